	.target	sm_100a

	.elftype	@"ET_EXEC"


//--------------------- .note.nv.tkinfo           --------------------------
	.section	.note.nv.tkinfo,"",@"SHT_NOTE"
	.sectionflags	@"SHF_NOTE_NV_TKINFO"
	.tkinfo
        /*0018*/ 	.word	0x00000002
        /*0030*/ 	.string	""
        /*0030*/ 	.string	"ptxas"
        /*0030*/ 	.string	"Cuda compilation tools, release 13.0, V13.0.88"
        /*0030*/ 	.string	"Build cuda_13.0.r13.0/compiler.36424714_0"
        /*0030*/ 	.string	"-arch sm_100a -m 64 "



//--------------------- .note.nv.cuinfo           --------------------------
	.section	.note.nv.cuinfo,"",@"SHT_NOTE"
	.sectionflags	@"SHF_NOTE_NV_CUINFO"
        /*0018*/ 	.short	0x0002
        /*001a*/ 	.short	0x0064
        /*001c*/ 	.short	0x0082
	.zero		2


//--------------------- .nv.info                  --------------------------
	.section	.nv.info,"",@"SHT_CUDA_INFO"
	.align	4


	//----- nvinfo : EIATTR_REGCOUNT
	.align		4
        /*0000*/ 	.byte	0x04, 0x2f
        /*0002*/ 	.short	(.L_12 - .L_11)
	.align		4
.L_11:
        /*0004*/ 	.word	index@(_ZN7cutlass13device_kernelIN5flash11enable_sm90INS1_16FlashAttnFwdSm90INS1_25CollectiveMainloopFwdSm90ILi2EN4cute5tupleIJNS5_1CILi1EEES8_S8_EEENS6_IJNS7_ILi192EEENS7_ILi160EEENS7_ILi64EEEEEELi64ENS_12float_e4m3_tEfNS_4arch4Sm90ELb1ELb0ELb1ELb1ELb0ELb1ELb0ELb1ELb1ELb0ELb0ELb0EEENS1_21CollectiveEpilogueFwdINS6_IJSA_SC_SB_EEES9_NS_10bfloat16_tESG_Li384ELb1ELb0ELb0ELb1EEENS1_36VarlenDynamicPersistentTileSchedulerILi192ELi160ELi384ELi128ELb0ELb0ELb1ELb1ELb1ELb1EEEEEEEEEvNT_6ParamsE)
        /*0008*/ 	.word	0x00000004


	//----- nvinfo : EIATTR_FRAME_SIZE
	.align		4
.L_12:
        /*000c*/ 	.byte	0x04, 0x11
        /*000e*/ 	.short	(.L_14 - .L_13)
	.align		4
.L_13:
        /*0010*/ 	.word	index@(_ZN7cutlass13device_kernelIN5flash11enable_sm90INS1_16FlashAttnFwdSm90INS1_25CollectiveMainloopFwdSm90ILi2EN4cute5tupleIJNS5_1CILi1EEES8_S8_EEENS6_IJNS7_ILi192EEENS7_ILi160EEENS7_ILi64EEEEEELi64ENS_12float_e4m3_tEfNS_4arch4Sm90ELb1ELb0ELb1ELb1ELb0ELb1ELb0ELb1ELb1ELb0ELb0ELb0EEENS1_21CollectiveEpilogueFwdINS6_IJSA_SC_SB_EEES9_NS_10bfloat16_tESG_Li384ELb1ELb0ELb0ELb1EEENS1_36VarlenDynamicPersistentTileSchedulerILi192ELi160ELi384ELi128ELb0ELb0ELb1ELb1ELb1ELb1EEEEEEEEEvNT_6ParamsE)
        /*0014*/ 	.word	0x00000000


	//----- nvinfo : EIATTR_REGCOUNT
	.align		4
.L_14:
        /*0018*/ 	.byte	0x04, 0x2f
        /*001a*/ 	.short	(.L_16 - .L_15)
	.align		4
.L_15:
        /*001c*/ 	.word	index@(_ZN7cutlass13device_kernelIN5flash11enable_sm90INS1_16FlashAttnFwdSm90INS1_25CollectiveMainloopFwdSm90ILi2EN4cute5tupleIJNS5_1CILi1EEES8_S8_EEENS6_IJNS7_ILi192EEENS7_ILi160EEENS7_ILi64EEEEEELi64ENS_12float_e4m3_tEfNS_4arch4Sm90ELb1ELb0ELb1ELb1ELb0ELb0ELb0ELb1ELb1ELb0ELb0ELb0EEENS1_21CollectiveEpilogueFwdINS6_IJSA_SC_SB_EEES9_NS_10bfloat16_tESG_Li384ELb1ELb0ELb0ELb1EEENS1_36VarlenDynamicPersistentTileSchedulerILi192ELi160ELi384ELi128ELb0ELb0ELb1ELb1ELb1ELb1EEEEEEEEEvNT_6ParamsE)
        /*0020*/ 	.word	0x00000004


	//----- nvinfo : EIATTR_FRAME_SIZE
	.align		4
.L_16:
        /*0024*/ 	.byte	0x04, 0x11
        /*0026*/ 	.short	(.L_18 - .L_17)
	.align		4
.L_17:
        /*0028*/ 	.word	index@(_ZN7cutlass13device_kernelIN5flash11enable_sm90INS1_16FlashAttnFwdSm90INS1_25CollectiveMainloopFwdSm90ILi2EN4cute5tupleIJNS5_1CILi1EEES8_S8_EEENS6_IJNS7_ILi192EEENS7_ILi160EEENS7_ILi64EEEEEELi64ENS_12float_e4m3_tEfNS_4arch4Sm90ELb1ELb0ELb1ELb1ELb0ELb0ELb0ELb1ELb1ELb0ELb0ELb0EEENS1_21CollectiveEpilogueFwdINS6_IJSA_SC_SB_EEES9_NS_10bfloat16_tESG_Li384ELb1ELb0ELb0ELb1EEENS1_36VarlenDynamicPersistentTileSchedulerILi192ELi160ELi384ELi128ELb0ELb0ELb1ELb1ELb1ELb1EEEEEEEEEvNT_6ParamsE)
        /*002c*/ 	.word	0x00000000


	//----- nvinfo : EIATTR_REGCOUNT
	.align		4
.L_18:
        /*0030*/ 	.byte	0x04, 0x2f
        /*0032*/ 	.short	(.L_20 - .L_19)
	.align		4
.L_19:
        /*0034*/ 	.word	index@(_ZN7cutlass13device_kernelIN5flash11enable_sm90INS1_16FlashAttnFwdSm90INS1_25CollectiveMainloopFwdSm90ILi2EN4cute5tupleIJNS5_1CILi1EEES8_S8_EEENS6_IJNS7_ILi192EEENS7_ILi160EEENS7_ILi64EEEEEELi64ENS_12float_e4m3_tEfNS_4arch4Sm90ELb1ELb0ELb1ELb0ELb0ELb0ELb0ELb1ELb1ELb0ELb0ELb0EEENS1_21CollectiveEpilogueFwdINS6_IJSA_SC_SB_EEES9_NS_10bfloat16_tESG_Li384ELb0ELb0ELb0ELb1EEENS1_30DynamicPersistentTileSchedulerILi384ELi128ELb0ELb0ELb1EEEEEEEEEvNT_6ParamsE)
        /*0038*/ 	.word	0x00000004


	//----- nvinfo : EIATTR_FRAME_SIZE
	.align		4
.L_20:
        /*003c*/ 	.byte	0x04, 0x11
        /*003e*/ 	.short	(.L_22 - .L_21)
	.align		4
.L_21:
        /*0040*/ 	.word	index@(_ZN7cutlass13device_kernelIN5flash11enable_sm90INS1_16FlashAttnFwdSm90INS1_25CollectiveMainloopFwdSm90ILi2EN4cute5tupleIJNS5_1CILi1EEES8_S8_EEENS6_IJNS7_ILi192EEENS7_ILi160EEENS7_ILi64EEEEEELi64ENS_12float_e4m3_tEfNS_4arch4Sm90ELb1ELb0ELb1ELb0ELb0ELb0ELb0ELb1ELb1ELb0ELb0ELb0EEENS1_21CollectiveEpilogueFwdINS6_IJSA_SC_SB_EEES9_NS_10bfloat16_tESG_Li384ELb0ELb0ELb0ELb1EEENS1_30DynamicPersistentTileSchedulerILi384ELi128ELb0ELb0ELb1EEEEEEEEEvNT_6ParamsE)
        /*0044*/ 	.word	0x00000000


	//----- nvinfo : EIATTR_REGCOUNT
	.align		4
.L_22:
        /*0048*/ 	.byte	0x04, 0x2f
        /*004a*/ 	.short	(.L_24 - .L_23)
	.align		4
.L_23:
        /*004c*/ 	.word	index@(_ZN7cutlass13device_kernelIN5flash11enable_sm90INS1_16FlashAttnFwdSm90INS1_25CollectiveMainloopFwdSm90ILi2EN4cute5tupleIJNS5_1CILi1EEES8_S8_EEENS6_IJNS7_ILi192EEENS7_ILi160EEENS7_ILi64EEEEEELi64ENS_12float_e4m3_tEfNS_4arch4Sm90ELb0ELb1ELb1ELb1ELb0ELb1ELb0ELb1ELb1ELb0ELb0ELb0EEENS1_21CollectiveEpilogueFwdINS6_IJSA_SC_SB_EEES9_NS_10bfloat16_tESG_Li384ELb1ELb0ELb0ELb1EEENS1_36VarlenDynamicPersistentTileSchedulerILi192ELi160ELi384ELi128ELb0ELb0ELb1ELb1ELb0ELb1EEEEEEEEEvNT_6ParamsE)
        /*0050*/ 	.word	0x00000004


	//----- nvinfo : EIATTR_FRAME_SIZE
	.align		4
.L_24:
        /*0054*/ 	.byte	0x04, 0x11
        /*0056*/ 	.short	(.L_26 - .L_25)
	.align		4
.L_25:
        /*0058*/ 	.word	index@(_ZN7cutlass13device_kernelIN5flash11enable_sm90INS1_16FlashAttnFwdSm90INS1_25CollectiveMainloopFwdSm90ILi2EN4cute5tupleIJNS5_1CILi1EEES8_S8_EEENS6_IJNS7_ILi192EEENS7_ILi160EEENS7_ILi64EEEEEELi64ENS_12float_e4m3_tEfNS_4arch4Sm90ELb0ELb1ELb1ELb1ELb0ELb1ELb0ELb1ELb1ELb0ELb0ELb0EEENS1_21CollectiveEpilogueFwdINS6_IJSA_SC_SB_EEES9_NS_10bfloat16_tESG_Li384ELb1ELb0ELb0ELb1EEENS1_36VarlenDynamicPersistentTileSchedulerILi192ELi160ELi384ELi128ELb0ELb0ELb1ELb1ELb0ELb1EEEEEEEEEvNT_6ParamsE)
        /*005c*/ 	.word	0x00000000


	//----- nvinfo : EIATTR_REGCOUNT
	.align		4
.L_26:
        /*0060*/ 	.byte	0x04, 0x2f
        /*0062*/ 	.short	(.L_28 - .L_27)
	.align		4
.L_27:
        /*0064*/ 	.word	index@(_ZN7cutlass13device_kernelIN5flash11enable_sm90INS1_16FlashAttnFwdSm90INS1_25CollectiveMainloopFwdSm90ILi2EN4cute5tupleIJNS5_1CILi1EEES8_S8_EEENS6_IJNS7_ILi192EEENS7_ILi160EEENS7_ILi64EEEEEELi64ENS_12float_e4m3_tEfNS_4arch4Sm90ELb0ELb1ELb1ELb1ELb0ELb0ELb0ELb1ELb1ELb0ELb0ELb0EEENS1_21CollectiveEpilogueFwdINS6_IJSA_SC_SB_EEES9_NS_10bfloat16_tESG_Li384ELb1ELb0ELb0ELb1EEENS1_36VarlenDynamicPersistentTileSchedulerILi192ELi160ELi384ELi128ELb0ELb0ELb1ELb1ELb0ELb1EEEEEEEEEvNT_6ParamsE)
        /*0068*/ 	.word	0x00000004


	//----- nvinfo : EIATTR_FRAME_SIZE
	.align		4
.L_28:
        /*006c*/ 	.byte	0x04, 0x11
        /*006e*/ 	.short	(.L_30 - .L_29)
	.align		4
.L_29:
        /*0070*/ 	.word	index@(_ZN7cutlass13device_kernelIN5flash11enable_sm90INS1_16FlashAttnFwdSm90INS1_25CollectiveMainloopFwdSm90ILi2EN4cute5tupleIJNS5_1CILi1EEES8_S8_EEENS6_IJNS7_ILi192EEENS7_ILi160EEENS7_ILi64EEEEEELi64ENS_12float_e4m3_tEfNS_4arch4Sm90ELb0ELb1ELb1ELb1ELb0ELb0ELb0ELb1ELb1ELb0ELb0ELb0EEENS1_21CollectiveEpilogueFwdINS6_IJSA_SC_SB_EEES9_NS_10bfloat16_tESG_Li384ELb1ELb0ELb0ELb1EEENS1_36VarlenDynamicPersistentTileSchedulerILi192ELi160ELi384ELi128ELb0ELb0ELb1ELb1ELb0ELb1EEEEEEEEEvNT_6ParamsE)
        /*0074*/ 	.word	0x00000000


	//----- nvinfo : EIATTR_REGCOUNT
	.align		4
.L_30:
        /*0078*/ 	.byte	0x04, 0x2f
        /*007a*/ 	.short	(.L_32 - .L_31)
	.align		4
.L_31:
        /*007c*/ 	.word	index@(_ZN7cutlass13device_kernelIN5flash11enable_sm90INS1_16FlashAttnFwdSm90INS1_25CollectiveMainloopFwdSm90ILi2EN4cute5tupleIJNS5_1CILi1EEES8_S8_EEENS6_IJNS7_ILi192EEENS7_ILi160EEENS7_ILi64EEEEEELi64ENS_12float_e4m3_tEfNS_4arch4Sm90ELb0ELb1ELb1ELb0ELb0ELb0ELb0ELb1ELb1ELb0ELb0ELb0EEENS1_21CollectiveEpilogueFwdINS6_IJSA_SC_SB_EEES9_NS_10bfloat16_tESG_Li384ELb0ELb0ELb0ELb1EEENS1_30DynamicPersistentTileSchedulerILi384ELi128ELb0ELb0ELb1EEEEEEEEEvNT_6ParamsE)
        /*0080*/ 	.word	0x00000004


	//----- nvinfo : EIATTR_FRAME_SIZE
	.align		4
.L_32:
        /*0084*/ 	.byte	0x04, 0x11
        /*0086*/ 	.short	(.L_34 - .L_33)
	.align		4
.L_33:
        /*0088*/ 	.word	index@(_ZN7cutlass13device_kernelIN5flash11enable_sm90INS1_16FlashAttnFwdSm90INS1_25CollectiveMainloopFwdSm90ILi2EN4cute5tupleIJNS5_1CILi1EEES8_S8_EEENS6_IJNS7_ILi192EEENS7_ILi160EEENS7_ILi64EEEEEELi64ENS_12float_e4m3_tEfNS_4arch4Sm90ELb0ELb1ELb1ELb0ELb0ELb0ELb0ELb1ELb1ELb0ELb0ELb0EEENS1_21CollectiveEpilogueFwdINS6_IJSA_SC_SB_EEES9_NS_10bfloat16_tESG_Li384ELb0ELb0ELb0ELb1EEENS1_30DynamicPersistentTileSchedulerILi384ELi128ELb0ELb0ELb1EEEEEEEEEvNT_6ParamsE)
        /*008c*/ 	.word	0x00000000


	//----- nvinfo : EIATTR_REGCOUNT
	.align		4
.L_34:
        /*0090*/ 	.byte	0x04, 0x2f
        /*0092*/ 	.short	(.L_36 - .L_35)
	.align		4
.L_35:
        /*0094*/ 	.word	index@(_ZN7cutlass13device_kernelIN5flash11enable_sm90INS1_16FlashAttnFwdSm90INS1_25CollectiveMainloopFwdSm90ILi2EN4cute5tupleIJNS5_1CILi1EEES8_S8_EEENS6_IJNS7_ILi192EEENS7_ILi160EEENS7_ILi64EEEEEELi64ENS_12float_e4m3_tEfNS_4arch4Sm90ELb0ELb0ELb1ELb1ELb0ELb1ELb0ELb1ELb1ELb0ELb0ELb0EEENS1_21CollectiveEpilogueFwdINS6_IJSA_SC_SB_EEES9_NS_10bfloat16_tESG_Li384ELb1ELb0ELb0ELb1EEENS1_36VarlenDynamicPersistentTileSchedulerILi192ELi160ELi384ELi128ELb0ELb0ELb1ELb0ELb1ELb1EEEEEEEEEvNT_6ParamsE)
        /*0098*/ 	.word	0x00000004


	//----- nvinfo : EIATTR_FRAME_SIZE
	.align		4
.L_36:
        /*009c*/ 	.byte	0x04, 0x11
        /*009e*/ 	.short	(.L_38 - .L_37)
	.align		4
.L_37:
        /*00a0*/ 	.word	index@(_ZN7cutlass13device_kernelIN5flash11enable_sm90INS1_16FlashAttnFwdSm90INS1_25CollectiveMainloopFwdSm90ILi2EN4cute5tupleIJNS5_1CILi1EEES8_S8_EEENS6_IJNS7_ILi192EEENS7_ILi160EEENS7_ILi64EEEEEELi64ENS_12float_e4m3_tEfNS_4arch4Sm90ELb0ELb0ELb1ELb1ELb0ELb1ELb0ELb1ELb1ELb0ELb0ELb0EEENS1_21CollectiveEpilogueFwdINS6_IJSA_SC_SB_EEES9_NS_10bfloat16_tESG_Li384ELb1ELb0ELb0ELb1EEENS1_36VarlenDynamicPersistentTileSchedulerILi192ELi160ELi384ELi128ELb0ELb0ELb1ELb0ELb1ELb1EEEEEEEEEvNT_6ParamsE)
        /*00a4*/ 	.word	0x00000000


	//----- nvinfo : EIATTR_REGCOUNT
	.align		4
.L_38:
        /*00a8*/ 	.byte	0x04, 0x2f
        /*00aa*/ 	.short	(.L_40 - .L_39)
	.align		4
.L_39:
        /*00ac*/ 	.word	index@(_ZN7cutlass13device_kernelIN5flash11enable_sm90INS1_16FlashAttnFwdSm90INS1_25CollectiveMainloopFwdSm90ILi2EN4cute5tupleIJNS5_1CILi1EEES8_S8_EEENS6_IJNS7_ILi192EEENS7_ILi160EEENS7_ILi64EEEEEELi64ENS_12float_e4m3_tEfNS_4arch4Sm90ELb0ELb0ELb1ELb1ELb0ELb0ELb0ELb1ELb1ELb0ELb0ELb0EEENS1_21CollectiveEpilogueFwdINS6_IJSA_SC_SB_EEES9_NS_10bfloat16_tESG_Li384ELb1ELb0ELb0ELb1EEENS1_36VarlenDynamicPersistentTileSchedulerILi192ELi160ELi384ELi128ELb0ELb0ELb1ELb0ELb1ELb1EEEEEEEEEvNT_6ParamsE)
        /*00b0*/ 	.word	0x00000004


	//----- nvinfo : EIATTR_FRAME_SIZE
	.align		4
.L_40:
        /*00b4*/ 	.byte	0x04, 0x11
        /*00b6*/ 	.short	(.L_42 - .L_41)
	.align		4
.L_41:
        /*00b8*/ 	.word	index@(_ZN7cutlass13device_kernelIN5flash11enable_sm90INS1_16FlashAttnFwdSm90INS1_25CollectiveMainloopFwdSm90ILi2EN4cute5tupleIJNS5_1CILi1EEES8_S8_EEENS6_IJNS7_ILi192EEENS7_ILi160EEENS7_ILi64EEEEEELi64ENS_12float_e4m3_tEfNS_4arch4Sm90ELb0ELb0ELb1ELb1ELb0ELb0ELb0ELb1ELb1ELb0ELb0ELb0EEENS1_21CollectiveEpilogueFwdINS6_IJSA_SC_SB_EEES9_NS_10bfloat16_tESG_Li384ELb1ELb0ELb0ELb1EEENS1_36VarlenDynamicPersistentTileSchedulerILi192ELi160ELi384ELi128ELb0ELb0ELb1ELb0ELb1ELb1EEEEEEEEEvNT_6ParamsE)
        /*00bc*/ 	.word	0x00000000


	//----- nvinfo : EIATTR_REGCOUNT
	.align		4
.L_42:
        /*00c0*/ 	.byte	0x04, 0x2f
        /*00c2*/ 	.short	(.L_44 - .L_43)
	.align		4
.L_43:
        /*00c4*/ 	.word	index@(_ZN7cutlass13device_kernelIN5flash11enable_sm90INS1_16FlashAttnFwdSm90INS1_25CollectiveMainloopFwdSm90ILi2EN4cute5tupleIJNS5_1CILi1EEES8_S8_EEENS6_IJNS7_ILi192EEENS7_ILi160EEENS7_ILi64EEEEEELi64ENS_12float_e4m3_tEfNS_4arch4Sm90ELb0ELb0ELb1ELb0ELb0ELb0ELb0ELb1ELb1ELb0ELb0ELb0EEENS1_21CollectiveEpilogueFwdINS6_IJSA_SC_SB_EEES9_NS_10bfloat16_tESG_Li384ELb0ELb0ELb0ELb1EEENS1_29StaticPersistentTileSchedulerILb0EEEEEEEEEvNT_6ParamsE)
        /*00c8*/ 	.word	0x00000004


	//----- nvinfo : EIATTR_FRAME_SIZE
	.align		4
.L_44:
        /*00cc*/ 	.byte	0x04, 0x11
        /*00ce*/ 	.short	(.L_46 - .L_45)
	.align		4
.L_45:
        /*00d0*/ 	.word	index@(_ZN7cutlass13device_kernelIN5flash11enable_sm90INS1_16FlashAttnFwdSm90INS1_25CollectiveMainloopFwdSm90ILi2EN4cute5tupleIJNS5_1CILi1EEES8_S8_EEENS6_IJNS7_ILi192EEENS7_ILi160EEENS7_ILi64EEEEEELi64ENS_12float_e4m3_tEfNS_4arch4Sm90ELb0ELb0ELb1ELb0ELb0ELb0ELb0ELb1ELb1ELb0ELb0ELb0EEENS1_21CollectiveEpilogueFwdINS6_IJSA_SC_SB_EEES9_NS_10bfloat16_tESG_Li384ELb0ELb0ELb0ELb1EEENS1_29StaticPersistentTileSchedulerILb0EEEEEEEEEvNT_6ParamsE)
        /*00d4*/ 	.word	0x00000000


	//----- nvinfo : EIATTR_REGCOUNT
	.align		4
.L_46:
        /*00d8*/ 	.byte	0x04, 0x2f
        /*00da*/ 	.short	(.L_48 - .L_47)
	.align		4
.L_47:
        /*00dc*/ 	.word	index@(_ZN7cutlass13device_kernelIN5flash11enable_sm90INS1_16FlashAttnFwdSm90INS1_25CollectiveMainloopFwdSm90ILi2EN4cute5tupleIJNS5_1CILi1EEES8_S8_EEENS6_IJNS7_ILi192EEENS7_ILi128EEENS7_ILi96EEEEEELi96ENS_12float_e4m3_tEfNS_4arch4Sm90ELb1ELb0ELb1ELb1ELb0ELb1ELb0ELb1ELb1ELb0ELb0ELb0EEENS1_21CollectiveEpilogueFwdINS6_IJSA_SC_SB_EEES9_NS_10bfloat16_tESG_Li384ELb1ELb0ELb0ELb1EEENS1_36VarlenDynamicPersistentTileSchedulerILi192ELi128ELi384ELi128ELb0ELb0ELb1ELb1ELb1ELb1EEEEEEEEEvNT_6ParamsE)
        /*00e0*/ 	.word	0x00000004


	//----- nvinfo : EIATTR_FRAME_SIZE
	.align		4
.L_48:
        /*00e4*/ 	.byte	0x04, 0x11
        /*00e6*/ 	.short	(.L_50 - .L_49)
	.align		4
.L_49:
        /*00e8*/ 	.word	index@(_ZN7cutlass13device_kernelIN5flash11enable_sm90INS1_16FlashAttnFwdSm90INS1_25CollectiveMainloopFwdSm90ILi2EN4cute5tupleIJNS5_1CILi1EEES8_S8_EEENS6_IJNS7_ILi192EEENS7_ILi128EEENS7_ILi96EEEEEELi96ENS_12float_e4m3_tEfNS_4arch4Sm90ELb1ELb0ELb1ELb1ELb0ELb1ELb0ELb1ELb1ELb0ELb0ELb0EEENS1_21CollectiveEpilogueFwdINS6_IJSA_SC_SB_EEES9_NS_10bfloat16_tESG_Li384ELb1ELb0ELb0ELb1EEENS1_36VarlenDynamicPersistentTileSchedulerILi192ELi128ELi384ELi128ELb0ELb0ELb1ELb1ELb1ELb1EEEEEEEEEvNT_6ParamsE)
        /*00ec*/ 	.word	0x00000000


	//----- nvinfo : EIATTR_REGCOUNT
	.align		4
.L_50:
        /*00f0*/ 	.byte	0x04, 0x2f
        /*00f2*/ 	.short	(.L_52 - .L_51)
	.align		4
.L_51:
        /*00f4*/ 	.word	index@(_ZN7cutlass13device_kernelIN5flash11enable_sm90INS1_16FlashAttnFwdSm90INS1_25CollectiveMainloopFwdSm90ILi2EN4cute5tupleIJNS5_1CILi1EEES8_S8_EEENS6_IJNS7_ILi192EEENS7_ILi128EEENS7_ILi96EEEEEELi96ENS_12float_e4m3_tEfNS_4arch4Sm90ELb1ELb0ELb1ELb1ELb0ELb0ELb0ELb1ELb1ELb0ELb0ELb0EEENS1_21CollectiveEpilogueFwdINS6_IJSA_SC_SB_EEES9_NS_10bfloat16_tESG_Li384ELb1ELb0ELb0ELb1EEENS1_36VarlenDynamicPersistentTileSchedulerILi192ELi128ELi384ELi128ELb0ELb0ELb1ELb1ELb1ELb1EEEEEEEEEvNT_6ParamsE)
        /*00f8*/ 	.word	0x00000004


	//----- nvinfo : EIATTR_FRAME_SIZE
	.align		4
.L_52:
        /*00fc*/ 	.byte	0x04, 0x11
        /*00fe*/ 	.short	(.L_54 - .L_53)
	.align		4
.L_53:
        /*0100*/ 	.word	index@(_ZN7cutlass13device_kernelIN5flash11enable_sm90INS1_16FlashAttnFwdSm90INS1_25CollectiveMainloopFwdSm90ILi2EN4cute5tupleIJNS5_1CILi1EEES8_S8_EEENS6_IJNS7_ILi192EEENS7_ILi128EEENS7_ILi96EEEEEELi96ENS_12float_e4m3_tEfNS_4arch4Sm90ELb1ELb0ELb1ELb1ELb0ELb0ELb0ELb1ELb1ELb0ELb0ELb0EEENS1_21CollectiveEpilogueFwdINS6_IJSA_SC_SB_EEES9_NS_10bfloat16_tESG_Li384ELb1ELb0ELb0ELb1EEENS1_36VarlenDynamicPersistentTileSchedulerILi192ELi128ELi384ELi128ELb0ELb0ELb1ELb1ELb1ELb1EEEEEEEEEvNT_6ParamsE)
        /*0104*/ 	.word	0x00000000


	//----- nvinfo : EIATTR_REGCOUNT
	.align		4
.L_54:
        /*0108*/ 	.byte	0x04, 0x2f
        /*010a*/ 	.short	(.L_56 - .L_55)
	.align		4
.L_55:
        /*010c*/ 	.word	index@(_ZN7cutlass13device_kernelIN5flash11enable_sm90INS1_16FlashAttnFwdSm90INS1_25CollectiveMainloopFwdSm90ILi2EN4cute5tupleIJNS5_1CILi1EEES8_S8_EEENS6_IJNS7_ILi192EEENS7_ILi128EEENS7_ILi96EEEEEELi96ENS_12float_e4m3_tEfNS_4arch4Sm90ELb1ELb0ELb1ELb0ELb0ELb0ELb0ELb1ELb1ELb0ELb0ELb0EEENS1_21CollectiveEpilogueFwdINS6_IJSA_SC_SB_EEES9_NS_10bfloat16_tESG_Li384ELb0ELb0ELb0ELb1EEENS1_30DynamicPersistentTileSchedulerILi384ELi128ELb0ELb0ELb1EEEEEEEEEvNT_6ParamsE)
        /*0110*/ 	.word	0x00000004


	//----- nvinfo : EIATTR_FRAME_SIZE
	.align		4
.L_56:
        /*0114*/ 	.byte	0x04, 0x11
        /*0116*/ 	.short	(.L_58 - .L_57)
	.align		4
.L_57:
        /*0118*/ 	.word	index@(_ZN7cutlass13device_kernelIN5flash11enable_sm90INS1_16FlashAttnFwdSm90INS1_25CollectiveMainloopFwdSm90ILi2EN4cute5tupleIJNS5_1CILi1EEES8_S8_EEENS6_IJNS7_ILi192EEENS7_ILi128EEENS7_ILi96EEEEEELi96ENS_12float_e4m3_tEfNS_4arch4Sm90ELb1ELb0ELb1ELb0ELb0ELb0ELb0ELb1ELb1ELb0ELb0ELb0EEENS1_21CollectiveEpilogueFwdINS6_IJSA_SC_SB_EEES9_NS_10bfloat16_tESG_Li384ELb0ELb0ELb0ELb1EEENS1_30DynamicPersistentTileSchedulerILi384ELi128ELb0ELb0ELb1EEEEEEEEEvNT_6ParamsE)
        /*011c*/ 	.word	0x00000000


	//----- nvinfo : EIATTR_REGCOUNT
	.align		4
.L_58:
        /*0120*/ 	.byte	0x04, 0x2f
        /*0122*/ 	.short	(.L_60 - .L_59)
	.align		4
.L_59:
        /*0124*/ 	.word	index@(_ZN7cutlass13device_kernelIN5flash11enable_sm90INS1_16FlashAttnFwdSm90INS1_25CollectiveMainloopFwdSm90ILi2EN4cute5tupleIJNS5_1CILi1EEES8_S8_EEENS6_IJNS7_ILi192EEENS7_ILi128EEENS7_ILi96EEEEEELi96ENS_12float_e4m3_tEfNS_4arch4Sm90ELb0ELb1ELb1ELb1ELb0ELb1ELb0ELb1ELb1ELb0ELb0ELb0EEENS1_21CollectiveEpilogueFwdINS6_IJSA_SC_SB_EEES9_NS_10bfloat16_tESG_Li384ELb1ELb0ELb0ELb1EEENS1_36VarlenDynamicPersistentTileSchedulerILi192ELi128ELi384ELi128ELb0ELb0ELb1ELb1ELb0ELb1EEEEEEEEEvNT_6ParamsE)
        /*0128*/ 	.word	0x00000004


	//----- nvinfo : EIATTR_FRAME_SIZE
	.align		4
.L_60:
        /*012c*/ 	.byte	0x04, 0x11
        /*012e*/ 	.short	(.L_62 - .L_61)
	.align		4
.L_61:
        /*0130*/ 	.word	index@(_ZN7cutlass13device_kernelIN5flash11enable_sm90INS1_16FlashAttnFwdSm90INS1_25CollectiveMainloopFwdSm90ILi2EN4cute5tupleIJNS5_1CILi1EEES8_S8_EEENS6_IJNS7_ILi192EEENS7_ILi128EEENS7_ILi96EEEEEELi96ENS_12float_e4m3_tEfNS_4arch4Sm90ELb0ELb1ELb1ELb1ELb0ELb1ELb0ELb1ELb1ELb0ELb0ELb0EEENS1_21CollectiveEpilogueFwdINS6_IJSA_SC_SB_EEES9_NS_10bfloat16_tESG_Li384ELb1ELb0ELb0ELb1EEENS1_36VarlenDynamicPersistentTileSchedulerILi192ELi128ELi384ELi128ELb0ELb0ELb1ELb1ELb0ELb1EEEEEEEEEvNT_6ParamsE)
        /*0134*/ 	.word	0x00000000


	//----- nvinfo : EIATTR_REGCOUNT
	.align		4
.L_62:
        /*0138*/ 	.byte	0x04, 0x2f
        /*013a*/ 	.short	(.L_64 - .L_63)
	.align		4
.L_63:
        /*013c*/ 	.word	index@(_ZN7cutlass13device_kernelIN5flash11enable_sm90INS1_16FlashAttnFwdSm90INS1_25CollectiveMainloopFwdSm90ILi2EN4cute5tupleIJNS5_1CILi1EEES8_S8_EEENS6_IJNS7_ILi192EEENS7_ILi128EEENS7_ILi96EEEEEELi96ENS_12float_e4m3_tEfNS_4arch4Sm90ELb0ELb1ELb1ELb1ELb0ELb0ELb0ELb1ELb1ELb0ELb0ELb0EEENS1_21CollectiveEpilogueFwdINS6_IJSA_SC_SB_EEES9_NS_10bfloat16_tESG_Li384ELb1ELb0ELb0ELb1EEENS1_36VarlenDynamicPersistentTileSchedulerILi192ELi128ELi384ELi128ELb0ELb0ELb1ELb1ELb0ELb1EEEEEEEEEvNT_6ParamsE)
        /*0140*/ 	.word	0x00000004


	//----- nvinfo : EIATTR_FRAME_SIZE
	.align		4
.L_64:
        /*0144*/ 	.byte	0x04, 0x11
        /*0146*/ 	.short	(.L_66 - .L_65)
	.align		4
.L_65:
        /*0148*/ 	.word	index@(_ZN7cutlass13device_kernelIN5flash11enable_sm90INS1_16FlashAttnFwdSm90INS1_25CollectiveMainloopFwdSm90ILi2EN4cute5tupleIJNS5_1CILi1EEES8_S8_EEENS6_IJNS7_ILi192EEENS7_ILi128EEENS7_ILi96EEEEEELi96ENS_12float_e4m3_tEfNS_4arch4Sm90ELb0ELb1ELb1ELb1ELb0ELb0ELb0ELb1ELb1ELb0ELb0ELb0EEENS1_21CollectiveEpilogueFwdINS6_IJSA_SC_SB_EEES9_NS_10bfloat16_tESG_Li384ELb1ELb0ELb0ELb1EEENS1_36VarlenDynamicPersistentTileSchedulerILi192ELi128ELi384ELi128ELb0ELb0ELb1ELb1ELb0ELb1EEEEEEEEEvNT_6ParamsE)
        /*014c*/ 	.word	0x00000000


	//----- nvinfo : EIATTR_REGCOUNT
	.align		4
.L_66:
        /*0150*/ 	.byte	0x04, 0x2f
        /*0152*/ 	.short	(.L_68 - .L_67)
	.align		4
.L_67:
        /*0154*/ 	.word	index@(_ZN7cutlass13device_kernelIN5flash11enable_sm90INS1_16FlashAttnFwdSm90INS1_25CollectiveMainloopFwdSm90ILi2EN4cute5tupleIJNS5_1CILi1EEES8_S8_EEENS6_IJNS7_ILi192EEENS7_ILi128EEENS7_ILi96EEEEEELi96ENS_12float_e4m3_tEfNS_4arch4Sm90ELb0ELb1ELb1ELb0ELb0ELb0ELb0ELb1ELb1ELb0ELb0ELb0EEENS1_21CollectiveEpilogueFwdINS6_IJSA_SC_SB_EEES9_NS_10bfloat16_tESG_Li384ELb0ELb0ELb0ELb1EEENS1_30DynamicPersistentTileSchedulerILi384ELi128ELb0ELb0ELb1EEEEEEEEEvNT_6ParamsE)
        /*0158*/ 	.word	0x00000004


	//----- nvinfo : EIATTR_FRAME_SIZE
	.align		4
.L_68:
        /*015c*/ 	.byte	0x04, 0x11
        /*015e*/ 	.short	(.L_70 - .L_69)
	.align		4
.L_69:
        /*0160*/ 	.word	index@(_ZN7cutlass13device_kernelIN5flash11enable_sm90INS1_16FlashAttnFwdSm90INS1_25CollectiveMainloopFwdSm90ILi2EN4cute5tupleIJNS5_1CILi1EEES8_S8_EEENS6_IJNS7_ILi192EEENS7_ILi128EEENS7_ILi96EEEEEELi96ENS_12float_e4m3_tEfNS_4arch4Sm90ELb0ELb1ELb1ELb0ELb0ELb0ELb0ELb1ELb1ELb0ELb0ELb0EEENS1_21CollectiveEpilogueFwdINS6_IJSA_SC_SB_EEES9_NS_10bfloat16_tESG_Li384ELb0ELb0ELb0ELb1EEENS1_30DynamicPersistentTileSchedulerILi384ELi128ELb0ELb0ELb1EEEEEEEEEvNT_6ParamsE)
        /*0164*/ 	.word	0x00000000


	//----- nvinfo : EIATTR_REGCOUNT
	.align		4
.L_70:
        /*0168*/ 	.byte	0x04, 0x2f
        /*016a*/ 	.short	(.L_72 - .L_71)
	.align		4
.L_71:
        /*016c*/ 	.word	index@(_ZN7cutlass13device_kernelIN5flash11enable_sm90INS1_16FlashAttnFwdSm90INS1_25CollectiveMainloopFwdSm90ILi2EN4cute5tupleIJNS5_1CILi1EEES8_S8_EEENS6_IJNS7_ILi192EEENS7_ILi128EEENS7_ILi96EEEEEELi96ENS_12float_e4m3_tEfNS_4arch4Sm90ELb0ELb0ELb1ELb1ELb0ELb1ELb0ELb1ELb1ELb0ELb0ELb0EEENS1_21CollectiveEpilogueFwdINS6_IJSA_SC_SB_EEES9_NS_10bfloat16_tESG_Li384ELb1ELb0ELb0ELb1EEENS1_36VarlenDynamicPersistentTileSchedulerILi192ELi128ELi384ELi128ELb0ELb0ELb1ELb0ELb1ELb1EEEEEEEEEvNT_6ParamsE)
        /*0170*/ 	.word	0x00000004


	//----- nvinfo : EIATTR_FRAME_SIZE
	.align		4
.L_72:
        /*0174*/ 	.byte	0x04, 0x11
        /*0176*/ 	.short	(.L_74 - .L_73)
	.align		4
.L_73:
        /*0178*/ 	.word	index@(_ZN7cutlass13device_kernelIN5flash11enable_sm90INS1_16FlashAttnFwdSm90INS1_25CollectiveMainloopFwdSm90ILi2EN4cute5tupleIJNS5_1CILi1EEES8_S8_EEENS6_IJNS7_ILi192EEENS7_ILi128EEENS7_ILi96EEEEEELi96ENS_12float_e4m3_tEfNS_4arch4Sm90ELb0ELb0ELb1ELb1ELb0ELb1ELb0ELb1ELb1ELb0ELb0ELb0EEENS1_21CollectiveEpilogueFwdINS6_IJSA_SC_SB_EEES9_NS_10bfloat16_tESG_Li384ELb1ELb0ELb0ELb1EEENS1_36VarlenDynamicPersistentTileSchedulerILi192ELi128ELi384ELi128ELb0ELb0ELb1ELb0ELb1ELb1EEEEEEEEEvNT_6ParamsE)
        /*017c*/ 	.word	0x00000000


	//----- nvinfo : EIATTR_REGCOUNT
	.align		4
.L_74:
        /*0180*/ 	.byte	0x04, 0x2f
        /*0182*/ 	.short	(.L_76 - .L_75)
	.align		4
.L_75:
        /*0184*/ 	.word	index@(_ZN7cutlass13device_kernelIN5flash11enable_sm90INS1_16FlashAttnFwdSm90INS1_25CollectiveMainloopFwdSm90ILi2EN4cute5tupleIJNS5_1CILi1EEES8_S8_EEENS6_IJNS7_ILi192EEENS7_ILi128EEENS7_ILi96EEEEEELi96ENS_12float_e4m3_tEfNS_4arch4Sm90ELb0ELb0ELb1ELb1ELb0ELb0ELb0ELb1ELb1ELb0ELb0ELb0EEENS1_21CollectiveEpilogueFwdINS6_IJSA_SC_SB_EEES9_NS_10bfloat16_tESG_Li384ELb1ELb0ELb0ELb1EEENS1_36VarlenDynamicPersistentTileSchedulerILi192ELi128ELi384ELi128ELb0ELb0ELb1ELb0ELb1ELb1EEEEEEEEEvNT_6ParamsE)
        /*0188*/ 	.word	0x00000004


	//----- nvinfo : EIATTR_FRAME_SIZE
	.align		4
.L_76:
        /*018c*/ 	.byte	0x04, 0x11
        /*018e*/ 	.short	(.L_78 - .L_77)
	.align		4
.L_77:
        /*0190*/ 	.word	index@(_ZN7cutlass13device_kernelIN5flash11enable_sm90INS1_16FlashAttnFwdSm90INS1_25CollectiveMainloopFwdSm90ILi2EN4cute5tupleIJNS5_1CILi1EEES8_S8_EEENS6_IJNS7_ILi192EEENS7_ILi128EEENS7_ILi96EEEEEELi96ENS_12float_e4m3_tEfNS_4arch4Sm90ELb0ELb0ELb1ELb1ELb0ELb0ELb0ELb1ELb1ELb0ELb0ELb0EEENS1_21CollectiveEpilogueFwdINS6_IJSA_SC_SB_EEES9_NS_10bfloat16_tESG_Li384ELb1ELb0ELb0ELb1EEENS1_36VarlenDynamicPersistentTileSchedulerILi192ELi128ELi384ELi128ELb0ELb0ELb1ELb0ELb1ELb1EEEEEEEEEvNT_6ParamsE)
        /*0194*/ 	.word	0x00000000


	//----- nvinfo : EIATTR_REGCOUNT
	.align		4
.L_78:
        /*0198*/ 	.byte	0x04, 0x2f
        /*019a*/ 	.short	(.L_80 - .L_79)
	.align		4
.L_79:
        /*019c*/ 	.word	index@(_ZN7cutlass13device_kernelIN5flash11enable_sm90INS1_16FlashAttnFwdSm90INS1_25CollectiveMainloopFwdSm90ILi2EN4cute5tupleIJNS5_1CILi1EEES8_S8_EEENS6_IJNS7_ILi192EEENS7_ILi128EEENS7_ILi96EEEEEELi96ENS_12float_e4m3_tEfNS_4arch4Sm90ELb0ELb0ELb1ELb0ELb0ELb0ELb0ELb1ELb1ELb0ELb0ELb0EEENS1_21CollectiveEpilogueFwdINS6_IJSA_SC_SB_EEES9_NS_10bfloat16_tESG_Li384ELb0ELb0ELb0ELb1EEENS1_29StaticPersistentTileSchedulerILb0EEEEEEEEEvNT_6ParamsE)
        /*01a0*/ 	.word	0x00000004


	//----- nvinfo : EIATTR_FRAME_SIZE
	.align		4
.L_80:
        /*01a4*/ 	.byte	0x04, 0x11
        /*01a6*/ 	.short	(.L_82 - .L_81)
	.align		4
.L_81:
        /*01a8*/ 	.word	index@(_ZN7cutlass13device_kernelIN5flash11enable_sm90INS1_16FlashAttnFwdSm90INS1_25CollectiveMainloopFwdSm90ILi2EN4cute5tupleIJNS5_1CILi1EEES8_S8_EEENS6_IJNS7_ILi192EEENS7_ILi128EEENS7_ILi96EEEEEELi96ENS_12float_e4m3_tEfNS_4arch4Sm90ELb0ELb0ELb1ELb0ELb0ELb0ELb0ELb1ELb1ELb0ELb0ELb0EEENS1_21CollectiveEpilogueFwdINS6_IJSA_SC_SB_EEES9_NS_10bfloat16_tESG_Li384ELb0ELb0ELb0ELb1EEENS1_29StaticPersistentTileSchedulerILb0EEEEEEEEEvNT_6ParamsE)
        /*01ac*/ 	.word	0x00000000


	//----- nvinfo : EIATTR_REGCOUNT
	.align		4
.L_82:
        /*01b0*/ 	.byte	0x04, 0x2f
        /*01b2*/ 	.short	(.L_84 - .L_83)
	.align		4
.L_83:
        /*01b4*/ 	.word	index@(_ZN7cutlass13device_kernelIN5flash11enable_sm90INS1_16FlashAttnFwdSm90INS1_25CollectiveMainloopFwdSm90ILi2EN4cute5tupleIJNS5_1CILi1EEES8_S8_EEENS6_IJNS7_ILi128EEENS7_ILi224EEESA_EEELi128ENS_12float_e4m3_tEfNS_4arch4Sm90ELb1ELb0ELb1ELb1ELb0ELb1ELb0ELb1ELb1ELb0ELb0ELb0EEENS1_21CollectiveEpilogueFwdINS6_IJSA_SA_SB_EEES9_NS_10bfloat16_tESF_Li256ELb1ELb0ELb0ELb1EEENS1_36VarlenDynamicPersistentTileSchedulerILi128ELi224ELi256ELi128ELb0ELb0ELb1ELb1ELb1ELb1EEEEEEEEEvNT_6ParamsE)
        /*01b8*/ 	.word	0x00000004


	//----- nvinfo : EIATTR_FRAME_SIZE
	.align		4
.L_84:
        /*01bc*/ 	.byte	0x04, 0x11
        /*01be*/ 	.short	(.L_86 - .L_85)
	.align		4
.L_85:
        /*01c0*/ 	.word	index@(_ZN7cutlass13device_kernelIN5flash11enable_sm90INS1_16FlashAttnFwdSm90INS1_25CollectiveMainloopFwdSm90ILi2EN4cute5tupleIJNS5_1CILi1EEES8_S8_EEENS6_IJNS7_ILi128EEENS7_ILi224EEESA_EEELi128ENS_12float_e4m3_tEfNS_4arch4Sm90ELb1ELb0ELb1ELb1ELb0ELb1ELb0ELb1ELb1ELb0ELb0ELb0EEENS1_21CollectiveEpilogueFwdINS6_IJSA_SA_SB_EEES9_NS_10bfloat16_tESF_Li256ELb1ELb0ELb0ELb1EEENS1_36VarlenDynamicPersistentTileSchedulerILi128ELi224ELi256ELi128ELb0ELb0ELb1ELb1ELb1ELb1EEEEEEEEEvNT_6ParamsE)
        /*01c4*/ 	.word	0x00000000


	//----- nvinfo : EIATTR_REGCOUNT
	.align		4
.L_86:
        /*01c8*/ 	.byte	0x04, 0x2f
        /*01ca*/ 	.short	(.L_88 - .L_87)
	.align		4
.L_87:
        /*01cc*/ 	.word	index@(_ZN7cutlass13device_kernelIN5flash11enable_sm90INS1_16FlashAttnFwdSm90INS1_25CollectiveMainloopFwdSm90ILi2EN4cute5tupleIJNS5_1CILi1EEES8_S8_EEENS6_IJNS7_ILi128EEENS7_ILi224EEESA_EEELi128ENS_12float_e4m3_tEfNS_4arch4Sm90ELb1ELb0ELb1ELb1ELb0ELb0ELb0ELb1ELb1ELb0ELb0ELb0EEENS1_21CollectiveEpilogueFwdINS6_IJSA_SA_SB_EEES9_NS_10bfloat16_tESF_Li256ELb1ELb0ELb0ELb1EEENS1_36VarlenDynamicPersistentTileSchedulerILi128ELi224ELi256ELi128ELb0ELb0ELb1ELb1ELb1ELb1EEEEEEEEEvNT_6ParamsE)
        /*01d0*/ 	.word	0x00000004


	//----- nvinfo : EIATTR_FRAME_SIZE
	.align		4
.L_88:
        /*01d4*/ 	.byte	0x04, 0x11
        /*01d6*/ 	.short	(.L_90 - .L_89)
	.align		4
.L_89:
        /*01d8*/ 	.word	index@(_ZN7cutlass13device_kernelIN5flash11enable_sm90INS1_16FlashAttnFwdSm90INS1_25CollectiveMainloopFwdSm90ILi2EN4cute5tupleIJNS5_1CILi1EEES8_S8_EEENS6_IJNS7_ILi128EEENS7_ILi224EEESA_EEELi128ENS_12float_e4m3_tEfNS_4arch4Sm90ELb1ELb0ELb1ELb1ELb0ELb0ELb0ELb1ELb1ELb0ELb0ELb0EEENS1_21CollectiveEpilogueFwdINS6_IJSA_SA_SB_EEES9_NS_10bfloat16_tESF_Li256ELb1ELb0ELb0ELb1EEENS1_36VarlenDynamicPersistentTileSchedulerILi128ELi224ELi256ELi128ELb0ELb0ELb1ELb1ELb1ELb1EEEEEEEEEvNT_6ParamsE)
        /*01dc*/ 	.word	0x00000000


	//----- nvinfo : EIATTR_REGCOUNT
	.align		4
.L_90:
        /*01e0*/ 	.byte	0x04, 0x2f
        /*01e2*/ 	.short	(.L_92 - .L_91)
	.align		4
.L_91:
        /*01e4*/ 	.word	index@(_ZN7cutlass13device_kernelIN5flash11enable_sm90INS1_16FlashAttnFwdSm90INS1_25CollectiveMainloopFwdSm90ILi2EN4cute5tupleIJNS5_1CILi1EEES8_S8_EEENS6_IJNS7_ILi128EEENS7_ILi224EEESA_EEELi128ENS_12float_e4m3_tEfNS_4arch4Sm90ELb1ELb0ELb1ELb0ELb0ELb0ELb0ELb1ELb1ELb0ELb0ELb0EEENS1_21CollectiveEpilogueFwdINS6_IJSA_SA_SB_EEES9_NS_10bfloat16_tESF_Li256ELb0ELb0ELb0ELb1EEENS1_30DynamicPersistentTileSchedulerILi256ELi128ELb0ELb0ELb1EEEEEEEEEvNT_6ParamsE)
        /*01e8*/ 	.word	0x00000004


	//----- nvinfo : EIATTR_FRAME_SIZE
	.align		4
.L_92:
        /*01ec*/ 	.byte	0x04, 0x11
        /*01ee*/ 	.short	(.L_94 - .L_93)
	.align		4
.L_93:
        /*01f0*/ 	.word	index@(_ZN7cutlass13device_kernelIN5flash11enable_sm90INS1_16FlashAttnFwdSm90INS1_25CollectiveMainloopFwdSm90ILi2EN4cute5tupleIJNS5_1CILi1EEES8_S8_EEENS6_IJNS7_ILi128EEENS7_ILi224EEESA_EEELi128ENS_12float_e4m3_tEfNS_4arch4Sm90ELb1ELb0ELb1ELb0ELb0ELb0ELb0ELb1ELb1ELb0ELb0ELb0EEENS1_21CollectiveEpilogueFwdINS6_IJSA_SA_SB_EEES9_NS_10bfloat16_tESF_Li256ELb0ELb0ELb0ELb1EEENS1_30DynamicPersistentTileSchedulerILi256ELi128ELb0ELb0ELb1EEEEEEEEEvNT_6ParamsE)
        /*01f4*/ 	.word	0x00000000


	//----- nvinfo : EIATTR_REGCOUNT
	.align		4
.L_94:
        /*01f8*/ 	.byte	0x04, 0x2f
        /*01fa*/ 	.short	(.L_96 - .L_95)
	.align		4
.L_95:
        /*01fc*/ 	.word	index@(_ZN7cutlass13device_kernelIN5flash11enable_sm90INS1_16FlashAttnFwdSm90INS1_25CollectiveMainloopFwdSm90ILi2EN4cute5tupleIJNS5_1CILi1EEES8_S8_EEENS6_IJNS7_ILi128EEENS7_ILi192EEESA_EEELi128ENS_12float_e4m3_tEfNS_4arch4Sm90ELb0ELb1ELb1ELb1ELb0ELb1ELb0ELb1ELb1ELb0ELb0ELb0EEENS1_21CollectiveEpilogueFwdINS6_IJSA_SA_SB_EEES9_NS_10bfloat16_tESF_Li256ELb1ELb0ELb0ELb1EEENS1_36VarlenDynamicPersistentTileSchedulerILi128ELi192ELi256ELi128ELb0ELb0ELb1ELb1ELb0ELb1EEEEEEEEEvNT_6ParamsE)
        /*0200*/ 	.word	0x00000004


	//----- nvinfo : EIATTR_FRAME_SIZE
	.align		4
.L_96:
        /*0204*/ 	.byte	0x04, 0x11
        /*0206*/ 	.short	(.L_98 - .L_97)
	.align		4
.L_97:
        /*0208*/ 	.word	index@(_ZN7cutlass13device_kernelIN5flash11enable_sm90INS1_16FlashAttnFwdSm90INS1_25CollectiveMainloopFwdSm90ILi2EN4cute5tupleIJNS5_1CILi1EEES8_S8_EEENS6_IJNS7_ILi128EEENS7_ILi192EEESA_EEELi128ENS_12float_e4m3_tEfNS_4arch4Sm90ELb0ELb1ELb1ELb1ELb0ELb1ELb0ELb1ELb1ELb0ELb0ELb0EEENS1_21CollectiveEpilogueFwdINS6_IJSA_SA_SB_EEES9_NS_10bfloat16_tESF_Li256ELb1ELb0ELb0ELb1EEENS1_36VarlenDynamicPersistentTileSchedulerILi128ELi192ELi256ELi128ELb0ELb0ELb1ELb1ELb0ELb1EEEEEEEEEvNT_6ParamsE)
        /*020c*/ 	.word	0x00000000


	//----- nvinfo : EIATTR_REGCOUNT
	.align		4
.L_98:
        /*0210*/ 	.byte	0x04, 0x2f
        /*0212*/ 	.short	(.L_100 - .L_99)
	.align		4
.L_99:
        /*0214*/ 	.word	index@(_ZN7cutlass13device_kernelIN5flash11enable_sm90INS1_16FlashAttnFwdSm90INS1_25CollectiveMainloopFwdSm90ILi2EN4cute5tupleIJNS5_1CILi1EEES8_S8_EEENS6_IJNS7_ILi128EEENS7_ILi192EEESA_EEELi128ENS_12float_e4m3_tEfNS_4arch4Sm90ELb0ELb1ELb1ELb1ELb0ELb0ELb0ELb1ELb1ELb0ELb0ELb0EEENS1_21CollectiveEpilogueFwdINS6_IJSA_SA_SB_EEES9_NS_10bfloat16_tESF_Li256ELb1ELb0ELb0ELb1EEENS1_36VarlenDynamicPersistentTileSchedulerILi128ELi192ELi256ELi128ELb0ELb0ELb1ELb1ELb0ELb1EEEEEEEEEvNT_6ParamsE)
        /*0218*/ 	.word	0x00000004


	//----- nvinfo : EIATTR_FRAME_SIZE
	.align		4
.L_100:
        /*021c*/ 	.byte	0x04, 0x11
        /*021e*/ 	.short	(.L_102 - .L_101)
	.align		4
.L_101:
        /*0220*/ 	.word	index@(_ZN7cutlass13device_kernelIN5flash11enable_sm90INS1_16FlashAttnFwdSm90INS1_25CollectiveMainloopFwdSm90ILi2EN4cute5tupleIJNS5_1CILi1EEES8_S8_EEENS6_IJNS7_ILi128EEENS7_ILi192EEESA_EEELi128ENS_12float_e4m3_tEfNS_4arch4Sm90ELb0ELb1ELb1ELb1ELb0ELb0ELb0ELb1ELb1ELb0ELb0ELb0EEENS1_21CollectiveEpilogueFwdINS6_IJSA_SA_SB_EEES9_NS_10bfloat16_tESF_Li256ELb1ELb0ELb0ELb1EEENS1_36VarlenDynamicPersistentTileSchedulerILi128ELi192ELi256ELi128ELb0ELb0ELb1ELb1ELb0ELb1EEEEEEEEEvNT_6ParamsE)
        /*0224*/ 	.word	0x00000000


	//----- nvinfo : EIATTR_REGCOUNT
	.align		4
.L_102:
        /*0228*/ 	.byte	0x04, 0x2f
        /*022a*/ 	.short	(.L_104 - .L_103)
	.align		4
.L_103:
        /*022c*/ 	.word	index@(_ZN7cutlass13device_kernelIN5flash11enable_sm90INS1_16FlashAttnFwdSm90INS1_25CollectiveMainloopFwdSm90ILi2EN4cute5tupleIJNS5_1CILi1EEES8_S8_EEENS6_IJNS7_ILi128EEENS7_ILi192EEESA_EEELi128ENS_12float_e4m3_tEfNS_4arch4Sm90ELb0ELb1ELb1ELb0ELb0ELb0ELb0ELb1ELb1ELb0ELb0ELb0EEENS1_21CollectiveEpilogueFwdINS6_IJSA_SA_SB_EEES9_NS_10bfloat16_tESF_Li256ELb0ELb0ELb0ELb1EEENS1_30DynamicPersistentTileSchedulerILi256ELi128ELb0ELb0ELb1EEEEEEEEEvNT_6ParamsE)
        /*0230*/ 	.word	0x00000004


	//----- nvinfo : EIATTR_FRAME_SIZE
	.align		4
.L_104:
        /*0234*/ 	.byte	0x04, 0x11
        /*0236*/ 	.short	(.L_106 - .L_105)
	.align		4
.L_105:
        /*0238*/ 	.word	index@(_ZN7cutlass13device_kernelIN5flash11enable_sm90INS1_16FlashAttnFwdSm90INS1_25CollectiveMainloopFwdSm90ILi2EN4cute5tupleIJNS5_1CILi1EEES8_S8_EEENS6_IJNS7_ILi128EEENS7_ILi192EEESA_EEELi128ENS_12float_e4m3_tEfNS_4arch4Sm90ELb0ELb1ELb1ELb0ELb0ELb0ELb0ELb1ELb1ELb0ELb0ELb0EEENS1_21CollectiveEpilogueFwdINS6_IJSA_SA_SB_EEES9_NS_10bfloat16_tESF_Li256ELb0ELb0ELb0ELb1EEENS1_30DynamicPersistentTileSchedulerILi256ELi128ELb0ELb0ELb1EEEEEEEEEvNT_6ParamsE)
        /*023c*/ 	.word	0x00000000


	//----- nvinfo : EIATTR_REGCOUNT
	.align		4
.L_106:
        /*0240*/ 	.byte	0x04, 0x2f
        /*0242*/ 	.short	(.L_108 - .L_107)
	.align		4
.L_107:
        /*0244*/ 	.word	index@(_ZN7cutlass13device_kernelIN5flash11enable_sm90INS1_16FlashAttnFwdSm90INS1_25CollectiveMainloopFwdSm90ILi2EN4cute5tupleIJNS5_1CILi1EEES8_S8_EEENS6_IJNS7_ILi128EEENS7_ILi224EEESA_EEELi128ENS_12float_e4m3_tEfNS_4arch4Sm90ELb0ELb0ELb1ELb1ELb0ELb1ELb0ELb1ELb1ELb0ELb0ELb0EEENS1_21CollectiveEpilogueFwdINS6_IJSA_SA_SB_EEES9_NS_10bfloat16_tESF_Li256ELb1ELb0ELb0ELb1EEENS1_36VarlenDynamicPersistentTileSchedulerILi128ELi224ELi256ELi128ELb0ELb0ELb1ELb0ELb1ELb1EEEEEEEEEvNT_6ParamsE)
        /*0248*/ 	.word	0x00000004


	//----- nvinfo : EIATTR_FRAME_SIZE
	.align		4
.L_108:
        /*024c*/ 	.byte	0x04, 0x11
        /*024e*/ 	.short	(.L_110 - .L_109)
	.align		4
.L_109:
        /*0250*/ 	.word	index@(_ZN7cutlass13device_kernelIN5flash11enable_sm90INS1_16FlashAttnFwdSm90INS1_25CollectiveMainloopFwdSm90ILi2EN4cute5tupleIJNS5_1CILi1EEES8_S8_EEENS6_IJNS7_ILi128EEENS7_ILi224EEESA_EEELi128ENS_12float_e4m3_tEfNS_4arch4Sm90ELb0ELb0ELb1ELb1ELb0ELb1ELb0ELb1ELb1ELb0ELb0ELb0EEENS1_21CollectiveEpilogueFwdINS6_IJSA_SA_SB_EEES9_NS_10bfloat16_tESF_Li256ELb1ELb0ELb0ELb1EEENS1_36VarlenDynamicPersistentTileSchedulerILi128ELi224ELi256ELi128ELb0ELb0ELb1ELb0ELb1ELb1EEEEEEEEEvNT_6ParamsE)
        /*0254*/ 	.word	0x00000000


	//----- nvinfo : EIATTR_REGCOUNT
	.align		4
.L_110:
        /*0258*/ 	.byte	0x04, 0x2f
        /*025a*/ 	.short	(.L_112 - .L_111)
	.align		4
.L_111:
        /*025c*/ 	.word	index@(_ZN7cutlass13device_kernelIN5flash11enable_sm90INS1_16FlashAttnFwdSm90INS1_25CollectiveMainloopFwdSm90ILi2EN4cute5tupleIJNS5_1CILi1EEES8_S8_EEENS6_IJNS7_ILi128EEENS7_ILi224EEESA_EEELi128ENS_12float_e4m3_tEfNS_4arch4Sm90ELb0ELb0ELb1ELb1ELb0ELb0ELb0ELb1ELb1ELb0ELb0ELb0EEENS1_21CollectiveEpilogueFwdINS6_IJSA_SA_SB_EEES9_NS_10bfloat16_tESF_Li256ELb1ELb0ELb0ELb1EEENS1_36VarlenDynamicPersistentTileSchedulerILi128ELi224ELi256ELi128ELb0ELb0ELb1ELb0ELb1ELb1EEEEEEEEEvNT_6ParamsE)
        /*0260*/ 	.word	0x00000004


	//----- nvinfo : EIATTR_FRAME_SIZE
	.align		4
.L_112:
        /*0264*/ 	.byte	0x04, 0x11
        /*0266*/ 	.short	(.L_114 - .L_113)
	.align		4
.L_113:
        /*0268*/ 	.word	index@(_ZN7cutlass13device_kernelIN5flash11enable_sm90INS1_16FlashAttnFwdSm90INS1_25CollectiveMainloopFwdSm90ILi2EN4cute5tupleIJNS5_1CILi1EEES8_S8_EEENS6_IJNS7_ILi128EEENS7_ILi224EEESA_EEELi128ENS_12float_e4m3_tEfNS_4arch4Sm90ELb0ELb0ELb1ELb1ELb0ELb0ELb0ELb1ELb1ELb0ELb0ELb0EEENS1_21CollectiveEpilogueFwdINS6_IJSA_SA_SB_EEES9_NS_10bfloat16_tESF_Li256ELb1ELb0ELb0ELb1EEENS1_36VarlenDynamicPersistentTileSchedulerILi128ELi224ELi256ELi128ELb0ELb0ELb1ELb0ELb1ELb1EEEEEEEEEvNT_6ParamsE)
        /*026c*/ 	.word	0x00000000


	//----- nvinfo : EIATTR_REGCOUNT
	.align		4
.L_114:
        /*0270*/ 	.byte	0x04, 0x2f
        /*0272*/ 	.short	(.L_116 - .L_115)
	.align		4
.L_115:
        /*0274*/ 	.word	index@(_ZN7cutlass13device_kernelIN5flash11enable_sm90INS1_16FlashAttnFwdSm90INS1_25CollectiveMainloopFwdSm90ILi2EN4cute5tupleIJNS5_1CILi1EEES8_S8_EEENS6_IJNS7_ILi128EEENS7_ILi224EEESA_EEELi128ENS_12float_e4m3_tEfNS_4arch4Sm90ELb0ELb0ELb1ELb0ELb0ELb0ELb0ELb1ELb1ELb0ELb0ELb0EEENS1_21CollectiveEpilogueFwdINS6_IJSA_SA_SB_EEES9_NS_10bfloat16_tESF_Li256ELb0ELb0ELb0ELb1EEENS1_29StaticPersistentTileSchedulerILb0EEEEEEEEEvNT_6ParamsE)
        /*0278*/ 	.word	0x00000004


	//----- nvinfo : EIATTR_FRAME_SIZE
	.align		4
.L_116:
        /*027c*/ 	.byte	0x04, 0x11
        /*027e*/ 	.short	(.L_118 - .L_117)
	.align		4
.L_117:
        /*0280*/ 	.word	index@(_ZN7cutlass13device_kernelIN5flash11enable_sm90INS1_16FlashAttnFwdSm90INS1_25CollectiveMainloopFwdSm90ILi2EN4cute5tupleIJNS5_1CILi1EEES8_S8_EEENS6_IJNS7_ILi128EEENS7_ILi224EEESA_EEELi128ENS_12float_e4m3_tEfNS_4arch4Sm90ELb0ELb0ELb1ELb0ELb0ELb0ELb0ELb1ELb1ELb0ELb0ELb0EEENS1_21CollectiveEpilogueFwdINS6_IJSA_SA_SB_EEES9_NS_10bfloat16_tESF_Li256ELb0ELb0ELb0ELb1EEENS1_29StaticPersistentTileSchedulerILb0EEEEEEEEEvNT_6ParamsE)
        /*0284*/ 	.word	0x00000000


	//----- nvinfo : EIATTR_REGCOUNT
	.align		4
.L_118:
        /*0288*/ 	.byte	0x04, 0x2f
        /*028a*/ 	.short	(.L_120 - .L_119)
	.align		4
.L_119:
        /*028c*/ 	.word	index@(_ZN7cutlass13device_kernelIN5flash11enable_sm90INS1_16FlashAttnFwdSm90INS1_25CollectiveMainloopFwdSm90ILi2EN4cute5tupleIJNS5_1CILi1EEES8_S8_EEENS6_IJNS7_ILi128EEENS7_ILi160EEENS7_ILi192EEEEEELi192ENS_12float_e4m3_tEfNS_4arch4Sm90ELb1ELb0ELb1ELb1ELb0ELb1ELb0ELb1ELb1ELb0ELb0ELb0EEENS1_21CollectiveEpilogueFwdINS6_IJSA_SC_SB_EEES9_NS_10bfloat16_tESG_Li256ELb1ELb0ELb0ELb1EEENS1_36VarlenDynamicPersistentTileSchedulerILi128ELi160ELi256ELi128ELb0ELb0ELb1ELb1ELb1ELb1EEEEEEEEEvNT_6ParamsE)
        /*0290*/ 	.word	0x00000004


	//----- nvinfo : EIATTR_FRAME_SIZE
	.align		4
.L_120:
        /*0294*/ 	.byte	0x04, 0x11
        /*0296*/ 	.short	(.L_122 - .L_121)
	.align		4
.L_121:
        /*0298*/ 	.word	index@(_ZN7cutlass13device_kernelIN5flash11enable_sm90INS1_16FlashAttnFwdSm90INS1_25CollectiveMainloopFwdSm90ILi2EN4cute5tupleIJNS5_1CILi1EEES8_S8_EEENS6_IJNS7_ILi128EEENS7_ILi160EEENS7_ILi192EEEEEELi192ENS_12float_e4m3_tEfNS_4arch4Sm90ELb1ELb0ELb1ELb1ELb0ELb1ELb0ELb1ELb1ELb0ELb0ELb0EEENS1_21CollectiveEpilogueFwdINS6_IJSA_SC_SB_EEES9_NS_10bfloat16_tESG_Li256ELb1ELb0ELb0ELb1EEENS1_36VarlenDynamicPersistentTileSchedulerILi128ELi160ELi256ELi128ELb0ELb0ELb1ELb1ELb1ELb1EEEEEEEEEvNT_6ParamsE)
        /*029c*/ 	.word	0x00000000


	//----- nvinfo : EIATTR_REGCOUNT
	.align		4
.L_122:
        /*02a0*/ 	.byte	0x04, 0x2f
        /*02a2*/ 	.short	(.L_124 - .L_123)
	.align		4
.L_123:
        /*02a4*/ 	.word	index@(_ZN7cutlass13device_kernelIN5flash11enable_sm90INS1_16FlashAttnFwdSm90INS1_25CollectiveMainloopFwdSm90ILi2EN4cute5tupleIJNS5_1CILi1EEES8_S8_EEENS6_IJNS7_ILi128EEENS7_ILi160EEENS7_ILi192EEEEEELi192ENS_12float_e4m3_tEfNS_4arch4Sm90ELb1ELb0ELb1ELb1ELb0ELb0ELb0ELb1ELb1ELb0ELb0ELb0EEENS1_21CollectiveEpilogueFwdINS6_IJSA_SC_SB_EEES9_NS_10bfloat16_tESG_Li256ELb1ELb0ELb0ELb1EEENS1_36VarlenDynamicPersistentTileSchedulerILi128ELi160ELi256ELi128ELb0ELb0ELb1ELb1ELb1ELb1EEEEEEEEEvNT_6ParamsE)
        /*02a8*/ 	.word	0x00000004


	//----- nvinfo : EIATTR_FRAME_SIZE
	.align		4
.L_124:
        /*02ac*/ 	.byte	0x04, 0x11
        /*02ae*/ 	.short	(.L_126 - .L_125)
	.align		4
.L_125:
        /*02b0*/ 	.word	index@(_ZN7cutlass13device_kernelIN5flash11enable_sm90INS1_16FlashAttnFwdSm90INS1_25CollectiveMainloopFwdSm90ILi2EN4cute5tupleIJNS5_1CILi1EEES8_S8_EEENS6_IJNS7_ILi128EEENS7_ILi160EEENS7_ILi192EEEEEELi192ENS_12float_e4m3_tEfNS_4arch4Sm90ELb1ELb0ELb1ELb1ELb0ELb0ELb0ELb1ELb1ELb0ELb0ELb0EEENS1_21CollectiveEpilogueFwdINS6_IJSA_SC_SB_EEES9_NS_10bfloat16_tESG_Li256ELb1ELb0ELb0ELb1EEENS1_36VarlenDynamicPersistentTileSchedulerILi128ELi160ELi256ELi128ELb0ELb0ELb1ELb1ELb1ELb1EEEEEEEEEvNT_6ParamsE)
        /*02b4*/ 	.word	0x00000000


	//----- nvinfo : EIATTR_REGCOUNT
	.align		4
.L_126:
        /*02b8*/ 	.byte	0x04, 0x2f
        /*02ba*/ 	.short	(.L_128 - .L_127)
	.align		4
.L_127:
        /*02bc*/ 	.word	index@(_ZN7cutlass13device_kernelIN5flash11enable_sm90INS1_16FlashAttnFwdSm90INS1_25CollectiveMainloopFwdSm90ILi2EN4cute5tupleIJNS5_1CILi1EEES8_S8_EEENS6_IJNS7_ILi128EEENS7_ILi160EEENS7_ILi192EEEEEELi192ENS_12float_e4m3_tEfNS_4arch4Sm90ELb1ELb0ELb1ELb0ELb0ELb0ELb0ELb1ELb1ELb0ELb0ELb0EEENS1_21CollectiveEpilogueFwdINS6_IJSA_SC_SB_EEES9_NS_10bfloat16_tESG_Li256ELb0ELb0ELb0ELb1EEENS1_30DynamicPersistentTileSchedulerILi256ELi128ELb0ELb0ELb1EEEEEEEEEvNT_6ParamsE)
        /*02c0*/ 	.word	0x00000004


	//----- nvinfo : EIATTR_FRAME_SIZE
	.align		4
.L_128:
        /*02c4*/ 	.byte	0x04, 0x11
        /*02c6*/ 	.short	(.L_130 - .L_129)
	.align		4
.L_129:
        /*02c8*/ 	.word	index@(_ZN7cutlass13device_kernelIN5flash11enable_sm90INS1_16FlashAttnFwdSm90INS1_25CollectiveMainloopFwdSm90ILi2EN4cute5tupleIJNS5_1CILi1EEES8_S8_EEENS6_IJNS7_ILi128EEENS7_ILi160EEENS7_ILi192EEEEEELi192ENS_12float_e4m3_tEfNS_4arch4Sm90ELb1ELb0ELb1ELb0ELb0ELb0ELb0ELb1ELb1ELb0ELb0ELb0EEENS1_21CollectiveEpilogueFwdINS6_IJSA_SC_SB_EEES9_NS_10bfloat16_tESG_Li256ELb0ELb0ELb0ELb1EEENS1_30DynamicPersistentTileSchedulerILi256ELi128ELb0ELb0ELb1EEEEEEEEEvNT_6ParamsE)
        /*02cc*/ 	.word	0x00000000


	//----- nvinfo : EIATTR_REGCOUNT
	.align		4
.L_130:
        /*02d0*/ 	.byte	0x04, 0x2f
        /*02d2*/ 	.short	(.L_132 - .L_131)
	.align		4
.L_131:
        /*02d4*/ 	.word	index@(_ZN7cutlass13device_kernelIN5flash11enable_sm90INS1_16FlashAttnFwdSm90INS1_25CollectiveMainloopFwdSm90ILi2EN4cute5tupleIJNS5_1CILi1EEES8_S8_EEENS6_IJNS7_ILi128EEESA_NS7_ILi192EEEEEELi192ENS_12float_e4m3_tEfNS_4arch4Sm90ELb0ELb1ELb1ELb1ELb0ELb1ELb0ELb1ELb1ELb0ELb0ELb0EEENS1_21CollectiveEpilogueFwdINS6_IJSA_SB_SA_EEES9_NS_10bfloat16_tESF_Li256ELb1ELb0ELb0ELb1EEENS1_36VarlenDynamicPersistentTileSchedulerILi128ELi128ELi256ELi128ELb0ELb0ELb1ELb1ELb0ELb1EEEEEEEEEvNT_6ParamsE)
        /*02d8*/ 	.word	0x00000004


	//----- nvinfo : EIATTR_FRAME_SIZE
	.align		4
.L_132:
        /*02dc*/ 	.byte	0x04, 0x11
        /*02de*/ 	.short	(.L_134 - .L_133)
	.align		4
.L_133:
        /*02e0*/ 	.word	index@(_ZN7cutlass13device_kernelIN5flash11enable_sm90INS1_16FlashAttnFwdSm90INS1_25CollectiveMainloopFwdSm90ILi2EN4cute5tupleIJNS5_1CILi1EEES8_S8_EEENS6_IJNS7_ILi128EEESA_NS7_ILi192EEEEEELi192ENS_12float_e4m3_tEfNS_4arch4Sm90ELb0ELb1ELb1ELb1ELb0ELb1ELb0ELb1ELb1ELb0ELb0ELb0EEENS1_21CollectiveEpilogueFwdINS6_IJSA_SB_SA_EEES9_NS_10bfloat16_tESF_Li256ELb1ELb0ELb0ELb1EEENS1_36VarlenDynamicPersistentTileSchedulerILi128ELi128ELi256ELi128ELb0ELb0ELb1ELb1ELb0ELb1EEEEEEEEEvNT_6ParamsE)
        /*02e4*/ 	.word	0x00000000


	//----- nvinfo : EIATTR_REGCOUNT
	.align		4
.L_134:
        /*02e8*/ 	.byte	0x04, 0x2f
        /*02ea*/ 	.short	(.L_136 - .L_135)
	.align		4
.L_135:
        /*02ec*/ 	.word	index@(_ZN7cutlass13device_kernelIN5flash11enable_sm90INS1_16FlashAttnFwdSm90INS1_25CollectiveMainloopFwdSm90ILi2EN4cute5tupleIJNS5_1CILi1EEES8_S8_EEENS6_IJNS7_ILi128EEESA_NS7_ILi192EEEEEELi192ENS_12float_e4m3_tEfNS_4arch4Sm90ELb0ELb1ELb1ELb1ELb0ELb0ELb0ELb1ELb1ELb0ELb0ELb0EEENS1_21CollectiveEpilogueFwdINS6_IJSA_SB_SA_EEES9_NS_10bfloat16_tESF_Li256ELb1ELb0ELb0ELb1EEENS1_36VarlenDynamicPersistentTileSchedulerILi128ELi128ELi256ELi128ELb0ELb0ELb1ELb1ELb0ELb1EEEEEEEEEvNT_6ParamsE)
        /*02f0*/ 	.word	0x00000004


	//----- nvinfo : EIATTR_FRAME_SIZE
	.align		4
.L_136:
        /*02f4*/ 	.byte	0x04, 0x11
        /*02f6*/ 	.short	(.L_138 - .L_137)
	.align		4
.L_137:
        /*02f8*/ 	.word	index@(_ZN7cutlass13device_kernelIN5flash11enable_sm90INS1_16FlashAttnFwdSm90INS1_25CollectiveMainloopFwdSm90ILi2EN4cute5tupleIJNS5_1CILi1EEES8_S8_EEENS6_IJNS7_ILi128EEESA_NS7_ILi192EEEEEELi192ENS_12float_e4m3_tEfNS_4arch4Sm90ELb0ELb1ELb1ELb1ELb0ELb0ELb0ELb1ELb1ELb0ELb0ELb0EEENS1_21CollectiveEpilogueFwdINS6_IJSA_SB_SA_EEES9_NS_10bfloat16_tESF_Li256ELb1ELb0ELb0ELb1EEENS1_36VarlenDynamicPersistentTileSchedulerILi128ELi128ELi256ELi128ELb0ELb0ELb1ELb1ELb0ELb1EEEEEEEEEvNT_6ParamsE)
        /*02fc*/ 	.word	0x00000000


	//----- nvinfo : EIATTR_REGCOUNT
	.align		4
.L_138:
        /*0300*/ 	.byte	0x04, 0x2f
        /*0302*/ 	.short	(.L_140 - .L_139)
	.align		4
.L_139:
        /*0304*/ 	.word	index@(_ZN7cutlass13device_kernelIN5flash11enable_sm90INS1_16FlashAttnFwdSm90INS1_25CollectiveMainloopFwdSm90ILi2EN4cute5tupleIJNS5_1CILi1EEES8_S8_EEENS6_IJNS7_ILi128EEESA_NS7_ILi192EEEEEELi192ENS_12float_e4m3_tEfNS_4arch4Sm90ELb0ELb1ELb1ELb0ELb0ELb0ELb0ELb1ELb1ELb0ELb0ELb0EEENS1_21CollectiveEpilogueFwdINS6_IJSA_SB_SA_EEES9_NS_10bfloat16_tESF_Li256ELb0ELb0ELb0ELb1EEENS1_30DynamicPersistentTileSchedulerILi256ELi128ELb0ELb0ELb1EEEEEEEEEvNT_6ParamsE)
        /*0308*/ 	.word	0x00000004


	//----- nvinfo : EIATTR_FRAME_SIZE
	.align		4
.L_140:
        /*030c*/ 	.byte	0x04, 0x11
        /*030e*/ 	.short	(.L_142 - .L_141)
	.align		4
.L_141:
        /*0310*/ 	.word	index@(_ZN7cutlass13device_kernelIN5flash11enable_sm90INS1_16FlashAttnFwdSm90INS1_25CollectiveMainloopFwdSm90ILi2EN4cute5tupleIJNS5_1CILi1EEES8_S8_EEENS6_IJNS7_ILi128EEESA_NS7_ILi192EEEEEELi192ENS_12float_e4m3_tEfNS_4arch4Sm90ELb0ELb1ELb1ELb0ELb0ELb0ELb0ELb1ELb1ELb0ELb0ELb0EEENS1_21CollectiveEpilogueFwdINS6_IJSA_SB_SA_EEES9_NS_10bfloat16_tESF_Li256ELb0ELb0ELb0ELb1EEENS1_30DynamicPersistentTileSchedulerILi256ELi128ELb0ELb0ELb1EEEEEEEEEvNT_6ParamsE)
        /*0314*/ 	.word	0x00000000


	//----- nvinfo : EIATTR_REGCOUNT
	.align		4
.L_142:
        /*0318*/ 	.byte	0x04, 0x2f
        /*031a*/ 	.short	(.L_144 - .L_143)
	.align		4
.L_143:
        /*031c*/ 	.word	index@(_ZN7cutlass13device_kernelIN5flash11enable_sm90INS1_16FlashAttnFwdSm90INS1_25CollectiveMainloopFwdSm90ILi2EN4cute5tupleIJNS5_1CILi1EEES8_S8_EEENS6_IJNS7_ILi128EEENS7_ILi160EEENS7_ILi192EEEEEELi192ENS_12float_e4m3_tEfNS_4arch4Sm90ELb0ELb0ELb1ELb1ELb0ELb1ELb0ELb1ELb1ELb0ELb0ELb0EEENS1_21CollectiveEpilogueFwdINS6_IJSA_SC_SB_EEES9_NS_10bfloat16_tESG_Li256ELb1ELb0ELb0ELb1EEENS1_36VarlenDynamicPersistentTileSchedulerILi128ELi160ELi256ELi128ELb0ELb0ELb1ELb0ELb1ELb1EEEEEEEEEvNT_6ParamsE)
        /*0320*/ 	.word	0x00000004


	//----- nvinfo : EIATTR_FRAME_SIZE
	.align		4
.L_144:
        /*0324*/ 	.byte	0x04, 0x11
        /*0326*/ 	.short	(.L_146 - .L_145)
	.align		4
.L_145:
        /*0328*/ 	.word	index@(_ZN7cutlass13device_kernelIN5flash11enable_sm90INS1_16FlashAttnFwdSm90INS1_25CollectiveMainloopFwdSm90ILi2EN4cute5tupleIJNS5_1CILi1EEES8_S8_EEENS6_IJNS7_ILi128EEENS7_ILi160EEENS7_ILi192EEEEEELi192ENS_12float_e4m3_tEfNS_4arch4Sm90ELb0ELb0ELb1ELb1ELb0ELb1ELb0ELb1ELb1ELb0ELb0ELb0EEENS1_21CollectiveEpilogueFwdINS6_IJSA_SC_SB_EEES9_NS_10bfloat16_tESG_Li256ELb1ELb0ELb0ELb1EEENS1_36VarlenDynamicPersistentTileSchedulerILi128ELi160ELi256ELi128ELb0ELb0ELb1ELb0ELb1ELb1EEEEEEEEEvNT_6ParamsE)
        /*032c*/ 	.word	0x00000000


	//----- nvinfo : EIATTR_REGCOUNT
	.align		4
.L_146:
        /*0330*/ 	.byte	0x04, 0x2f
        /*0332*/ 	.short	(.L_148 - .L_147)
	.align		4
.L_147:
        /*0334*/ 	.word	index@(_ZN7cutlass13device_kernelIN5flash11enable_sm90INS1_16FlashAttnFwdSm90INS1_25CollectiveMainloopFwdSm90ILi2EN4cute5tupleIJNS5_1CILi1EEES8_S8_EEENS6_IJNS7_ILi128EEENS7_ILi160EEENS7_ILi192EEEEEELi192ENS_12float_e4m3_tEfNS_4arch4Sm90ELb0ELb0ELb1ELb1ELb0ELb0ELb0ELb1ELb1ELb0ELb0ELb0EEENS1_21CollectiveEpilogueFwdINS6_IJSA_SC_SB_EEES9_NS_10bfloat16_tESG_Li256ELb1ELb0ELb0ELb1EEENS1_36VarlenDynamicPersistentTileSchedulerILi128ELi160ELi256ELi128ELb0ELb0ELb1ELb0ELb1ELb1EEEEEEEEEvNT_6ParamsE)
        /*0338*/ 	.word	0x00000004


	//----- nvinfo : EIATTR_FRAME_SIZE
	.align		4
.L_148:
        /*033c*/ 	.byte	0x04, 0x11
        /*033e*/ 	.short	(.L_150 - .L_149)
	.align		4
.L_149:
        /*0340*/ 	.word	index@(_ZN7cutlass13device_kernelIN5flash11enable_sm90INS1_16FlashAttnFwdSm90INS1_25CollectiveMainloopFwdSm90ILi2EN4cute5tupleIJNS5_1CILi1EEES8_S8_EEENS6_IJNS7_ILi128EEENS7_ILi160EEENS7_ILi192EEEEEELi192ENS_12float_e4m3_tEfNS_4arch4Sm90ELb0ELb0ELb1ELb1ELb0ELb0ELb0ELb1ELb1ELb0ELb0ELb0EEENS1_21CollectiveEpilogueFwdINS6_IJSA_SC_SB_EEES9_NS_10bfloat16_tESG_Li256ELb1ELb0ELb0ELb1EEENS1_36VarlenDynamicPersistentTileSchedulerILi128ELi160ELi256ELi128ELb0ELb0ELb1ELb0ELb1ELb1EEEEEEEEEvNT_6ParamsE)
        /*0344*/ 	.word	0x00000000


	//----- nvinfo : EIATTR_REGCOUNT
	.align		4
.L_150:
        /*0348*/ 	.byte	0x04, 0x2f
        /*034a*/ 	.short	(.L_152 - .L_151)
	.align		4
.L_151:
        /*034c*/ 	.word	index@(_ZN7cutlass13device_kernelIN5flash11enable_sm90INS1_16FlashAttnFwdSm90INS1_25CollectiveMainloopFwdSm90ILi2EN4cute5tupleIJNS5_1CILi2EEENS7_ILi1EEES9_EEENS6_IJNS7_ILi128EEENS7_ILi160EEENS7_ILi192EEEEEELi192ENS_12float_e4m3_tEfNS_4arch4Sm90ELb0ELb0ELb1ELb0ELb0ELb0ELb0ELb1ELb1ELb0ELb0ELb0EEENS1_21CollectiveEpilogueFwdINS6_IJSB_SD_SC_EEESA_NS_10bfloat16_tESH_Li256ELb0ELb0ELb0ELb1EEENS1_29StaticPersistentTileSchedulerILb0EEEEEEEEEvNT_6ParamsE)
        /*0350*/ 	.word	0x00000004


	//----- nvinfo : EIATTR_FRAME_SIZE
	.align		4
.L_152:
        /*0354*/ 	.byte	0x04, 0x11
        /*0356*/ 	.short	(.L_154 - .L_153)
	.align		4
.L_153:
        /*0358*/ 	.word	index@(_ZN7cutlass13device_kernelIN5flash11enable_sm90INS1_16FlashAttnFwdSm90INS1_25CollectiveMainloopFwdSm90ILi2EN4cute5tupleIJNS5_1CILi2EEENS7_ILi1EEES9_EEENS6_IJNS7_ILi128EEENS7_ILi160EEENS7_ILi192EEEEEELi192ENS_12float_e4m3_tEfNS_4arch4Sm90ELb0ELb0ELb1ELb0ELb0ELb0ELb0ELb1ELb1ELb0ELb0ELb0EEENS1_21CollectiveEpilogueFwdINS6_IJSB_SD_SC_EEESA_NS_10bfloat16_tESH_Li256ELb0ELb0ELb0ELb1EEENS1_29StaticPersistentTileSchedulerILb0EEEEEEEEEvNT_6ParamsE)
        /*035c*/ 	.word	0x00000000


	//----- nvinfo : EIATTR_REGCOUNT
	.align		4
.L_154:
        /*0360*/ 	.byte	0x04, 0x2f
        /*0362*/ 	.short	(.L_156 - .L_155)
	.align		4
.L_155:
        /*0364*/ 	.word	index@(_ZN7cutlass13device_kernelIN5flash11enable_sm90INS1_16FlashAttnFwdSm90INS1_25CollectiveMainloopFwdSm90ILi2EN4cute5tupleIJNS5_1CILi1EEES8_S8_EEENS6_IJNS7_ILi128EEENS7_ILi160EEENS7_ILi192EEEEEELi192ENS_12float_e4m3_tEfNS_4arch4Sm90ELb0ELb0ELb1ELb0ELb0ELb0ELb0ELb1ELb1ELb0ELb0ELb0EEENS1_21CollectiveEpilogueFwdINS6_IJSA_SC_SB_EEES9_NS_10bfloat16_tESG_Li256ELb0ELb0ELb0ELb1EEENS1_29StaticPersistentTileSchedulerILb0EEEEEEEEEvNT_6ParamsE)
        /*0368*/ 	.word	0x00000004


	//----- nvinfo : EIATTR_FRAME_SIZE
	.align		4
.L_156:
        /*036c*/ 	.byte	0x04, 0x11
        /*036e*/ 	.short	(.L_158 - .L_157)
	.align		4
.L_157:
        /*0370*/ 	.word	index@(_ZN7cutlass13device_kernelIN5flash11enable_sm90INS1_16FlashAttnFwdSm90INS1_25CollectiveMainloopFwdSm90ILi2EN4cute5tupleIJNS5_1CILi1EEES8_S8_EEENS6_IJNS7_ILi128EEENS7_ILi160EEENS7_ILi192EEEEEELi192ENS_12float_e4m3_tEfNS_4arch4Sm90ELb0ELb0ELb1ELb0ELb0ELb0ELb0ELb1ELb1ELb0ELb0ELb0EEENS1_21CollectiveEpilogueFwdINS6_IJSA_SC_SB_EEES9_NS_10bfloat16_tESG_Li256ELb0ELb0ELb0ELb1EEENS1_29StaticPersistentTileSchedulerILb0EEEEEEEEEvNT_6ParamsE)
        /*0374*/ 	.word	0x00000000


	//----- nvinfo : EIATTR_REGCOUNT
	.align		4
.L_158:
        /*0378*/ 	.byte	0x04, 0x2f
        /*037a*/ 	.short	(.L_160 - .L_159)
	.align		4
.L_159:
        /*037c*/ 	.word	index@(_ZN7cutlass13device_kernelIN5flash11enable_sm90INS1_16FlashAttnFwdSm90INS1_25CollectiveMainloopFwdSm90ILi2EN4cute5tupleIJNS5_1CILi1EEES8_S8_EEENS6_IJNS7_ILi128EEESA_NS7_ILi256EEEEEELi256ENS_12float_e4m3_tEfNS_4arch4Sm90ELb1ELb0ELb1ELb1ELb0ELb1ELb0ELb1ELb1ELb0ELb0ELb0EEENS1_21CollectiveEpilogueFwdINS6_IJSA_SB_SA_EEES9_NS_10bfloat16_tESF_Li256ELb1ELb0ELb0ELb1EEENS1_36VarlenDynamicPersistentTileSchedulerILi128ELi128ELi256ELi128ELb0ELb0ELb1ELb1ELb1ELb1EEEEEEEEEvNT_6ParamsE)
        /*0380*/ 	.word	0x00000004


	//----- nvinfo : EIATTR_FRAME_SIZE
	.align		4
.L_160:
        /*0384*/ 	.byte	0x04, 0x11
        /*0386*/ 	.short	(.L_162 - .L_161)
	.align		4
.L_161:
        /*0388*/ 	.word	index@(_ZN7cutlass13device_kernelIN5flash11enable_sm90INS1_16FlashAttnFwdSm90INS1_25CollectiveMainloopFwdSm90ILi2EN4cute5tupleIJNS5_1CILi1EEES8_S8_EEENS6_IJNS7_ILi128EEESA_NS7_ILi256EEEEEELi256ENS_12float_e4m3_tEfNS_4arch4Sm90ELb1ELb0ELb1ELb1ELb0ELb1ELb0ELb1ELb1ELb0ELb0ELb0EEENS1_21CollectiveEpilogueFwdINS6_IJSA_SB_SA_EEES9_NS_10bfloat16_tESF_Li256ELb1ELb0ELb0ELb1EEENS1_36VarlenDynamicPersistentTileSchedulerILi128ELi128ELi256ELi128ELb0ELb0ELb1ELb1ELb1ELb1EEEEEEEEEvNT_6ParamsE)
        /*038c*/ 	.word	0x00000000


	//----- nvinfo : EIATTR_REGCOUNT
	.align		4
.L_162:
        /*0390*/ 	.byte	0x04, 0x2f
        /*0392*/ 	.short	(.L_164 - .L_163)
	.align		4
.L_163:
        /*0394*/ 	.word	index@(_ZN7cutlass13device_kernelIN5flash11enable_sm90INS1_16FlashAttnFwdSm90INS1_25CollectiveMainloopFwdSm90ILi2EN4cute5tupleIJNS5_1CILi1EEES8_S8_EEENS6_IJNS7_ILi128EEESA_NS7_ILi256EEEEEELi256ENS_12float_e4m3_tEfNS_4arch4Sm90ELb1ELb0ELb1ELb1ELb0ELb0ELb0ELb1ELb1ELb0ELb0ELb0EEENS1_21CollectiveEpilogueFwdINS6_IJSA_SB_SA_EEES9_NS_10bfloat16_tESF_Li256ELb1ELb0ELb0ELb1EEENS1_36VarlenDynamicPersistentTileSchedulerILi128ELi128ELi256ELi128ELb0ELb0ELb1ELb1ELb1ELb1EEEEEEEEEvNT_6ParamsE)
        /*0398*/ 	.word	0x00000004


	//----- nvinfo : EIATTR_FRAME_SIZE
	.align		4
.L_164:
        /*039c*/ 	.byte	0x04, 0x11
        /*039e*/ 	.short	(.L_166 - .L_165)
	.align		4
.L_165:
        /*03a0*/ 	.word	index@(_ZN7cutlass13device_kernelIN5flash11enable_sm90INS1_16FlashAttnFwdSm90INS1_25CollectiveMainloopFwdSm90ILi2EN4cute5tupleIJNS5_1CILi1EEES8_S8_EEENS6_IJNS7_ILi128EEESA_NS7_ILi256EEEEEELi256ENS_12float_e4m3_tEfNS_4arch4Sm90ELb1ELb0ELb1ELb1ELb0ELb0ELb0ELb1ELb1ELb0ELb0ELb0EEENS1_21CollectiveEpilogueFwdINS6_IJSA_SB_SA_EEES9_NS_10bfloat16_tESF_Li256ELb1ELb0ELb0ELb1EEENS1_36VarlenDynamicPersistentTileSchedulerILi128ELi128ELi256ELi128ELb0ELb0ELb1ELb1ELb1ELb1EEEEEEEEEvNT_6ParamsE)
        /*03a4*/ 	.word	0x00000000


	//----- nvinfo : EIATTR_REGCOUNT
	.align		4
.L_166:
        /*03a8*/ 	.byte	0x04, 0x2f
        /*03aa*/ 	.short	(.L_168 - .L_167)
	.align		4
.L_167:
        /*03ac*/ 	.word	index@(_ZN7cutlass13device_kernelIN5flash11enable_sm90INS1_16FlashAttnFwdSm90INS1_25CollectiveMainloopFwdSm90ILi2EN4cute5tupleIJNS5_1CILi1EEES8_S8_EEENS6_IJNS7_ILi128EEESA_NS7_ILi256EEEEEELi256ENS_12float_e4m3_tEfNS_4arch4Sm90ELb1ELb0ELb1ELb0ELb0ELb0ELb0ELb1ELb1ELb0ELb0ELb0EEENS1_21CollectiveEpilogueFwdINS6_IJSA_SB_SA_EEES9_NS_10bfloat16_tESF_Li256ELb0ELb0ELb0ELb1EEENS1_30DynamicPersistentTileSchedulerILi256ELi128ELb0ELb0ELb1EEEEEEEEEvNT_6ParamsE)
        /*03b0*/ 	.word	0x00000004


	//----- nvinfo : EIATTR_FRAME_SIZE
	.align		4
.L_168:
        /*03b4*/ 	.byte	0x04, 0x11
        /*03b6*/ 	.short	(.L_170 - .L_169)
	.align		4
.L_169:
        /*03b8*/ 	.word	index@(_ZN7cutlass13device_kernelIN5flash11enable_sm90INS1_16FlashAttnFwdSm90INS1_25CollectiveMainloopFwdSm90ILi2EN4cute5tupleIJNS5_1CILi1EEES8_S8_EEENS6_IJNS7_ILi128EEESA_NS7_ILi256EEEEEELi256ENS_12float_e4m3_tEfNS_4arch4Sm90ELb1ELb0ELb1ELb0ELb0ELb0ELb0ELb1ELb1ELb0ELb0ELb0EEENS1_21CollectiveEpilogueFwdINS6_IJSA_SB_SA_EEES9_NS_10bfloat16_tESF_Li256ELb0ELb0ELb0ELb1EEENS1_30DynamicPersistentTileSchedulerILi256ELi128ELb0ELb0ELb1EEEEEEEEEvNT_6ParamsE)
        /*03bc*/ 	.word	0x00000000


	//----- nvinfo : EIATTR_REGCOUNT
	.align		4
.L_170:
        /*03c0*/ 	.byte	0x04, 0x2f
        /*03c2*/ 	.short	(.L_172 - .L_171)
	.align		4
.L_171:
        /*03c4*/ 	.word	index@(_ZN7cutlass13device_kernelIN5flash11enable_sm90INS1_16FlashAttnFwdSm90INS1_25CollectiveMainloopFwdSm90ILi2EN4cute5tupleIJNS5_1CILi1EEES8_S8_EEENS6_IJNS7_ILi128EEENS7_ILi64EEENS7_ILi256EEEEEELi256ENS_12float_e4m3_tEfNS_4arch4Sm90ELb0ELb1ELb1ELb1ELb0ELb1ELb0ELb1ELb1ELb0ELb0ELb0EEENS1_21CollectiveEpilogueFwdINS6_IJSA_SC_SB_EEES9_NS_10bfloat16_tESG_Li256ELb1ELb0ELb0ELb1EEENS1_36VarlenDynamicPersistentTileSchedulerILi128ELi64ELi256ELi128ELb0ELb0ELb1ELb1ELb0ELb1EEEEEEEEEvNT_6ParamsE)
        /*03c8*/ 	.word	0x00000004


	//----- nvinfo : EIATTR_FRAME_SIZE
	.align		4
.L_172:
        /*03cc*/ 	.byte	0x04, 0x11
        /*03ce*/ 	.short	(.L_174 - .L_173)
	.align		4
.L_173:
        /*03d0*/ 	.word	index@(_ZN7cutlass13device_kernelIN5flash11enable_sm90INS1_16FlashAttnFwdSm90INS1_25CollectiveMainloopFwdSm90ILi2EN4cute5tupleIJNS5_1CILi1EEES8_S8_EEENS6_IJNS7_ILi128EEENS7_ILi64EEENS7_ILi256EEEEEELi256ENS_12float_e4m3_tEfNS_4arch4Sm90ELb0ELb1ELb1ELb1ELb0ELb1ELb0ELb1ELb1ELb0ELb0ELb0EEENS1_21CollectiveEpilogueFwdINS6_IJSA_SC_SB_EEES9_NS_10bfloat16_tESG_Li256ELb1ELb0ELb0ELb1EEENS1_36VarlenDynamicPersistentTileSchedulerILi128ELi64ELi256ELi128ELb0ELb0ELb1ELb1ELb0ELb1EEEEEEEEEvNT_6ParamsE)
        /*03d4*/ 	.word	0x00000000


	//----- nvinfo : EIATTR_REGCOUNT
	.align		4
.L_174:
        /*03d8*/ 	.byte	0x04, 0x2f
        /*03da*/ 	.short	(.L_176 - .L_175)
	.align		4
.L_175:
        /*03dc*/ 	.word	index@(_ZN7cutlass13device_kernelIN5flash11enable_sm90INS1_16FlashAttnFwdSm90INS1_25CollectiveMainloopFwdSm90ILi2EN4cute5tupleIJNS5_1CILi1EEES8_S8_EEENS6_IJNS7_ILi128EEENS7_ILi64EEENS7_ILi256EEEEEELi256ENS_12float_e4m3_tEfNS_4arch4Sm90ELb0ELb1ELb1ELb1ELb0ELb0ELb0ELb1ELb1ELb0ELb0ELb0EEENS1_21CollectiveEpilogueFwdINS6_IJSA_SC_SB_EEES9_NS_10bfloat16_tESG_Li256ELb1ELb0ELb0ELb1EEENS1_36VarlenDynamicPersistentTileSchedulerILi128ELi64ELi256ELi128ELb0ELb0ELb1ELb1ELb0ELb1EEEEEEEEEvNT_6ParamsE)
        /*03e0*/ 	.word	0x00000004


	//----- nvinfo : EIATTR_FRAME_SIZE
	.align		4
.L_176:
        /*03e4*/ 	.byte	0x04, 0x11
        /*03e6*/ 	.short	(.L_178 - .L_177)
	.align		4
.L_177:
        /*03e8*/ 	.word	index@(_ZN7cutlass13device_kernelIN5flash11enable_sm90INS1_16FlashAttnFwdSm90INS1_25CollectiveMainloopFwdSm90ILi2EN4cute5tupleIJNS5_1CILi1EEES8_S8_EEENS6_IJNS7_ILi128EEENS7_ILi64EEENS7_ILi256EEEEEELi256ENS_12float_e4m3_tEfNS_4arch4Sm90ELb0ELb1ELb1ELb1ELb0ELb0ELb0ELb1ELb1ELb0ELb0ELb0EEENS1_21CollectiveEpilogueFwdINS6_IJSA_SC_SB_EEES9_NS_10bfloat16_tESG_Li256ELb1ELb0ELb0ELb1EEENS1_36VarlenDynamicPersistentTileSchedulerILi128ELi64ELi256ELi128ELb0ELb0ELb1ELb1ELb0ELb1EEEEEEEEEvNT_6ParamsE)
        /*03ec*/ 	.word	0x00000000


	//----- nvinfo : EIATTR_REGCOUNT
	.align		4
.L_178:
        /*03f0*/ 	.byte	0x04, 0x2f
        /*03f2*/ 	.short	(.L_180 - .L_179)
	.align		4
.L_179:
        /*03f4*/ 	.word	index@(_ZN7cutlass13device_kernelIN5flash11enable_sm90INS1_16FlashAttnFwdSm90INS1_25CollectiveMainloopFwdSm90ILi2EN4cute5tupleIJNS5_1CILi1EEES8_S8_EEENS6_IJNS7_ILi128EEENS7_ILi64EEENS7_ILi256EEEEEELi256ENS_12float_e4m3_tEfNS_4arch4Sm90ELb0ELb1ELb1ELb0ELb0ELb0ELb0ELb1ELb1ELb0ELb0ELb0EEENS1_21CollectiveEpilogueFwdINS6_IJSA_SC_SB_EEES9_NS_10bfloat16_tESG_Li256ELb0ELb0ELb0ELb1EEENS1_30DynamicPersistentTileSchedulerILi256ELi128ELb0ELb0ELb1EEEEEEEEEvNT_6ParamsE)
        /*03f8*/ 	.word	0x00000004


	//----- nvinfo : EIATTR_FRAME_SIZE
	.align		4
.L_180:
        /*03fc*/ 	.byte	0x04, 0x11
        /*03fe*/ 	.short	(.L_182 - .L_181)
	.align		4
.L_181:
        /*0400*/ 	.word	index@(_ZN7cutlass13device_kernelIN5flash11enable_sm90INS1_16FlashAttnFwdSm90INS1_25CollectiveMainloopFwdSm90ILi2EN4cute5tupleIJNS5_1CILi1EEES8_S8_EEENS6_IJNS7_ILi128EEENS7_ILi64EEENS7_ILi256EEEEEELi256ENS_12float_e4m3_tEfNS_4arch4Sm90ELb0ELb1ELb1ELb0ELb0ELb0ELb0ELb1ELb1ELb0ELb0ELb0EEENS1_21CollectiveEpilogueFwdINS6_IJSA_SC_SB_EEES9_NS_10bfloat16_tESG_Li256ELb0ELb0ELb0ELb1EEENS1_30DynamicPersistentTileSchedulerILi256ELi128ELb0ELb0ELb1EEEEEEEEEvNT_6ParamsE)
        /*0404*/ 	.word	0x00000000


	//----- nvinfo : EIATTR_REGCOUNT
	.align		4
.L_182:
        /*0408*/ 	.byte	0x04, 0x2f
        /*040a*/ 	.short	(.L_184 - .L_183)
	.align		4
.L_183:
        /*040c*/ 	.word	index@(_ZN7cutlass13device_kernelIN5flash11enable_sm90INS1_16FlashAttnFwdSm90INS1_25CollectiveMainloopFwdSm90ILi2EN4cute5tupleIJNS5_1CILi1EEES8_S8_EEENS6_IJNS7_ILi128EEESA_NS7_ILi256EEEEEELi256ENS_12float_e4m3_tEfNS_4arch4Sm90ELb0ELb0ELb1ELb1ELb0ELb1ELb0ELb1ELb1ELb0ELb0ELb0EEENS1_21CollectiveEpilogueFwdINS6_IJSA_SB_SA_EEES9_NS_10bfloat16_tESF_Li256ELb1ELb0ELb0ELb1EEENS1_36VarlenDynamicPersistentTileSchedulerILi128ELi128ELi256ELi128ELb0ELb0ELb1ELb0ELb1ELb1EEEEEEEEEvNT_6ParamsE)
        /*0410*/ 	.word	0x00000004


	//----- nvinfo : EIATTR_FRAME_SIZE
	.align		4
.L_184:
        /*0414*/ 	.byte	0x04, 0x11
        /*0416*/ 	.short	(.L_186 - .L_185)
	.align		4
.L_185:
        /*0418*/ 	.word	index@(_ZN7cutlass13device_kernelIN5flash11enable_sm90INS1_16FlashAttnFwdSm90INS1_25CollectiveMainloopFwdSm90ILi2EN4cute5tupleIJNS5_1CILi1EEES8_S8_EEENS6_IJNS7_ILi128EEESA_NS7_ILi256EEEEEELi256ENS_12float_e4m3_tEfNS_4arch4Sm90ELb0ELb0ELb1ELb1ELb0ELb1ELb0ELb1ELb1ELb0ELb0ELb0EEENS1_21CollectiveEpilogueFwdINS6_IJSA_SB_SA_EEES9_NS_10bfloat16_tESF_Li256ELb1ELb0ELb0ELb1EEENS1_36VarlenDynamicPersistentTileSchedulerILi128ELi128ELi256ELi128ELb0ELb0ELb1ELb0ELb1ELb1EEEEEEEEEvNT_6ParamsE)
        /*041c*/ 	.word	0x00000000


	//----- nvinfo : EIATTR_REGCOUNT
	.align		4
.L_186:
        /*0420*/ 	.byte	0x04, 0x2f
        /*0422*/ 	.short	(.L_188 - .L_187)
	.align		4
.L_187:
        /*0424*/ 	.word	index@(_ZN7cutlass13device_kernelIN5flash11enable_sm90INS1_16FlashAttnFwdSm90INS1_25CollectiveMainloopFwdSm90ILi2EN4cute5tupleIJNS5_1CILi1EEES8_S8_EEENS6_IJNS7_ILi128EEESA_NS7_ILi256EEEEEELi256ENS_12float_e4m3_tEfNS_4arch4Sm90ELb0ELb0ELb1ELb1ELb0ELb0ELb0ELb1ELb1ELb0ELb0ELb0EEENS1_21CollectiveEpilogueFwdINS6_IJSA_SB_SA_EEES9_NS_10bfloat16_tESF_Li256ELb1ELb0ELb0ELb1EEENS1_36VarlenDynamicPersistentTileSchedulerILi128ELi128ELi256ELi128ELb0ELb0ELb1ELb0ELb1ELb1EEEEEEEEEvNT_6ParamsE)
        /*0428*/ 	.word	0x00000004


	//----- nvinfo : EIATTR_FRAME_SIZE
	.align		4
.L_188:
        /*042c*/ 	.byte	0x04, 0x11
        /*042e*/ 	.short	(.L_190 - .L_189)
	.align		4
.L_189:
        /*0430*/ 	.word	index@(_ZN7cutlass13device_kernelIN5flash11enable_sm90INS1_16FlashAttnFwdSm90INS1_25CollectiveMainloopFwdSm90ILi2EN4cute5tupleIJNS5_1CILi1EEES8_S8_EEENS6_IJNS7_ILi128EEESA_NS7_ILi256EEEEEELi256ENS_12float_e4m3_tEfNS_4arch4Sm90ELb0ELb0ELb1ELb1ELb0ELb0ELb0ELb1ELb1ELb0ELb0ELb0EEENS1_21CollectiveEpilogueFwdINS6_IJSA_SB_SA_EEES9_NS_10bfloat16_tESF_Li256ELb1ELb0ELb0ELb1EEENS1_36VarlenDynamicPersistentTileSchedulerILi128ELi128ELi256ELi128ELb0ELb0ELb1ELb0ELb1ELb1EEEEEEEEEvNT_6ParamsE)
        /*0434*/ 	.word	0x00000000


	//----- nvinfo : EIATTR_REGCOUNT
	.align		4
.L_190:
        /*0438*/ 	.byte	0x04, 0x2f
        /*043a*/ 	.short	(.L_192 - .L_191)
	.align		4
.L_191:
        /*043c*/ 	.word	index@(_ZN7cutlass13device_kernelIN5flash11enable_sm90INS1_16FlashAttnFwdSm90INS1_25CollectiveMainloopFwdSm90ILi2EN4cute5tupleIJNS5_1CILi1EEES8_S8_EEENS6_IJNS7_ILi128EEESA_NS7_ILi256EEEEEELi256ENS_12float_e4m3_tEfNS_4arch4Sm90ELb0ELb0ELb1ELb0ELb0ELb0ELb0ELb1ELb1ELb0ELb0ELb0EEENS1_21CollectiveEpilogueFwdINS6_IJSA_SB_SA_EEES9_NS_10bfloat16_tESF_Li256ELb0ELb0ELb0ELb1EEENS1_29StaticPersistentTileSchedulerILb0EEEEEEEEEvNT_6ParamsE)
        /*0440*/ 	.word	0x00000004


	//----- nvinfo : EIATTR_FRAME_SIZE
	.align		4
.L_192:
        /*0444*/ 	.byte	0x04, 0x11
        /*0446*/ 	.short	(.L_194 - .L_193)
	.align		4
.L_193:
        /*0448*/ 	.word	index@(_ZN7cutlass13device_kernelIN5flash11enable_sm90INS1_16FlashAttnFwdSm90INS1_25CollectiveMainloopFwdSm90ILi2EN4cute5tupleIJNS5_1CILi1EEES8_S8_EEENS6_IJNS7_ILi128EEESA_NS7_ILi256EEEEEELi256ENS_12float_e4m3_tEfNS_4arch4Sm90ELb0ELb0ELb1ELb0ELb0ELb0ELb0ELb1ELb1ELb0ELb0ELb0EEENS1_21CollectiveEpilogueFwdINS6_IJSA_SB_SA_EEES9_NS_10bfloat16_tESF_Li256ELb0ELb0ELb0ELb1EEENS1_29StaticPersistentTileSchedulerILb0EEEEEEEEEvNT_6ParamsE)
        /*044c*/ 	.word	0x00000000


	//----- nvinfo : EIATTR_MIN_STACK_SIZE
	.align		4
.L_194:
        /*0450*/ 	.byte	0x04, 0x12
        /*0452*/ 	.short	(.L_196 - .L_195)
	.align		4
.L_195:
        /*0454*/ 	.word	index@(_ZN7cutlass13device_kernelIN5flash11enable_sm90INS1_16FlashAttnFwdSm90INS1_25CollectiveMainloopFwdSm90ILi2EN4cute5tupleIJNS5_1CILi1EEES8_S8_EEENS6_IJNS7_ILi128EEESA_NS7_ILi256EEEEEELi256ENS_12float_e4m3_tEfNS_4arch4Sm90ELb0ELb0ELb1ELb0ELb0ELb0ELb0ELb1ELb1ELb0ELb0ELb0EEENS1_21CollectiveEpilogueFwdINS6_IJSA_SB_SA_EEES9_NS_10bfloat16_tESF_Li256ELb0ELb0ELb0ELb1EEENS1_29StaticPersistentTileSchedulerILb0EEEEEEEEEvNT_6ParamsE)
        /*0458*/ 	.word	0x00000000


	//----- nvinfo : EIATTR_MIN_STACK_SIZE
	.align		4
.L_196:
        /*045c*/ 	.byte	0x04, 0x12
        /*045e*/ 	.short	(.L_198 - .L_197)
	.align		4
.L_197:
        /*0460*/ 	.word	index@(_ZN7cutlass13device_kernelIN5flash11enable_sm90INS1_16FlashAttnFwdSm90INS1_25CollectiveMainloopFwdSm90ILi2EN4cute5tupleIJNS5_1CILi1EEES8_S8_EEENS6_IJNS7_ILi128EEESA_NS7_ILi256EEEEEELi256ENS_12float_e4m3_tEfNS_4arch4Sm90ELb0ELb0ELb1ELb1ELb0ELb0ELb0ELb1ELb1ELb0ELb0ELb0EEENS1_21CollectiveEpilogueFwdINS6_IJSA_SB_SA_EEES9_NS_10bfloat16_tESF_Li256ELb1ELb0ELb0ELb1EEENS1_36VarlenDynamicPersistentTileSchedulerILi128ELi128ELi256ELi128ELb0ELb0ELb1ELb0ELb1ELb1EEEEEEEEEvNT_6ParamsE)
        /*0464*/ 	.word	0x00000000


	//----- nvinfo : EIATTR_MIN_STACK_SIZE
	.align		4
.L_198:
        /*0468*/ 	.byte	0x04, 0x12
        /*046a*/ 	.short	(.L_200 - .L_199)
	.align		4
.L_199:
        /*046c*/ 	.word	index@(_ZN7cutlass13device_kernelIN5flash11enable_sm90INS1_16FlashAttnFwdSm90INS1_25CollectiveMainloopFwdSm90ILi2EN4cute5tupleIJNS5_1CILi1EEES8_S8_EEENS6_IJNS7_ILi128EEESA_NS7_ILi256EEEEEELi256ENS_12float_e4m3_tEfNS_4arch4Sm90ELb0ELb0ELb1ELb1ELb0ELb1ELb0ELb1ELb1ELb0ELb0ELb0EEENS1_21CollectiveEpilogueFwdINS6_IJSA_SB_SA_EEES9_NS_10bfloat16_tESF_Li256ELb1ELb0ELb0ELb1EEENS1_36VarlenDynamicPersistentTileSchedulerILi128ELi128ELi256ELi128ELb0ELb0ELb1ELb0ELb1ELb1EEEEEEEEEvNT_6ParamsE)
        /*0470*/ 	.word	0x00000000


	//----- nvinfo : EIATTR_MIN_STACK_SIZE
	.align		4
.L_200:
        /*0474*/ 	.byte	0x04, 0x12
        /*0476*/ 	.short	(.L_202 - .L_201)
	.align		4
.L_201:
        /*0478*/ 	.word	index@(_ZN7cutlass13device_kernelIN5flash11enable_sm90INS1_16FlashAttnFwdSm90INS1_25CollectiveMainloopFwdSm90ILi2EN4cute5tupleIJNS5_1CILi1EEES8_S8_EEENS6_IJNS7_ILi128EEENS7_ILi64EEENS7_ILi256EEEEEELi256ENS_12float_e4m3_tEfNS_4arch4Sm90ELb0ELb1ELb1ELb0ELb0ELb0ELb0ELb1ELb1ELb0ELb0ELb0EEENS1_21CollectiveEpilogueFwdINS6_IJSA_SC_SB_EEES9_NS_10bfloat16_tESG_Li256ELb0ELb0ELb0ELb1EEENS1_30DynamicPersistentTileSchedulerILi256ELi128ELb0ELb0ELb1EEEEEEEEEvNT_6ParamsE)
        /*047c*/ 	.word	0x00000000


	//----- nvinfo : EIATTR_MIN_STACK_SIZE
	.align		4
.L_202:
        /*0480*/ 	.byte	0x04, 0x12
        /*0482*/ 	.short	(.L_204 - .L_203)
	.align		4
.L_203:
        /*0484*/ 	.word	index@(_ZN7cutlass13device_kernelIN5flash11enable_sm90INS1_16FlashAttnFwdSm90INS1_25CollectiveMainloopFwdSm90ILi2EN4cute5tupleIJNS5_1CILi1EEES8_S8_EEENS6_IJNS7_ILi128EEENS7_ILi64EEENS7_ILi256EEEEEELi256ENS_12float_e4m3_tEfNS_4arch4Sm90ELb0ELb1ELb1ELb1ELb0ELb0ELb0ELb1ELb1ELb0ELb0ELb0EEENS1_21CollectiveEpilogueFwdINS6_IJSA_SC_SB_EEES9_NS_10bfloat16_tESG_Li256ELb1ELb0ELb0ELb1EEENS1_36VarlenDynamicPersistentTileSchedulerILi128ELi64ELi256ELi128ELb0ELb0ELb1ELb1ELb0ELb1EEEEEEEEEvNT_6ParamsE)
        /*0488*/ 	.word	0x00000000


	//----- nvinfo : EIATTR_MIN_STACK_SIZE
	.align		4
.L_204:
        /*048c*/ 	.byte	0x04, 0x12
        /*048e*/ 	.short	(.L_206 - .L_205)
	.align		4
.L_205:
        /*0490*/ 	.word	index@(_ZN7cutlass13device_kernelIN5flash11enable_sm90INS1_16FlashAttnFwdSm90INS1_25CollectiveMainloopFwdSm90ILi2EN4cute5tupleIJNS5_1CILi1EEES8_S8_EEENS6_IJNS7_ILi128EEENS7_ILi64EEENS7_ILi256EEEEEELi256ENS_12float_e4m3_tEfNS_4arch4Sm90ELb0ELb1ELb1ELb1ELb0ELb1ELb0ELb1ELb1ELb0ELb0ELb0EEENS1_21CollectiveEpilogueFwdINS6_IJSA_SC_SB_EEES9_NS_10bfloat16_tESG_Li256ELb1ELb0ELb0ELb1EEENS1_36VarlenDynamicPersistentTileSchedulerILi128ELi64ELi256ELi128ELb0ELb0ELb1ELb1ELb0ELb1EEEEEEEEEvNT_6ParamsE)
        /*0494*/ 	.word	0x00000000


	//----- nvinfo : EIATTR_MIN_STACK_SIZE
	.align		4
.L_206:
        /*0498*/ 	.byte	0x04, 0x12
        /*049a*/ 	.short	(.L_208 - .L_207)
	.align		4
.L_207:
        /*049c*/ 	.word	index@(_ZN7cutlass13device_kernelIN5flash11enable_sm90INS1_16FlashAttnFwdSm90INS1_25CollectiveMainloopFwdSm90ILi2EN4cute5tupleIJNS5_1CILi1EEES8_S8_EEENS6_IJNS7_ILi128EEESA_NS7_ILi256EEEEEELi256ENS_12float_e4m3_tEfNS_4arch4Sm90ELb1ELb0ELb1ELb0ELb0ELb0ELb0ELb1ELb1ELb0ELb0ELb0EEENS1_21CollectiveEpilogueFwdINS6_IJSA_SB_SA_EEES9_NS_10bfloat16_tESF_Li256ELb0ELb0ELb0ELb1EEENS1_30DynamicPersistentTileSchedulerILi256ELi128ELb0ELb0ELb1EEEEEEEEEvNT_6ParamsE)
        /*04a0*/ 	.word	0x00000000


	//----- nvinfo : EIATTR_MIN_STACK_SIZE
	.align		4
.L_208:
        /*04a4*/ 	.byte	0x04, 0x12
        /*04a6*/ 	.short	(.L_210 - .L_209)
	.align		4
.L_209:
        /*04a8*/ 	.word	index@(_ZN7cutlass13device_kernelIN5flash11enable_sm90INS1_16FlashAttnFwdSm90INS1_25CollectiveMainloopFwdSm90ILi2EN4cute5tupleIJNS5_1CILi1EEES8_S8_EEENS6_IJNS7_ILi128EEESA_NS7_ILi256EEEEEELi256ENS_12float_e4m3_tEfNS_4arch4Sm90ELb1ELb0ELb1ELb1ELb0ELb0ELb0ELb1ELb1ELb0ELb0ELb0EEENS1_21CollectiveEpilogueFwdINS6_IJSA_SB_SA_EEES9_NS_10bfloat16_tESF_Li256ELb1ELb0ELb0ELb1EEENS1_36VarlenDynamicPersistentTileSchedulerILi128ELi128ELi256ELi128ELb0ELb0ELb1ELb1ELb1ELb1EEEEEEEEEvNT_6ParamsE)
        /*04ac*/ 	.word	0x00000000


	//----- nvinfo : EIATTR_MIN_STACK_SIZE
	.align		4
.L_210:
        /*04b0*/ 	.byte	0x04, 0x12
        /*04b2*/ 	.short	(.L_212 - .L_211)
	.align		4
.L_211:
        /*04b4*/ 	.word	index@(_ZN7cutlass13device_kernelIN5flash11enable_sm90INS1_16FlashAttnFwdSm90INS1_25CollectiveMainloopFwdSm90ILi2EN4cute5tupleIJNS5_1CILi1EEES8_S8_EEENS6_IJNS7_ILi128EEESA_NS7_ILi256EEEEEELi256ENS_12float_e4m3_tEfNS_4arch4Sm90ELb1ELb0ELb1ELb1ELb0ELb1ELb0ELb1ELb1ELb0ELb0ELb0EEENS1_21CollectiveEpilogueFwdINS6_IJSA_SB_SA_EEES9_NS_10bfloat16_tESF_Li256ELb1ELb0ELb0ELb1EEENS1_36VarlenDynamicPersistentTileSchedulerILi128ELi128ELi256ELi128ELb0ELb0ELb1ELb1ELb1ELb1EEEEEEEEEvNT_6ParamsE)
        /*04b8*/ 	.word	0x00000000


	//----- nvinfo : EIATTR_MIN_STACK_SIZE
	.align		4
.L_212:
        /*04bc*/ 	.byte	0x04, 0x12
        /*04be*/ 	.short	(.L_214 - .L_213)
	.align		4
.L_213:
        /*04c0*/ 	.word	index@(_ZN7cutlass13device_kernelIN5flash11enable_sm90INS1_16FlashAttnFwdSm90INS1_25CollectiveMainloopFwdSm90ILi2EN4cute5tupleIJNS5_1CILi1EEES8_S8_EEENS6_IJNS7_ILi128EEENS7_ILi160EEENS7_ILi192EEEEEELi192ENS_12float_e4m3_tEfNS_4arch4Sm90ELb0ELb0ELb1ELb0ELb0ELb0ELb0ELb1ELb1ELb0ELb0ELb0EEENS1_21CollectiveEpilogueFwdINS6_IJSA_SC_SB_EEES9_NS_10bfloat16_tESG_Li256ELb0ELb0ELb0ELb1EEENS1_29StaticPersistentTileSchedulerILb0EEEEEEEEEvNT_6ParamsE)
        /*04c4*/ 	.word	0x00000000


	//----- nvinfo : EIATTR_MIN_STACK_SIZE
	.align		4
.L_214:
        /*04c8*/ 	.byte	0x04, 0x12
        /*04ca*/ 	.short	(.L_216 - .L_215)
	.align		4
.L_215:
        /*04cc*/ 	.word	index@(_ZN7cutlass13device_kernelIN5flash11enable_sm90INS1_16FlashAttnFwdSm90INS1_25CollectiveMainloopFwdSm90ILi2EN4cute5tupleIJNS5_1CILi2EEENS7_ILi1EEES9_EEENS6_IJNS7_ILi128EEENS7_ILi160EEENS7_ILi192EEEEEELi192ENS_12float_e4m3_tEfNS_4arch4Sm90ELb0ELb0ELb1ELb0ELb0ELb0ELb0ELb1ELb1ELb0ELb0ELb0EEENS1_21CollectiveEpilogueFwdINS6_IJSB_SD_SC_EEESA_NS_10bfloat16_tESH_Li256ELb0ELb0ELb0ELb1EEENS1_29StaticPersistentTileSchedulerILb0EEEEEEEEEvNT_6ParamsE)
        /*04d0*/ 	.word	0x00000000


	//----- nvinfo : EIATTR_MIN_STACK_SIZE
	.align		4
.L_216:
        /*04d4*/ 	.byte	0x04, 0x12
        /*04d6*/ 	.short	(.L_218 - .L_217)
	.align		4
.L_217:
        /*04d8*/ 	.word	index@(_ZN7cutlass13device_kernelIN5flash11enable_sm90INS1_16FlashAttnFwdSm90INS1_25CollectiveMainloopFwdSm90ILi2EN4cute5tupleIJNS5_1CILi1EEES8_S8_EEENS6_IJNS7_ILi128EEENS7_ILi160EEENS7_ILi192EEEEEELi192ENS_12float_e4m3_tEfNS_4arch4Sm90ELb0ELb0ELb1ELb1ELb0ELb0ELb0ELb1ELb1ELb0ELb0ELb0EEENS1_21CollectiveEpilogueFwdINS6_IJSA_SC_SB_EEES9_NS_10bfloat16_tESG_Li256ELb1ELb0ELb0ELb1EEENS1_36VarlenDynamicPersistentTileSchedulerILi128ELi160ELi256ELi128ELb0ELb0ELb1ELb0ELb1ELb1EEEEEEEEEvNT_6ParamsE)
        /*04dc*/ 	.word	0x00000000


	//----- nvinfo : EIATTR_MIN_STACK_SIZE
	.align		4
.L_218:
        /*04e0*/ 	.byte	0x04, 0x12
        /*04e2*/ 	.short	(.L_220 - .L_219)
	.align		4
.L_219:
        /*04e4*/ 	.word	index@(_ZN7cutlass13device_kernelIN5flash11enable_sm90INS1_16FlashAttnFwdSm90INS1_25CollectiveMainloopFwdSm90ILi2EN4cute5tupleIJNS5_1CILi1EEES8_S8_EEENS6_IJNS7_ILi128EEENS7_ILi160EEENS7_ILi192EEEEEELi192ENS_12float_e4m3_tEfNS_4arch4Sm90ELb0ELb0ELb1ELb1ELb0ELb1ELb0ELb1ELb1ELb0ELb0ELb0EEENS1_21CollectiveEpilogueFwdINS6_IJSA_SC_SB_EEES9_NS_10bfloat16_tESG_Li256ELb1ELb0ELb0ELb1EEENS1_36VarlenDynamicPersistentTileSchedulerILi128ELi160ELi256ELi128ELb0ELb0ELb1ELb0ELb1ELb1EEEEEEEEEvNT_6ParamsE)
        /*04e8*/ 	.word	0x00000000


	//----- nvinfo : EIATTR_MIN_STACK_SIZE
	.align		4
.L_220:
        /*04ec*/ 	.byte	0x04, 0x12
        /*04ee*/ 	.short	(.L_222 - .L_221)
	.align		4
.L_221:
        /*04f0*/ 	.word	index@(_ZN7cutlass13device_kernelIN5flash11enable_sm90INS1_16FlashAttnFwdSm90INS1_25CollectiveMainloopFwdSm90ILi2EN4cute5tupleIJNS5_1CILi1EEES8_S8_EEENS6_IJNS7_ILi128EEESA_NS7_ILi192EEEEEELi192ENS_12float_e4m3_tEfNS_4arch4Sm90ELb0ELb1ELb1ELb0ELb0ELb0ELb0ELb1ELb1ELb0ELb0ELb0EEENS1_21CollectiveEpilogueFwdINS6_IJSA_SB_SA_EEES9_NS_10bfloat16_tESF_Li256ELb0ELb0ELb0ELb1EEENS1_30DynamicPersistentTileSchedulerILi256ELi128ELb0ELb0ELb1EEEEEEEEEvNT_6ParamsE)
        /*04f4*/ 	.word	0x00000000


	//----- nvinfo : EIATTR_MIN_STACK_SIZE
	.align		4
.L_222:
        /*04f8*/ 	.byte	0x04, 0x12
        /*04fa*/ 	.short	(.L_224 - .L_223)
	.align		4
.L_223:
        /*04fc*/ 	.word	index@(_ZN7cutlass13device_kernelIN5flash11enable_sm90INS1_16FlashAttnFwdSm90INS1_25CollectiveMainloopFwdSm90ILi2EN4cute5tupleIJNS5_1CILi1EEES8_S8_EEENS6_IJNS7_ILi128EEESA_NS7_ILi192EEEEEELi192ENS_12float_e4m3_tEfNS_4arch4Sm90ELb0ELb1ELb1ELb1ELb0ELb0ELb0ELb1ELb1ELb0ELb0ELb0EEENS1_21CollectiveEpilogueFwdINS6_IJSA_SB_SA_EEES9_NS_10bfloat16_tESF_Li256ELb1ELb0ELb0ELb1EEENS1_36VarlenDynamicPersistentTileSchedulerILi128ELi128ELi256ELi128ELb0ELb0ELb1ELb1ELb0ELb1EEEEEEEEEvNT_6ParamsE)
        /*0500*/ 	.word	0x00000000


	//----- nvinfo : EIATTR_MIN_STACK_SIZE
	.align		4
.L_224:
        /*0504*/ 	.byte	0x04, 0x12
        /*0506*/ 	.short	(.L_226 - .L_225)
	.align		4
.L_225:
        /*0508*/ 	.word	index@(_ZN7cutlass13device_kernelIN5flash11enable_sm90INS1_16FlashAttnFwdSm90INS1_25CollectiveMainloopFwdSm90ILi2EN4cute5tupleIJNS5_1CILi1EEES8_S8_EEENS6_IJNS7_ILi128EEESA_NS7_ILi192EEEEEELi192ENS_12float_e4m3_tEfNS_4arch4Sm90ELb0ELb1ELb1ELb1ELb0ELb1ELb0ELb1ELb1ELb0ELb0ELb0EEENS1_21CollectiveEpilogueFwdINS6_IJSA_SB_SA_EEES9_NS_10bfloat16_tESF_Li256ELb1ELb0ELb0ELb1EEENS1_36VarlenDynamicPersistentTileSchedulerILi128ELi128ELi256ELi128ELb0ELb0ELb1ELb1ELb0ELb1EEEEEEEEEvNT_6ParamsE)
        /*050c*/ 	.word	0x00000000


	//----- nvinfo : EIATTR_MIN_STACK_SIZE
	.align		4
.L_226:
        /*0510*/ 	.byte	0x04, 0x12
        /*0512*/ 	.short	(.L_228 - .L_227)
	.align		4
.L_227:
        /*0514*/ 	.word	index@(_ZN7cutlass13device_kernelIN5flash11enable_sm90INS1_16FlashAttnFwdSm90INS1_25CollectiveMainloopFwdSm90ILi2EN4cute5tupleIJNS5_1CILi1EEES8_S8_EEENS6_IJNS7_ILi128EEENS7_ILi160EEENS7_ILi192EEEEEELi192ENS_12float_e4m3_tEfNS_4arch4Sm90ELb1ELb0ELb1ELb0ELb0ELb0ELb0ELb1ELb1ELb0ELb0ELb0EEENS1_21CollectiveEpilogueFwdINS6_IJSA_SC_SB_EEES9_NS_10bfloat16_tESG_Li256ELb0ELb0ELb0ELb1EEENS1_30DynamicPersistentTileSchedulerILi256ELi128ELb0ELb0ELb1EEEEEEEEEvNT_6ParamsE)
        /*0518*/ 	.word	0x00000000


	//----- nvinfo : EIATTR_MIN_STACK_SIZE
	.align		4
.L_228:
        /*051c*/ 	.byte	0x04, 0x12
        /*051e*/ 	.short	(.L_230 - .L_229)
	.align		4
.L_229:
        /*0520*/ 	.word	index@(_ZN7cutlass13device_kernelIN5flash11enable_sm90INS1_16FlashAttnFwdSm90INS1_25CollectiveMainloopFwdSm90ILi2EN4cute5tupleIJNS5_1CILi1EEES8_S8_EEENS6_IJNS7_ILi128EEENS7_ILi160EEENS7_ILi192EEEEEELi192ENS_12float_e4m3_tEfNS_4arch4Sm90ELb1ELb0ELb1ELb1ELb0ELb0ELb0ELb1ELb1ELb0ELb0ELb0EEENS1_21CollectiveEpilogueFwdINS6_IJSA_SC_SB_EEES9_NS_10bfloat16_tESG_Li256ELb1ELb0ELb0ELb1EEENS1_36VarlenDynamicPersistentTileSchedulerILi128ELi160ELi256ELi128ELb0ELb0ELb1ELb1ELb1ELb1EEEEEEEEEvNT_6ParamsE)
        /*0524*/ 	.word	0x00000000


	//----- nvinfo : EIATTR_MIN_STACK_SIZE
	.align		4
.L_230:
        /*0528*/ 	.byte	0x04, 0x12
        /*052a*/ 	.short	(.L_232 - .L_231)
	.align		4
.L_231:
        /*052c*/ 	.word	index@(_ZN7cutlass13device_kernelIN5flash11enable_sm90INS1_16FlashAttnFwdSm90INS1_25CollectiveMainloopFwdSm90ILi2EN4cute5tupleIJNS5_1CILi1EEES8_S8_EEENS6_IJNS7_ILi128EEENS7_ILi160EEENS7_ILi192EEEEEELi192ENS_12float_e4m3_tEfNS_4arch4Sm90ELb1ELb0ELb1ELb1ELb0ELb1ELb0ELb1ELb1ELb0ELb0ELb0EEENS1_21CollectiveEpilogueFwdINS6_IJSA_SC_SB_EEES9_NS_10bfloat16_tESG_Li256ELb1ELb0ELb0ELb1EEENS1_36VarlenDynamicPersistentTileSchedulerILi128ELi160ELi256ELi128ELb0ELb0ELb1ELb1ELb1ELb1EEEEEEEEEvNT_6ParamsE)
        /*0530*/ 	.word	0x00000000


	//----- nvinfo : EIATTR_MIN_STACK_SIZE
	.align		4
.L_232:
        /*0534*/ 	.byte	0x04, 0x12
        /*0536*/ 	.short	(.L_234 - .L_233)
	.align		4
.L_233:
        /*0538*/ 	.word	index@(_ZN7cutlass13device_kernelIN5flash11enable_sm90INS1_16FlashAttnFwdSm90INS1_25CollectiveMainloopFwdSm90ILi2EN4cute5tupleIJNS5_1CILi1EEES8_S8_EEENS6_IJNS7_ILi128EEENS7_ILi224EEESA_EEELi128ENS_12float_e4m3_tEfNS_4arch4Sm90ELb0ELb0ELb1ELb0ELb0ELb0ELb0ELb1ELb1ELb0ELb0ELb0EEENS1_21CollectiveEpilogueFwdINS6_IJSA_SA_SB_EEES9_NS_10bfloat16_tESF_Li256ELb0ELb0ELb0ELb1EEENS1_29StaticPersistentTileSchedulerILb0EEEEEEEEEvNT_6ParamsE)
        /*053c*/ 	.word	0x00000000


	//----- nvinfo : EIATTR_MIN_STACK_SIZE
	.align		4
.L_234:
        /*0540*/ 	.byte	0x04, 0x12
        /*0542*/ 	.short	(.L_236 - .L_235)
	.align		4
.L_235:
        /*0544*/ 	.word	index@(_ZN7cutlass13device_kernelIN5flash11enable_sm90INS1_16FlashAttnFwdSm90INS1_25CollectiveMainloopFwdSm90ILi2EN4cute5tupleIJNS5_1CILi1EEES8_S8_EEENS6_IJNS7_ILi128EEENS7_ILi224EEESA_EEELi128ENS_12float_e4m3_tEfNS_4arch4Sm90ELb0ELb0ELb1ELb1ELb0ELb0ELb0ELb1ELb1ELb0ELb0ELb0EEENS1_21CollectiveEpilogueFwdINS6_IJSA_SA_SB_EEES9_NS_10bfloat16_tESF_Li256ELb1ELb0ELb0ELb1EEENS1_36VarlenDynamicPersistentTileSchedulerILi128ELi224ELi256ELi128ELb0ELb0ELb1ELb0ELb1ELb1EEEEEEEEEvNT_6ParamsE)
        /*0548*/ 	.word	0x00000000


	//----- nvinfo : EIATTR_MIN_STACK_SIZE
	.align		4
.L_236:
        /*054c*/ 	.byte	0x04, 0x12
        /*054e*/ 	.short	(.L_238 - .L_237)
	.align		4
.L_237:
        /*0550*/ 	.word	index@(_ZN7cutlass13device_kernelIN5flash11enable_sm90INS1_16FlashAttnFwdSm90INS1_25CollectiveMainloopFwdSm90ILi2EN4cute5tupleIJNS5_1CILi1EEES8_S8_EEENS6_IJNS7_ILi128EEENS7_ILi224EEESA_EEELi128ENS_12float_e4m3_tEfNS_4arch4Sm90ELb0ELb0ELb1ELb1ELb0ELb1ELb0ELb1ELb1ELb0ELb0ELb0EEENS1_21CollectiveEpilogueFwdINS6_IJSA_SA_SB_EEES9_NS_10bfloat16_tESF_Li256ELb1ELb0ELb0ELb1EEENS1_36VarlenDynamicPersistentTileSchedulerILi128ELi224ELi256ELi128ELb0ELb0ELb1ELb0ELb1ELb1EEEEEEEEEvNT_6ParamsE)
        /*0554*/ 	.word	0x00000000


	//----- nvinfo : EIATTR_MIN_STACK_SIZE
	.align		4
.L_238:
        /*0558*/ 	.byte	0x04, 0x12
        /*055a*/ 	.short	(.L_240 - .L_239)
	.align		4
.L_239:
        /*055c*/ 	.word	index@(_ZN7cutlass13device_kernelIN5flash11enable_sm90INS1_16FlashAttnFwdSm90INS1_25CollectiveMainloopFwdSm90ILi2EN4cute5tupleIJNS5_1CILi1EEES8_S8_EEENS6_IJNS7_ILi128EEENS7_ILi192EEESA_EEELi128ENS_12float_e4m3_tEfNS_4arch4Sm90ELb0ELb1ELb1ELb0ELb0ELb0ELb0ELb1ELb1ELb0ELb0ELb0EEENS1_21CollectiveEpilogueFwdINS6_IJSA_SA_SB_EEES9_NS_10bfloat16_tESF_Li256ELb0ELb0ELb0ELb1EEENS1_30DynamicPersistentTileSchedulerILi256ELi128ELb0ELb0ELb1EEEEEEEEEvNT_6ParamsE)
        /*0560*/ 	.word	0x00000000


	//----- nvinfo : EIATTR_MIN_STACK_SIZE
	.align		4
.L_240:
        /*0564*/ 	.byte	0x04, 0x12
        /*0566*/ 	.short	(.L_242 - .L_241)
	.align		4
.L_241:
        /*0568*/ 	.word	index@(_ZN7cutlass13device_kernelIN5flash11enable_sm90INS1_16FlashAttnFwdSm90INS1_25CollectiveMainloopFwdSm90ILi2EN4cute5tupleIJNS5_1CILi1EEES8_S8_EEENS6_IJNS7_ILi128EEENS7_ILi192EEESA_EEELi128ENS_12float_e4m3_tEfNS_4arch4Sm90ELb0ELb1ELb1ELb1ELb0ELb0ELb0ELb1ELb1ELb0ELb0ELb0EEENS1_21CollectiveEpilogueFwdINS6_IJSA_SA_SB_EEES9_NS_10bfloat16_tESF_Li256ELb1ELb0ELb0ELb1EEENS1_36VarlenDynamicPersistentTileSchedulerILi128ELi192ELi256ELi128ELb0ELb0ELb1ELb1ELb0ELb1EEEEEEEEEvNT_6ParamsE)
        /*056c*/ 	.word	0x00000000


	//----- nvinfo : EIATTR_MIN_STACK_SIZE
	.align		4
.L_242:
        /*0570*/ 	.byte	0x04, 0x12
        /*0572*/ 	.short	(.L_244 - .L_243)
	.align		4
.L_243:
        /*0574*/ 	.word	index@(_ZN7cutlass13device_kernelIN5flash11enable_sm90INS1_16FlashAttnFwdSm90INS1_25CollectiveMainloopFwdSm90ILi2EN4cute5tupleIJNS5_1CILi1EEES8_S8_EEENS6_IJNS7_ILi128EEENS7_ILi192EEESA_EEELi128ENS_12float_e4m3_tEfNS_4arch4Sm90ELb0ELb1ELb1ELb1ELb0ELb1ELb0ELb1ELb1ELb0ELb0ELb0EEENS1_21CollectiveEpilogueFwdINS6_IJSA_SA_SB_EEES9_NS_10bfloat16_tESF_Li256ELb1ELb0ELb0ELb1EEENS1_36VarlenDynamicPersistentTileSchedulerILi128ELi192ELi256ELi128ELb0ELb0ELb1ELb1ELb0ELb1EEEEEEEEEvNT_6ParamsE)
        /*0578*/ 	.word	0x00000000


	//----- nvinfo : EIATTR_MIN_STACK_SIZE
	.align		4
.L_244:
        /*057c*/ 	.byte	0x04, 0x12
        /*057e*/ 	.short	(.L_246 - .L_245)
	.align		4
.L_245:
        /*0580*/ 	.word	index@(_ZN7cutlass13device_kernelIN5flash11enable_sm90INS1_16FlashAttnFwdSm90INS1_25CollectiveMainloopFwdSm90ILi2EN4cute5tupleIJNS5_1CILi1EEES8_S8_EEENS6_IJNS7_ILi128EEENS7_ILi224EEESA_EEELi128ENS_12float_e4m3_tEfNS_4arch4Sm90ELb1ELb0ELb1ELb0ELb0ELb0ELb0ELb1ELb1ELb0ELb0ELb0EEENS1_21CollectiveEpilogueFwdINS6_IJSA_SA_SB_EEES9_NS_10bfloat16_tESF_Li256ELb0ELb0ELb0ELb1EEENS1_30DynamicPersistentTileSchedulerILi256ELi128ELb0ELb0ELb1EEEEEEEEEvNT_6ParamsE)
        /*0584*/ 	.word	0x00000000


	//----- nvinfo : EIATTR_MIN_STACK_SIZE
	.align		4
.L_246:
        /*0588*/ 	.byte	0x04, 0x12
        /*058a*/ 	.short	(.L_248 - .L_247)
	.align		4
.L_247:
        /*058c*/ 	.word	index@(_ZN7cutlass13device_kernelIN5flash11enable_sm90INS1_16FlashAttnFwdSm90INS1_25CollectiveMainloopFwdSm90ILi2EN4cute5tupleIJNS5_1CILi1EEES8_S8_EEENS6_IJNS7_ILi128EEENS7_ILi224EEESA_EEELi128ENS_12float_e4m3_tEfNS_4arch4Sm90ELb1ELb0ELb1ELb1ELb0ELb0ELb0ELb1ELb1ELb0ELb0ELb0EEENS1_21CollectiveEpilogueFwdINS6_IJSA_SA_SB_EEES9_NS_10bfloat16_tESF_Li256ELb1ELb0ELb0ELb1EEENS1_36VarlenDynamicPersistentTileSchedulerILi128ELi224ELi256ELi128ELb0ELb0ELb1ELb1ELb1ELb1EEEEEEEEEvNT_6ParamsE)
        /*0590*/ 	.word	0x00000000


	//----- nvinfo : EIATTR_MIN_STACK_SIZE
	.align		4
.L_248:
        /*0594*/ 	.byte	0x04, 0x12
        /*0596*/ 	.short	(.L_250 - .L_249)
	.align		4
.L_249:
        /*0598*/ 	.word	index@(_ZN7cutlass13device_kernelIN5flash11enable_sm90INS1_16FlashAttnFwdSm90INS1_25CollectiveMainloopFwdSm90ILi2EN4cute5tupleIJNS5_1CILi1EEES8_S8_EEENS6_IJNS7_ILi128EEENS7_ILi224EEESA_EEELi128ENS_12float_e4m3_tEfNS_4arch4Sm90ELb1ELb0ELb1ELb1ELb0ELb1ELb0ELb1ELb1ELb0ELb0ELb0EEENS1_21CollectiveEpilogueFwdINS6_IJSA_SA_SB_EEES9_NS_10bfloat16_tESF_Li256ELb1ELb0ELb0ELb1EEENS1_36VarlenDynamicPersistentTileSchedulerILi128ELi224ELi256ELi128ELb0ELb0ELb1ELb1ELb1ELb1EEEEEEEEEvNT_6ParamsE)
        /*059c*/ 	.word	0x00000000


	//----- nvinfo : EIATTR_MIN_STACK_SIZE
	.align		4
.L_250:
        /*05a0*/ 	.byte	0x04, 0x12
        /*05a2*/ 	.short	(.L_252 - .L_251)
	.align		4
.L_251:
        /*05a4*/ 	.word	index@(_ZN7cutlass13device_kernelIN5flash11enable_sm90INS1_16FlashAttnFwdSm90INS1_25CollectiveMainloopFwdSm90ILi2EN4cute5tupleIJNS5_1CILi1EEES8_S8_EEENS6_IJNS7_ILi192EEENS7_ILi128EEENS7_ILi96EEEEEELi96ENS_12float_e4m3_tEfNS_4arch4Sm90ELb0ELb0ELb1ELb0ELb0ELb0ELb0ELb1ELb1ELb0ELb0ELb0EEENS1_21CollectiveEpilogueFwdINS6_IJSA_SC_SB_EEES9_NS_10bfloat16_tESG_Li384ELb0ELb0ELb0ELb1EEENS1_29StaticPersistentTileSchedulerILb0EEEEEEEEEvNT_6ParamsE)
        /*05a8*/ 	.word	0x00000000


	//----- nvinfo : EIATTR_MIN_STACK_SIZE
	.align		4
.L_252:
        /*05ac*/ 	.byte	0x04, 0x12
        /*05ae*/ 	.short	(.L_254 - .L_253)
	.align		4
.L_253:
        /*05b0*/ 	.word	index@(_ZN7cutlass13device_kernelIN5flash11enable_sm90INS1_16FlashAttnFwdSm90INS1_25CollectiveMainloopFwdSm90ILi2EN4cute5tupleIJNS5_1CILi1EEES8_S8_EEENS6_IJNS7_ILi192EEENS7_ILi128EEENS7_ILi96EEEEEELi96ENS_12float_e4m3_tEfNS_4arch4Sm90ELb0ELb0ELb1ELb1ELb0ELb0ELb0ELb1ELb1ELb0ELb0ELb0EEENS1_21CollectiveEpilogueFwdINS6_IJSA_SC_SB_EEES9_NS_10bfloat16_tESG_Li384ELb1ELb0ELb0ELb1EEENS1_36VarlenDynamicPersistentTileSchedulerILi192ELi128ELi384ELi128ELb0ELb0ELb1ELb0ELb1ELb1EEEEEEEEEvNT_6ParamsE)
        /*05b4*/ 	.word	0x00000000


	//----- nvinfo : EIATTR_MIN_STACK_SIZE
	.align		4
.L_254:
        /*05b8*/ 	.byte	0x04, 0x12
        /*05ba*/ 	.short	(.L_256 - .L_255)
	.align		4
.L_255:
        /*05bc*/ 	.word	index@(_ZN7cutlass13device_kernelIN5flash11enable_sm90INS1_16FlashAttnFwdSm90INS1_25CollectiveMainloopFwdSm90ILi2EN4cute5tupleIJNS5_1CILi1EEES8_S8_EEENS6_IJNS7_ILi192EEENS7_ILi128EEENS7_ILi96EEEEEELi96ENS_12float_e4m3_tEfNS_4arch4Sm90ELb0ELb0ELb1ELb1ELb0ELb1ELb0ELb1ELb1ELb0ELb0ELb0EEENS1_21CollectiveEpilogueFwdINS6_IJSA_SC_SB_EEES9_NS_10bfloat16_tESG_Li384ELb1ELb0ELb0ELb1EEENS1_36VarlenDynamicPersistentTileSchedulerILi192ELi128ELi384ELi128ELb0ELb0ELb1ELb0ELb1ELb1EEEEEEEEEvNT_6ParamsE)
        /*05c0*/ 	.word	0x00000000


	//----- nvinfo : EIATTR_MIN_STACK_SIZE
	.align		4
.L_256:
        /*05c4*/ 	.byte	0x04, 0x12
        /*05c6*/ 	.short	(.L_258 - .L_257)
	.align		4
.L_257:
        /*05c8*/ 	.word	index@(_ZN7cutlass13device_kernelIN5flash11enable_sm90INS1_16FlashAttnFwdSm90INS1_25CollectiveMainloopFwdSm90ILi2EN4cute5tupleIJNS5_1CILi1EEES8_S8_EEENS6_IJNS7_ILi192EEENS7_ILi128EEENS7_ILi96EEEEEELi96ENS_12float_e4m3_tEfNS_4arch4Sm90ELb0ELb1ELb1ELb0ELb0ELb0ELb0ELb1ELb1ELb0ELb0ELb0EEENS1_21CollectiveEpilogueFwdINS6_IJSA_SC_SB_EEES9_NS_10bfloat16_tESG_Li384ELb0ELb0ELb0ELb1EEENS1_30DynamicPersistentTileSchedulerILi384ELi128ELb0ELb0ELb1EEEEEEEEEvNT_6ParamsE)
        /*05cc*/ 	.word	0x00000000


	//----- nvinfo : EIATTR_MIN_STACK_SIZE
	.align		4
.L_258:
        /*05d0*/ 	.byte	0x04, 0x12
        /*05d2*/ 	.short	(.L_260 - .L_259)
	.align		4
.L_259:
        /*05d4*/ 	.word	index@(_ZN7cutlass13device_kernelIN5flash11enable_sm90INS1_16FlashAttnFwdSm90INS1_25CollectiveMainloopFwdSm90ILi2EN4cute5tupleIJNS5_1CILi1EEES8_S8_EEENS6_IJNS7_ILi192EEENS7_ILi128EEENS7_ILi96EEEEEELi96ENS_12float_e4m3_tEfNS_4arch4Sm90ELb0ELb1ELb1ELb1ELb0ELb0ELb0ELb1ELb1ELb0ELb0ELb0EEENS1_21CollectiveEpilogueFwdINS6_IJSA_SC_SB_EEES9_NS_10bfloat16_tESG_Li384ELb1ELb0ELb0ELb1EEENS1_36VarlenDynamicPersistentTileSchedulerILi192ELi128ELi384ELi128ELb0ELb0ELb1ELb1ELb0ELb1EEEEEEEEEvNT_6ParamsE)
        /*05d8*/ 	.word	0x00000000


	//----- nvinfo : EIATTR_MIN_STACK_SIZE
	.align		4
.L_260:
        /*05dc*/ 	.byte	0x04, 0x12
        /*05de*/ 	.short	(.L_262 - .L_261)
	.align		4
.L_261:
        /*05e0*/ 	.word	index@(_ZN7cutlass13device_kernelIN5flash11enable_sm90INS1_16FlashAttnFwdSm90INS1_25CollectiveMainloopFwdSm90ILi2EN4cute5tupleIJNS5_1CILi1EEES8_S8_EEENS6_IJNS7_ILi192EEENS7_ILi128EEENS7_ILi96EEEEEELi96ENS_12float_e4m3_tEfNS_4arch4Sm90ELb0ELb1ELb1ELb1ELb0ELb1ELb0ELb1ELb1ELb0ELb0ELb0EEENS1_21CollectiveEpilogueFwdINS6_IJSA_SC_SB_EEES9_NS_10bfloat16_tESG_Li384ELb1ELb0ELb0ELb1EEENS1_36VarlenDynamicPersistentTileSchedulerILi192ELi128ELi384ELi128ELb0ELb0ELb1ELb1ELb0ELb1EEEEEEEEEvNT_6ParamsE)
        /*05e4*/ 	.word	0x00000000


	//----- nvinfo : EIATTR_MIN_STACK_SIZE
	.align		4
.L_262:
        /*05e8*/ 	.byte	0x04, 0x12
        /*05ea*/ 	.short	(.L_264 - .L_263)
	.align		4
.L_263:
        /*05ec*/ 	.word	index@(_ZN7cutlass13device_kernelIN5flash11enable_sm90INS1_16FlashAttnFwdSm90INS1_25CollectiveMainloopFwdSm90ILi2EN4cute5tupleIJNS5_1CILi1EEES8_S8_EEENS6_IJNS7_ILi192EEENS7_ILi128EEENS7_ILi96EEEEEELi96ENS_12float_e4m3_tEfNS_4arch4Sm90ELb1ELb0ELb1ELb0ELb0ELb0ELb0ELb1ELb1ELb0ELb0ELb0EEENS1_21CollectiveEpilogueFwdINS6_IJSA_SC_SB_EEES9_NS_10bfloat16_tESG_Li384ELb0ELb0ELb0ELb1EEENS1_30DynamicPersistentTileSchedulerILi384ELi128ELb0ELb0ELb1EEEEEEEEEvNT_6ParamsE)
        /*05f0*/ 	.word	0x00000000


	//----- nvinfo : EIATTR_MIN_STACK_SIZE
	.align		4
.L_264:
        /*05f4*/ 	.byte	0x04, 0x12
        /*05f6*/ 	.short	(.L_266 - .L_265)
	.align		4
.L_265:
        /*05f8*/ 	.word	index@(_ZN7cutlass13device_kernelIN5flash11enable_sm90INS1_16FlashAttnFwdSm90INS1_25CollectiveMainloopFwdSm90ILi2EN4cute5tupleIJNS5_1CILi1EEES8_S8_EEENS6_IJNS7_ILi192EEENS7_ILi128EEENS7_ILi96EEEEEELi96ENS_12float_e4m3_tEfNS_4arch4Sm90ELb1ELb0ELb1ELb1ELb0ELb0ELb0ELb1ELb1ELb0ELb0ELb0EEENS1_21CollectiveEpilogueFwdINS6_IJSA_SC_SB_EEES9_NS_10bfloat16_tESG_Li384ELb1ELb0ELb0ELb1EEENS1_36VarlenDynamicPersistentTileSchedulerILi192ELi128ELi384ELi128ELb0ELb0ELb1ELb1ELb1ELb1EEEEEEEEEvNT_6ParamsE)
        /*05fc*/ 	.word	0x00000000


	//----- nvinfo : EIATTR_MIN_STACK_SIZE
	.align		4
.L_266:
        /*0600*/ 	.byte	0x04, 0x12
        /*0602*/ 	.short	(.L_268 - .L_267)
	.align		4
.L_267:
        /*0604*/ 	.word	index@(_ZN7cutlass13device_kernelIN5flash11enable_sm90INS1_16FlashAttnFwdSm90INS1_25CollectiveMainloopFwdSm90ILi2EN4cute5tupleIJNS5_1CILi1EEES8_S8_EEENS6_IJNS7_ILi192EEENS7_ILi128EEENS7_ILi96EEEEEELi96ENS_12float_e4m3_tEfNS_4arch4Sm90ELb1ELb0ELb1ELb1ELb0ELb1ELb0ELb1ELb1ELb0ELb0ELb0EEENS1_21CollectiveEpilogueFwdINS6_IJSA_SC_SB_EEES9_NS_10bfloat16_tESG_Li384ELb1ELb0ELb0ELb1EEENS1_36VarlenDynamicPersistentTileSchedulerILi192ELi128ELi384ELi128ELb0ELb0ELb1ELb1ELb1ELb1EEEEEEEEEvNT_6ParamsE)
        /*0608*/ 	.word	0x00000000


	//----- nvinfo : EIATTR_MIN_STACK_SIZE
	.align		4
.L_268:
        /*060c*/ 	.byte	0x04, 0x12
        /*060e*/ 	.short	(.L_270 - .L_269)
	.align		4
.L_269:
        /*0610*/ 	.word	index@(_ZN7cutlass13device_kernelIN5flash11enable_sm90INS1_16FlashAttnFwdSm90INS1_25CollectiveMainloopFwdSm90ILi2EN4cute5tupleIJNS5_1CILi1EEES8_S8_EEENS6_IJNS7_ILi192EEENS7_ILi160EEENS7_ILi64EEEEEELi64ENS_12float_e4m3_tEfNS_4arch4Sm90ELb0ELb0ELb1ELb0ELb0ELb0ELb0ELb1ELb1ELb0ELb0ELb0EEENS1_21CollectiveEpilogueFwdINS6_IJSA_SC_SB_EEES9_NS_10bfloat16_tESG_Li384ELb0ELb0ELb0ELb1EEENS1_29StaticPersistentTileSchedulerILb0EEEEEEEEEvNT_6ParamsE)
        /*0614*/ 	.word	0x00000000


	//----- nvinfo : EIATTR_MIN_STACK_SIZE
	.align		4
.L_270:
        /*0618*/ 	.byte	0x04, 0x12
        /*061a*/ 	.short	(.L_272 - .L_271)
	.align		4
.L_271:
        /*061c*/ 	.word	index@(_ZN7cutlass13device_kernelIN5flash11enable_sm90INS1_16FlashAttnFwdSm90INS1_25CollectiveMainloopFwdSm90ILi2EN4cute5tupleIJNS5_1CILi1EEES8_S8_EEENS6_IJNS7_ILi192EEENS7_ILi160EEENS7_ILi64EEEEEELi64ENS_12float_e4m3_tEfNS_4arch4Sm90ELb0ELb0ELb1ELb1ELb0ELb0ELb0ELb1ELb1ELb0ELb0ELb0EEENS1_21CollectiveEpilogueFwdINS6_IJSA_SC_SB_EEES9_NS_10bfloat16_tESG_Li384ELb1ELb0ELb0ELb1EEENS1_36VarlenDynamicPersistentTileSchedulerILi192ELi160ELi384ELi128ELb0ELb0ELb1ELb0ELb1ELb1EEEEEEEEEvNT_6ParamsE)
        /*0620*/ 	.word	0x00000000


	//----- nvinfo : EIATTR_MIN_STACK_SIZE
	.align		4
.L_272:
        /*0624*/ 	.byte	0x04, 0x12
        /*0626*/ 	.short	(.L_274 - .L_273)
	.align		4
.L_273:
        /*0628*/ 	.word	index@(_ZN7cutlass13device_kernelIN5flash11enable_sm90INS1_16FlashAttnFwdSm90INS1_25CollectiveMainloopFwdSm90ILi2EN4cute5tupleIJNS5_1CILi1EEES8_S8_EEENS6_IJNS7_ILi192EEENS7_ILi160EEENS7_ILi64EEEEEELi64ENS_12float_e4m3_tEfNS_4arch4Sm90ELb0ELb0ELb1ELb1ELb0ELb1ELb0ELb1ELb1ELb0ELb0ELb0EEENS1_21CollectiveEpilogueFwdINS6_IJSA_SC_SB_EEES9_NS_10bfloat16_tESG_Li384ELb1ELb0ELb0ELb1EEENS1_36VarlenDynamicPersistentTileSchedulerILi192ELi160ELi384ELi128ELb0ELb0ELb1ELb0ELb1ELb1EEEEEEEEEvNT_6ParamsE)
        /*062c*/ 	.word	0x00000000


	//----- nvinfo : EIATTR_MIN_STACK_SIZE
	.align		4
.L_274:
        /*0630*/ 	.byte	0x04, 0x12
        /*0632*/ 	.short	(.L_276 - .L_275)
	.align		4
.L_275:
        /*0634*/ 	.word	index@(_ZN7cutlass13device_kernelIN5flash11enable_sm90INS1_16FlashAttnFwdSm90INS1_25CollectiveMainloopFwdSm90ILi2EN4cute5tupleIJNS5_1CILi1EEES8_S8_EEENS6_IJNS7_ILi192EEENS7_ILi160EEENS7_ILi64EEEEEELi64ENS_12float_e4m3_tEfNS_4arch4Sm90ELb0ELb1ELb1ELb0ELb0ELb0ELb0ELb1ELb1ELb0ELb0ELb0EEENS1_21CollectiveEpilogueFwdINS6_IJSA_SC_SB_EEES9_NS_10bfloat16_tESG_Li384ELb0ELb0ELb0ELb1EEENS1_30DynamicPersistentTileSchedulerILi384ELi128ELb0ELb0ELb1EEEEEEEEEvNT_6ParamsE)
        /*0638*/ 	.word	0x00000000


	//----- nvinfo : EIATTR_MIN_STACK_SIZE
	.align		4
.L_276:
        /*063c*/ 	.byte	0x04, 0x12
        /*063e*/ 	.short	(.L_278 - .L_277)
	.align		4
.L_277:
        /*0640*/ 	.word	index@(_ZN7cutlass13device_kernelIN5flash11enable_sm90INS1_16FlashAttnFwdSm90INS1_25CollectiveMainloopFwdSm90ILi2EN4cute5tupleIJNS5_1CILi1EEES8_S8_EEENS6_IJNS7_ILi192EEENS7_ILi160EEENS7_ILi64EEEEEELi64ENS_12float_e4m3_tEfNS_4arch4Sm90ELb0ELb1ELb1ELb1ELb0ELb0ELb0ELb1ELb1ELb0ELb0ELb0EEENS1_21CollectiveEpilogueFwdINS6_IJSA_SC_SB_EEES9_NS_10bfloat16_tESG_Li384ELb1ELb0ELb0ELb1EEENS1_36VarlenDynamicPersistentTileSchedulerILi192ELi160ELi384ELi128ELb0ELb0ELb1ELb1ELb0ELb1EEEEEEEEEvNT_6ParamsE)
        /*0644*/ 	.word	0x00000000


	//----- nvinfo : EIATTR_MIN_STACK_SIZE
	.align		4
.L_278:
        /*0648*/ 	.byte	0x04, 0x12
        /*064a*/ 	.short	(.L_280 - .L_279)
	.align		4
.L_279:
        /*064c*/ 	.word	index@(_ZN7cutlass13device_kernelIN5flash11enable_sm90INS1_16FlashAttnFwdSm90INS1_25CollectiveMainloopFwdSm90ILi2EN4cute5tupleIJNS5_1CILi1EEES8_S8_EEENS6_IJNS7_ILi192EEENS7_ILi160EEENS7_ILi64EEEEEELi64ENS_12float_e4m3_tEfNS_4arch4Sm90ELb0ELb1ELb1ELb1ELb0ELb1ELb0ELb1ELb1ELb0ELb0ELb0EEENS1_21CollectiveEpilogueFwdINS6_IJSA_SC_SB_EEES9_NS_10bfloat16_tESG_Li384ELb1ELb0ELb0ELb1EEENS1_36VarlenDynamicPersistentTileSchedulerILi192ELi160ELi384ELi128ELb0ELb0ELb1ELb1ELb0ELb1EEEEEEEEEvNT_6ParamsE)
        /*0650*/ 	.word	0x00000000


	//----- nvinfo : EIATTR_MIN_STACK_SIZE
	.align		4
.L_280:
        /*0654*/ 	.byte	0x04, 0x12
        /*0656*/ 	.short	(.L_282 - .L_281)
	.align		4
.L_281:
        /*0658*/ 	.word	index@(_ZN7cutlass13device_kernelIN5flash11enable_sm90INS1_16FlashAttnFwdSm90INS1_25CollectiveMainloopFwdSm90ILi2EN4cute5tupleIJNS5_1CILi1EEES8_S8_EEENS6_IJNS7_ILi192EEENS7_ILi160EEENS7_ILi64EEEEEELi64ENS_12float_e4m3_tEfNS_4arch4Sm90ELb1ELb0ELb1ELb0ELb0ELb0ELb0ELb1ELb1ELb0ELb0ELb0EEENS1_21CollectiveEpilogueFwdINS6_IJSA_SC_SB_EEES9_NS_10bfloat16_tESG_Li384ELb0ELb0ELb0ELb1EEENS1_30DynamicPersistentTileSchedulerILi384ELi128ELb0ELb0ELb1EEEEEEEEEvNT_6ParamsE)
        /*065c*/ 	.word	0x00000000


	//----- nvinfo : EIATTR_MIN_STACK_SIZE
	.align		4
.L_282:
        /*0660*/ 	.byte	0x04, 0x12
        /*0662*/ 	.short	(.L_284 - .L_283)
	.align		4
.L_283:
        /*0664*/ 	.word	index@(_ZN7cutlass13device_kernelIN5flash11enable_sm90INS1_16FlashAttnFwdSm90INS1_25CollectiveMainloopFwdSm90ILi2EN4cute5tupleIJNS5_1CILi1EEES8_S8_EEENS6_IJNS7_ILi192EEENS7_ILi160EEENS7_ILi64EEEEEELi64ENS_12float_e4m3_tEfNS_4arch4Sm90ELb1ELb0ELb1ELb1ELb0ELb0ELb0ELb1ELb1ELb0ELb0ELb0EEENS1_21CollectiveEpilogueFwdINS6_IJSA_SC_SB_EEES9_NS_10bfloat16_tESG_Li384ELb1ELb0ELb0ELb1EEENS1_36VarlenDynamicPersistentTileSchedulerILi192ELi160ELi384ELi128ELb0ELb0ELb1ELb1ELb1ELb1EEEEEEEEEvNT_6ParamsE)
        /*0668*/ 	.word	0x00000000


	//----- nvinfo : EIATTR_MIN_STACK_SIZE
	.align		4
.L_284:
        /*066c*/ 	.byte	0x04, 0x12
        /*066e*/ 	.short	(.L_286 - .L_285)
	.align		4
.L_285:
        /*0670*/ 	.word	index@(_ZN7cutlass13device_kernelIN5flash11enable_sm90INS1_16FlashAttnFwdSm90INS1_25CollectiveMainloopFwdSm90ILi2EN4cute5tupleIJNS5_1CILi1EEES8_S8_EEENS6_IJNS7_ILi192EEENS7_ILi160EEENS7_ILi64EEEEEELi64ENS_12float_e4m3_tEfNS_4arch4Sm90ELb1ELb0ELb1ELb1ELb0ELb1ELb0ELb1ELb1ELb0ELb0ELb0EEENS1_21CollectiveEpilogueFwdINS6_IJSA_SC_SB_EEES9_NS_10bfloat16_tESG_Li384ELb1ELb0ELb0ELb1EEENS1_36VarlenDynamicPersistentTileSchedulerILi192ELi160ELi384ELi128ELb0ELb0ELb1ELb1ELb1ELb1EEEEEEEEEvNT_6ParamsE)
        /*0674*/ 	.word	0x00000000
.L_286:


//--------------------- .nv.compat                --------------------------
	.section	.nv.compat,"",@"SHT_CUDA_COMPAT_INFO"
	.align	4
        /*0000*/ 	.byte	0x02, 0x09, 0x01, 0x00, 0x02, 0x02, 0x01, 0x00, 0x02, 0x05, 0x05, 0x00, 0x03, 0x07, 0x01, 0x01
        /*0010*/ 	.byte	0x02, 0x03, 0x00, 0x00, 0x02, 0x06, 0x01, 0x00, 0x04, 0x0b, 0x08, 0x00, 0x09, 0x00, 0x00, 0x00
        /*0020*/ 	.byte	0x00, 0x00, 0x00, 0x00


//--------------------- .nv.info._ZN7cutlass13device_kernelIN5flash11enable_sm90INS1_16FlashAttnFwdSm90INS1_25CollectiveMainloopFwdSm90ILi2EN4cute5tupleIJNS5_1CILi1EEES8_S8_EEENS6_IJNS7_ILi128EEESA_NS7_ILi256EEEEEELi256ENS_12float_e4m3_tEfNS_4arch4Sm90ELb0ELb0ELb1ELb0ELb0ELb0ELb0ELb1ELb1ELb0ELb0ELb0EEENS1_21CollectiveEpilogueFwdINS6_IJSA_SB_SA_EEES9_NS_10bfloat16_tESF_Li256ELb0ELb0ELb0ELb1EEENS1_29StaticPersistentTileSchedulerILb0EEEEEEEEEvNT_6ParamsE --------------------------
	.section	.nv.info._ZN7cutlass13device_kernelIN5flash11enable_sm90INS1_16FlashAttnFwdSm90INS1_25CollectiveMainloopFwdSm90ILi2EN4cute5tupleIJNS5_1CILi1EEES8_S8_EEENS6_IJNS7_ILi128EEESA_NS7_ILi256EEEEEELi256ENS_12float_e4m3_tEfNS_4arch4Sm90ELb0ELb0ELb1ELb0ELb0ELb0ELb0ELb1ELb1ELb0ELb0ELb0EEENS1_21CollectiveEpilogueFwdINS6_IJSA_SB_SA_EEES9_NS_10bfloat16_tESF_Li256ELb0ELb0ELb0ELb1EEENS1_29StaticPersistentTileSchedulerILb0EEEEEEEEEvNT_6ParamsE,"",@"SHT_CUDA_INFO"
	.sectionflags	@""
	.align	4


	//----- nvinfo : EIATTR_CUDA_API_VERSION
	.align		4
        /*0000*/ 	.byte	0x04, 0x37
        /*0002*/ 	.short	(.L_288 - .L_287)
.L_287:
        /*0004*/ 	.word	0x00000082


	//----- nvinfo : EIATTR_KPARAM_INFO
	.align		4
.L_288:
        /*0008*/ 	.byte	0x04, 0x17
        /*000a*/ 	.short	(.L_290 - .L_289)
.L_289:
        /*000c*/ 	.word	0x00000000
        /*0010*/ 	.short	0x0000
        /*0012*/ 	.short	0x0000
        /*0014*/ 	.byte	0x00, 0xf0, 0x01, 0x2e


	//----- nvinfo : EIATTR_SPARSE_MMA_MASK
	.align		4
.L_290:
        /*0018*/ 	.byte	0x03, 0x50
        /*001a*/ 	.short	0x0000


	//----- nvinfo : EIATTR_MAXREG_COUNT
	.align		4
        /*001c*/ 	.byte	0x03, 0x1b
        /*001e*/ 	.short	0x00a8


	//----- nvinfo : EIATTR_MERCURY_ISA_VERSION
	.align		4
        /*0020*/ 	.byte	0x03, 0x5f
        /*0022*/ 	.short	0x0101


	//----- nvinfo : EIATTR_VRC_CTA_INIT_COUNT
	.align		4
        /*0024*/ 	.byte	0x02, 0x4a
	.zero		1
	.zero		1


	//----- nvinfo : EIATTR_EXIT_INSTR_OFFSETS
	.align		4
        /*0028*/ 	.byte	0x04, 0x1c
        /*002a*/ 	.short	(.L_292 - .L_291)


	//   ....[0]....
.L_291:
        /*002c*/ 	.word	0x00000010


	//----- nvinfo : EIATTR_MAX_THREADS
	.align		4
.L_292:
        /*0030*/ 	.byte	0x04, 0x05
        /*0032*/ 	.short	(.L_294 - .L_293)
.L_293:
        /*0034*/ 	.word	0x00000180
        /*0038*/ 	.word	0x00000001
        /*003c*/ 	.word	0x00000001


	//----- nvinfo : EIATTR_CBANK_PARAM_SIZE
	.align		4
.L_294:
        /*0040*/ 	.byte	0x03, 0x19
        /*0042*/ 	.short	0x0b80


	//----- nvinfo : EIATTR_PARAM_CBANK
	.align		4
        /*0044*/ 	.byte	0x04, 0x0a
        /*0046*/ 	.short	(.L_296 - .L_295)
	.align		4
.L_295:
        /*0048*/ 	.word	index@(.nv.constant0._ZN7cutlass13device_kernelIN5flash11enable_sm90INS1_16FlashAttnFwdSm90INS1_25CollectiveMainloopFwdSm90ILi2EN4cute5tupleIJNS5_1CILi1EEES8_S8_EEENS6_IJNS7_ILi128EEESA_NS7_ILi256EEEEEELi256ENS_12float_e4m3_tEfNS_4arch4Sm90ELb0ELb0ELb1ELb0ELb0ELb0ELb0ELb1ELb1ELb0ELb0ELb0EEENS1_21CollectiveEpilogueFwdINS6_IJSA_SB_SA_EEES9_NS_10bfloat16_tESF_Li256ELb0ELb0ELb0ELb1EEENS1_29StaticPersistentTileSchedulerILb0EEEEEEEEEvNT_6ParamsE)
        /*004c*/ 	.short	0x0380
        /*004e*/ 	.short	0x0b80


	//----- nvinfo : EIATTR_SW_WAR
	.align		4
.L_296:
        /*0050*/ 	.byte	0x04, 0x36
        /*0052*/ 	.short	(.L_298 - .L_297)
.L_297:
        /*0054*/ 	.word	0x00000008
.L_298:


//--------------------- .nv.info._ZN7cutlass13device_kernelIN5flash11enable_sm90INS1_16FlashAttnFwdSm90INS1_25CollectiveMainloopFwdSm90ILi2EN4cute5tupleIJNS5_1CILi1EEES8_S8_EEENS6_IJNS7_ILi128EEESA_NS7_ILi256EEEEEELi256ENS_12float_e4m3_tEfNS_4arch4Sm90ELb0ELb0ELb1ELb1ELb0ELb0ELb0ELb1ELb1ELb0ELb0ELb0EEENS1_21CollectiveEpilogueFwdINS6_IJSA_SB_SA_EEES9_NS_10bfloat16_tESF_Li256ELb1ELb0ELb0ELb1EEENS1_36VarlenDynamicPersistentTileSchedulerILi128ELi128ELi256ELi128ELb0ELb0ELb1ELb0ELb1ELb1EEEEEEEEEvNT_6ParamsE --------------------------
	.section	.nv.info._ZN7cutlass13device_kernelIN5flash11enable_sm90INS1_16FlashAttnFwdSm90INS1_25CollectiveMainloopFwdSm90ILi2EN4cute5tupleIJNS5_1CILi1EEES8_S8_EEENS6_IJNS7_ILi128EEESA_NS7_ILi256EEEEEELi256ENS_12float_e4m3_tEfNS_4arch4Sm90ELb0ELb0ELb1ELb1ELb0ELb0ELb0ELb1ELb1ELb0ELb0ELb0EEENS1_21CollectiveEpilogueFwdINS6_IJSA_SB_SA_EEES9_NS_10bfloat16_tESF_Li256ELb1ELb0ELb0ELb1EEENS1_36VarlenDynamicPersistentTileSchedulerILi128ELi128ELi256ELi128ELb0ELb0ELb1ELb0ELb1ELb1EEEEEEEEEvNT_6ParamsE,"",@"SHT_CUDA_INFO"
	.sectionflags	@""
	.align	4


	//----- nvinfo : EIATTR_CUDA_API_VERSION
	.align		4
        /*0000*/ 	.byte	0x04, 0x37
        /*0002*/ 	.short	(.L_300 - .L_299)
.L_299:
        /*0004*/ 	.word	0x00000082


	//----- nvinfo : EIATTR_KPARAM_INFO
	.align		4
.L_300:
        /*0008*/ 	.byte	0x04, 0x17
        /*000a*/ 	.short	(.L_302 - .L_301)
.L_301:
        /*000c*/ 	.word	0x00000000
        /*0010*/ 	.short	0x0000
        /*0012*/ 	.short	0x0000
        /*0014*/ 	.byte	0x00, 0xf0, 0x01, 0x28


	//----- nvinfo : EIATTR_SPARSE_MMA_MASK
	.align		4
.L_302:
        /*0018*/ 	.byte	0x03, 0x50
        /*001a*/ 	.short	0x0000


	//----- nvinfo : EIATTR_MAXREG_COUNT
	.align		4
        /*001c*/ 	.byte	0x03, 0x1b
        /*001e*/ 	.short	0x00a8


	//----- nvinfo : EIATTR_MERCURY_ISA_VERSION
	.align		4
        /*0020*/ 	.byte	0x03, 0x5f
        /*0022*/ 	.short	0x0101


	//----- nvinfo : EIATTR_VRC_CTA_INIT_COUNT
	.align		4
        /*0024*/ 	.byte	0x02, 0x4a
	.zero		1
	.zero		1


	//----- nvinfo : EIATTR_EXIT_INSTR_OFFSETS
	.align		4
        /*0028*/ 	.byte	0x04, 0x1c
        /*002a*/ 	.short	(.L_304 - .L_303)


	//   ....[0]....
.L_303:
        /*002c*/ 	.word	0x00000010


	//----- nvinfo : EIATTR_MAX_THREADS
	.align		4
.L_304:
        /*0030*/ 	.byte	0x04, 0x05
        /*0032*/ 	.short	(.L_306 - .L_305)
.L_305:
        /*0034*/ 	.word	0x00000180
        /*0038*/ 	.word	0x00000001
        /*003c*/ 	.word	0x00000001


	//----- nvinfo : EIATTR_CBANK_PARAM_SIZE
	.align		4
.L_306:
        /*0040*/ 	.byte	0x03, 0x19
        /*0042*/ 	.short	0x0a00


	//----- nvinfo : EIATTR_PARAM_CBANK
	.align		4
        /*0044*/ 	.byte	0x04, 0x0a
        /*0046*/ 	.short	(.L_308 - .L_307)
	.align		4
.L_307:
        /*0048*/ 	.word	index@(.nv.constant0._ZN7cutlass13device_kernelIN5flash11enable_sm90INS1_16FlashAttnFwdSm90INS1_25CollectiveMainloopFwdSm90ILi2EN4cute5tupleIJNS5_1CILi1EEES8_S8_EEENS6_IJNS7_ILi128EEESA_NS7_ILi256EEEEEELi256ENS_12float_e4m3_tEfNS_4arch4Sm90ELb0ELb0ELb1ELb1ELb0ELb0ELb0ELb1ELb1ELb0ELb0ELb0EEENS1_21CollectiveEpilogueFwdINS6_IJSA_SB_SA_EEES9_NS_10bfloat16_tESF_Li256ELb1ELb0ELb0ELb1EEENS1_36VarlenDynamicPersistentTileSchedulerILi128ELi128ELi256ELi128ELb0ELb0ELb1ELb0ELb1ELb1EEEEEEEEEvNT_6ParamsE)
        /*004c*/ 	.short	0x0380
        /*004e*/ 	.short	0x0a00


	//----- nvinfo : EIATTR_SW_WAR
	.align		4
.L_308:
        /*0050*/ 	.byte	0x04, 0x36
        /*0052*/ 	.short	(.L_310 - .L_309)
.L_309:
        /*0054*/ 	.word	0x00000008
.L_310:


//--------------------- .nv.info._ZN7cutlass13device_kernelIN5flash11enable_sm90INS1_16FlashAttnFwdSm90INS1_25CollectiveMainloopFwdSm90ILi2EN4cute5tupleIJNS5_1CILi1EEES8_S8_EEENS6_IJNS7_ILi128EEESA_NS7_ILi256EEEEEELi256ENS_12float_e4m3_tEfNS_4arch4Sm90ELb0ELb0ELb1ELb1ELb0ELb1ELb0ELb1ELb1ELb0ELb0ELb0EEENS1_21CollectiveEpilogueFwdINS6_IJSA_SB_SA_EEES9_NS_10bfloat16_tESF_Li256ELb1ELb0ELb0ELb1EEENS1_36VarlenDynamicPersistentTileSchedulerILi128ELi128ELi256ELi128ELb0ELb0ELb1ELb0ELb1ELb1EEEEEEEEEvNT_6ParamsE --------------------------
	.section	.nv.info._ZN7cutlass13device_kernelIN5flash11enable_sm90INS1_16FlashAttnFwdSm90INS1_25CollectiveMainloopFwdSm90ILi2EN4cute5tupleIJNS5_1CILi1EEES8_S8_EEENS6_IJNS7_ILi128EEESA_NS7_ILi256EEEEEELi256ENS_12float_e4m3_tEfNS_4arch4Sm90ELb0ELb0ELb1ELb1ELb0ELb1ELb0ELb1ELb1ELb0ELb0ELb0EEENS1_21CollectiveEpilogueFwdINS6_IJSA_SB_SA_EEES9_NS_10bfloat16_tESF_Li256ELb1ELb0ELb0ELb1EEENS1_36VarlenDynamicPersistentTileSchedulerILi128ELi128ELi256ELi128ELb0ELb0ELb1ELb0ELb1ELb1EEEEEEEEEvNT_6ParamsE,"",@"SHT_CUDA_INFO"
	.sectionflags	@""
	.align	4


	//----- nvinfo : EIATTR_CUDA_API_VERSION
	.align		4
        /*0000*/ 	.byte	0x04, 0x37
        /*0002*/ 	.short	(.L_312 - .L_311)
.L_311:
        /*0004*/ 	.word	0x00000082


	//----- nvinfo : EIATTR_KPARAM_INFO
	.align		4
.L_312:
        /*0008*/ 	.byte	0x04, 0x17
        /*000a*/ 	.short	(.L_314 - .L_313)
.L_313:
        /*000c*/ 	.word	0x00000000
        /*0010*/ 	.short	0x0000
        /*0012*/ 	.short	0x0000
        /*0014*/ 	.byte	0x00, 0xf0, 0x01, 0x28


	//----- nvinfo : EIATTR_SPARSE_MMA_MASK
	.align		4
.L_314:
        /*0018*/ 	.byte	0x03, 0x50
        /*001a*/ 	.short	0x0000


	//----- nvinfo : EIATTR_MAXREG_COUNT
	.align		4
        /*001c*/ 	.byte	0x03, 0x1b
        /*001e*/ 	.short	0x00a8


	//----- nvinfo : EIATTR_MERCURY_ISA_VERSION
	.align		4
        /*0020*/ 	.byte	0x03, 0x5f
        /*0022*/ 	.short	0x0101


	//----- nvinfo : EIATTR_VRC_CTA_INIT_COUNT
	.align		4
        /*0024*/ 	.byte	0x02, 0x4a
	.zero		1
	.zero		1


	//----- nvinfo : EIATTR_EXIT_INSTR_OFFSETS
	.align		4
        /*0028*/ 	.byte	0x04, 0x1c
        /*002a*/ 	.short	(.L_316 - .L_315)


	//   ....[0]....
.L_315:
        /*002c*/ 	.word	0x00000010


	//----- nvinfo : EIATTR_MAX_THREADS
	.align		4
.L_316:
        /*0030*/ 	.byte	0x04, 0x05
        /*0032*/ 	.short	(.L_318 - .L_317)
.L_317:
        /*0034*/ 	.word	0x00000180
        /*0038*/ 	.word	0x00000001
        /*003c*/ 	.word	0x00000001


	//----- nvinfo : EIATTR_CBANK_PARAM_SIZE
	.align		4
.L_318:
        /*0040*/ 	.byte	0x03, 0x19
        /*0042*/ 	.short	0x0a00


	//----- nvinfo : EIATTR_PARAM_CBANK
	.align		4
        /*0044*/ 	.byte	0x04, 0x0a
        /*0046*/ 	.short	(.L_320 - .L_319)
	.align		4
.L_319:
        /*0048*/ 	.word	index@(.nv.constant0._ZN7cutlass13device_kernelIN5flash11enable_sm90INS1_16FlashAttnFwdSm90INS1_25CollectiveMainloopFwdSm90ILi2EN4cute5tupleIJNS5_1CILi1EEES8_S8_EEENS6_IJNS7_ILi128EEESA_NS7_ILi256EEEEEELi256ENS_12float_e4m3_tEfNS_4arch4Sm90ELb0ELb0ELb1ELb1ELb0ELb1ELb0ELb1ELb1ELb0ELb0ELb0EEENS1_21CollectiveEpilogueFwdINS6_IJSA_SB_SA_EEES9_NS_10bfloat16_tESF_Li256ELb1ELb0ELb0ELb1EEENS1_36VarlenDynamicPersistentTileSchedulerILi128ELi128ELi256ELi128ELb0ELb0ELb1ELb0ELb1ELb1EEEEEEEEEvNT_6ParamsE)
        /*004c*/ 	.short	0x0380
        /*004e*/ 	.short	0x0a00


	//----- nvinfo : EIATTR_SW_WAR
	.align		4
.L_320:
        /*0050*/ 	.byte	0x04, 0x36
        /*0052*/ 	.short	(.L_322 - .L_321)
.L_321:
        /*0054*/ 	.word	0x00000008
.L_322:


//--------------------- .nv.info._ZN7cutlass13device_kernelIN5flash11enable_sm90INS1_16FlashAttnFwdSm90INS1_25CollectiveMainloopFwdSm90ILi2EN4cute5tupleIJNS5_1CILi1EEES8_S8_EEENS6_IJNS7_ILi128EEENS7_ILi64EEENS7_ILi256EEEEEELi256ENS_12float_e4m3_tEfNS_4arch4Sm90ELb0ELb1ELb1ELb0ELb0ELb0ELb0ELb1ELb1ELb0ELb0ELb0EEENS1_21CollectiveEpilogueFwdINS6_IJSA_SC_SB_EEES9_NS_10bfloat16_tESG_Li256ELb0ELb0ELb0ELb1EEENS1_30DynamicPersistentTileSchedulerILi256ELi128ELb0ELb0ELb1EEEEEEEEEvNT_6ParamsE --------------------------
	.section	.nv.info._ZN7cutlass13device_kernelIN5flash11enable_sm90INS1_16FlashAttnFwdSm90INS1_25CollectiveMainloopFwdSm90ILi2EN4cute5tupleIJNS5_1CILi1EEES8_S8_EEENS6_IJNS7_ILi128EEENS7_ILi64EEENS7_ILi256EEEEEELi256ENS_12float_e4m3_tEfNS_4arch4Sm90ELb0ELb1ELb1ELb0ELb0ELb0ELb0ELb1ELb1ELb0ELb0ELb0EEENS1_21CollectiveEpilogueFwdINS6_IJSA_SC_SB_EEES9_NS_10bfloat16_tESG_Li256ELb0ELb0ELb0ELb1EEENS1_30DynamicPersistentTileSchedulerILi256ELi128ELb0ELb0ELb1EEEEEEEEEvNT_6ParamsE,"",@"SHT_CUDA_INFO"
	.sectionflags	@""
	.align	4


	//----- nvinfo : EIATTR_CUDA_API_VERSION
	.align		4
        /*0000*/ 	.byte	0x04, 0x37
        /*0002*/ 	.short	(.L_324 - .L_323)
.L_323:
        /*0004*/ 	.word	0x00000082


	//----- nvinfo : EIATTR_KPARAM_INFO
	.align		4
.L_324:
        /*0008*/ 	.byte	0x04, 0x17
        /*000a*/ 	.short	(.L_326 - .L_325)
.L_325:
        /*000c*/ 	.word	0x00000000
        /*0010*/ 	.short	0x0000
        /*0012*/ 	.short	0x0000
        /*0014*/ 	.byte	0x00, 0xf0, 0x01, 0x2e


	//----- nvinfo : EIATTR_SPARSE_MMA_MASK
	.align		4
.L_326:
        /*0018*/ 	.byte	0x03, 0x50
        /*001a*/ 	.short	0x0000


	//----- nvinfo : EIATTR_MAXREG_COUNT
	.align		4
        /*001c*/ 	.byte	0x03, 0x1b
        /*001e*/ 	.short	0x00a8


	//----- nvinfo : EIATTR_MERCURY_ISA_VERSION
	.align		4
        /*0020*/ 	.byte	0x03, 0x5f
        /*0022*/ 	.short	0x0101


	//----- nvinfo : EIATTR_VRC_CTA_INIT_COUNT
	.align		4
        /*0024*/ 	.byte	0x02, 0x4a
	.zero		1
	.zero		1


	//----- nvinfo : EIATTR_EXIT_INSTR_OFFSETS
	.align		4
        /*0028*/ 	.byte	0x04, 0x1c
        /*002a*/ 	.short	(.L_328 - .L_327)


	//   ....[0]....
.L_327:
        /*002c*/ 	.word	0x00000010


	//----- nvinfo : EIATTR_MAX_THREADS
	.align		4
.L_328:
        /*0030*/ 	.byte	0x04, 0x05
        /*0032*/ 	.short	(.L_330 - .L_329)
.L_329:
        /*0034*/ 	.word	0x00000180
        /*0038*/ 	.word	0x00000001
        /*003c*/ 	.word	0x00000001


	//----- nvinfo : EIATTR_CBANK_PARAM_SIZE
	.align		4
.L_330:
        /*0040*/ 	.byte	0x03, 0x19
        /*0042*/ 	.short	0x0b80


	//----- nvinfo : EIATTR_PARAM_CBANK
	.align		4
        /*0044*/ 	.byte	0x04, 0x0a
        /*0046*/ 	.short	(.L_332 - .L_331)
	.align		4
.L_331:
        /*0048*/ 	.word	index@(.nv.constant0._ZN7cutlass13device_kernelIN5flash11enable_sm90INS1_16FlashAttnFwdSm90INS1_25CollectiveMainloopFwdSm90ILi2EN4cute5tupleIJNS5_1CILi1EEES8_S8_EEENS6_IJNS7_ILi128EEENS7_ILi64EEENS7_ILi256EEEEEELi256ENS_12float_e4m3_tEfNS_4arch4Sm90ELb0ELb1ELb1ELb0ELb0ELb0ELb0ELb1ELb1ELb0ELb0ELb0EEENS1_21CollectiveEpilogueFwdINS6_IJSA_SC_SB_EEES9_NS_10bfloat16_tESG_Li256ELb0ELb0ELb0ELb1EEENS1_30DynamicPersistentTileSchedulerILi256ELi128ELb0ELb0ELb1EEEEEEEEEvNT_6ParamsE)
        /*004c*/ 	.short	0x0380
        /*004e*/ 	.short	0x0b80


	//----- nvinfo : EIATTR_SW_WAR
	.align		4
.L_332:
        /*0050*/ 	.byte	0x04, 0x36
        /*0052*/ 	.short	(.L_334 - .L_333)
.L_333:
        /*0054*/ 	.word	0x00000008
.L_334:


//--------------------- .nv.info._ZN7cutlass13device_kernelIN5flash11enable_sm90INS1_16FlashAttnFwdSm90INS1_25CollectiveMainloopFwdSm90ILi2EN4cute5tupleIJNS5_1CILi1EEES8_S8_EEENS6_IJNS7_ILi128EEENS7_ILi64EEENS7_ILi256EEEEEELi256ENS_12float_e4m3_tEfNS_4arch4Sm90ELb0ELb1ELb1ELb1ELb0ELb0ELb0ELb1ELb1ELb0ELb0ELb0EEENS1_21CollectiveEpilogueFwdINS6_IJSA_SC_SB_EEES9_NS_10bfloat16_tESG_Li256ELb1ELb0ELb0ELb1EEENS1_36VarlenDynamicPersistentTileSchedulerILi128ELi64ELi256ELi128ELb0ELb0ELb1ELb1ELb0ELb1EEEEEEEEEvNT_6ParamsE --------------------------
	.section	.nv.info._ZN7cutlass13device_kernelIN5flash11enable_sm90INS1_16FlashAttnFwdSm90INS1_25CollectiveMainloopFwdSm90ILi2EN4cute5tupleIJNS5_1CILi1EEES8_S8_EEENS6_IJNS7_ILi128EEENS7_ILi64EEENS7_ILi256EEEEEELi256ENS_12float_e4m3_tEfNS_4arch4Sm90ELb0ELb1ELb1ELb1ELb0ELb0ELb0ELb1ELb1ELb0ELb0ELb0EEENS1_21CollectiveEpilogueFwdINS6_IJSA_SC_SB_EEES9_NS_10bfloat16_tESG_Li256ELb1ELb0ELb0ELb1EEENS1_36VarlenDynamicPersistentTileSchedulerILi128ELi64ELi256ELi128ELb0ELb0ELb1ELb1ELb0ELb1EEEEEEEEEvNT_6ParamsE,"",@"SHT_CUDA_INFO"
	.sectionflags	@""
	.align	4


	//----- nvinfo : EIATTR_CUDA_API_VERSION
	.align		4
        /*0000*/ 	.byte	0x04, 0x37
        /*0002*/ 	.short	(.L_336 - .L_335)
.L_335:
        /*0004*/ 	.word	0x00000082


	//----- nvinfo : EIATTR_KPARAM_INFO
	.align		4
.L_336:
        /*0008*/ 	.byte	0x04, 0x17
        /*000a*/ 	.short	(.L_338 - .L_337)
.L_337:
        /*000c*/ 	.word	0x00000000
        /*0010*/ 	.short	0x0000
        /*0012*/ 	.short	0x0000
        /*0014*/ 	.byte	0x00, 0xf0, 0x01, 0x28


	//----- nvinfo : EIATTR_SPARSE_MMA_MASK
	.align		4
.L_338:
        /*0018*/ 	.byte	0x03, 0x50
        /*001a*/ 	.short	0x0000


	//----- nvinfo : EIATTR_MAXREG_COUNT
	.align		4
        /*001c*/ 	.byte	0x03, 0x1b
        /*001e*/ 	.short	0x00a8


	//----- nvinfo : EIATTR_MERCURY_ISA_VERSION
	.align		4
        /*0020*/ 	.byte	0x03, 0x5f
        /*0022*/ 	.short	0x0101


	//----- nvinfo : EIATTR_VRC_CTA_INIT_COUNT
	.align		4
        /*0024*/ 	.byte	0x02, 0x4a
	.zero		1
	.zero		1


	//----- nvinfo : EIATTR_EXIT_INSTR_OFFSETS
	.align		4
        /*0028*/ 	.byte	0x04, 0x1c
        /*002a*/ 	.short	(.L_340 - .L_339)


	//   ....[0]....
.L_339:
        /*002c*/ 	.word	0x00000010


	//----- nvinfo : EIATTR_MAX_THREADS
	.align		4
.L_340:
        /*0030*/ 	.byte	0x04, 0x05
        /*0032*/ 	.short	(.L_342 - .L_341)
.L_341:
        /*0034*/ 	.word	0x00000180
        /*0038*/ 	.word	0x00000001
        /*003c*/ 	.word	0x00000001


	//----- nvinfo : EIATTR_CBANK_PARAM_SIZE
	.align		4
.L_342:
        /*0040*/ 	.byte	0x03, 0x19
        /*0042*/ 	.short	0x0a00


	//----- nvinfo : EIATTR_PARAM_CBANK
	.align		4
        /*0044*/ 	.byte	0x04, 0x0a
        /*0046*/ 	.short	(.L_344 - .L_343)
	.align		4
.L_343:
        /*0048*/ 	.word	index@(.nv.constant0._ZN7cutlass13device_kernelIN5flash11enable_sm90INS1_16FlashAttnFwdSm90INS1_25CollectiveMainloopFwdSm90ILi2EN4cute5tupleIJNS5_1CILi1EEES8_S8_EEENS6_IJNS7_ILi128EEENS7_ILi64EEENS7_ILi256EEEEEELi256ENS_12float_e4m3_tEfNS_4arch4Sm90ELb0ELb1ELb1ELb1ELb0ELb0ELb0ELb1ELb1ELb0ELb0ELb0EEENS1_21CollectiveEpilogueFwdINS6_IJSA_SC_SB_EEES9_NS_10bfloat16_tESG_Li256ELb1ELb0ELb0ELb1EEENS1_36VarlenDynamicPersistentTileSchedulerILi128ELi64ELi256ELi128ELb0ELb0ELb1ELb1ELb0ELb1EEEEEEEEEvNT_6ParamsE)
        /*004c*/ 	.short	0x0380
        /*004e*/ 	.short	0x0a00


	//----- nvinfo : EIATTR_SW_WAR
	.align		4
.L_344:
        /*0050*/ 	.byte	0x04, 0x36
        /*0052*/ 	.short	(.L_346 - .L_345)
.L_345:
        /*0054*/ 	.word	0x00000008
.L_346:


//--------------------- .nv.info._ZN7cutlass13device_kernelIN5flash11enable_sm90INS1_16FlashAttnFwdSm90INS1_25CollectiveMainloopFwdSm90ILi2EN4cute5tupleIJNS5_1CILi1EEES8_S8_EEENS6_IJNS7_ILi128EEENS7_ILi64EEENS7_ILi256EEEEEELi256ENS_12float_e4m3_tEfNS_4arch4Sm90ELb0ELb1ELb1ELb1ELb0ELb1ELb0ELb1ELb1ELb0ELb0ELb0EEENS1_21CollectiveEpilogueFwdINS6_IJSA_SC_SB_EEES9_NS_10bfloat16_tESG_Li256ELb1ELb0ELb0ELb1EEENS1_36VarlenDynamicPersistentTileSchedulerILi128ELi64ELi256ELi128ELb0ELb0ELb1ELb1ELb0ELb1EEEEEEEEEvNT_6ParamsE --------------------------
	.section	.nv.info._ZN7cutlass13device_kernelIN5flash11enable_sm90INS1_16FlashAttnFwdSm90INS1_25CollectiveMainloopFwdSm90ILi2EN4cute5tupleIJNS5_1CILi1EEES8_S8_EEENS6_IJNS7_ILi128EEENS7_ILi64EEENS7_ILi256EEEEEELi256ENS_12float_e4m3_tEfNS_4arch4Sm90ELb0ELb1ELb1ELb1ELb0ELb1ELb0ELb1ELb1ELb0ELb0ELb0EEENS1_21CollectiveEpilogueFwdINS6_IJSA_SC_SB_EEES9_NS_10bfloat16_tESG_Li256ELb1ELb0ELb0ELb1EEENS1_36VarlenDynamicPersistentTileSchedulerILi128ELi64ELi256ELi128ELb0ELb0ELb1ELb1ELb0ELb1EEEEEEEEEvNT_6ParamsE,"",@"SHT_CUDA_INFO"
	.sectionflags	@""
	.align	4


	//----- nvinfo : EIATTR_CUDA_API_VERSION
	.align		4
        /*0000*/ 	.byte	0x04, 0x37
        /*0002*/ 	.short	(.L_348 - .L_347)
.L_347:
        /*0004*/ 	.word	0x00000082


	//----- nvinfo : EIATTR_KPARAM_INFO
	.align		4
.L_348:
        /*0008*/ 	.byte	0x04, 0x17
        /*000a*/ 	.short	(.L_350 - .L_349)
.L_349:
        /*000c*/ 	.word	0x00000000
        /*0010*/ 	.short	0x0000
        /*0012*/ 	.short	0x0000
        /*0014*/ 	.byte	0x00, 0xf0, 0x01, 0x28


	//----- nvinfo : EIATTR_SPARSE_MMA_MASK
	.align		4
.L_350:
        /*0018*/ 	.byte	0x03, 0x50
        /*001a*/ 	.short	0x0000


	//----- nvinfo : EIATTR_MAXREG_COUNT
	.align		4
        /*001c*/ 	.byte	0x03, 0x1b
        /*001e*/ 	.short	0x00a8


	//----- nvinfo : EIATTR_MERCURY_ISA_VERSION
	.align		4
        /*0020*/ 	.byte	0x03, 0x5f
        /*0022*/ 	.short	0x0101


	//----- nvinfo : EIATTR_VRC_CTA_INIT_COUNT
	.align		4
        /*0024*/ 	.byte	0x02, 0x4a
	.zero		1
	.zero		1


	//----- nvinfo : EIATTR_EXIT_INSTR_OFFSETS
	.align		4
        /*0028*/ 	.byte	0x04, 0x1c
        /*002a*/ 	.short	(.L_352 - .L_351)


	//   ....[0]....
.L_351:
        /*002c*/ 	.word	0x00000010


	//----- nvinfo : EIATTR_MAX_THREADS
	.align		4
.L_352:
        /*0030*/ 	.byte	0x04, 0x05
        /*0032*/ 	.short	(.L_354 - .L_353)
.L_353:
        /*0034*/ 	.word	0x00000180
        /*0038*/ 	.word	0x00000001
        /*003c*/ 	.word	0x00000001


	//----- nvinfo : EIATTR_CBANK_PARAM_SIZE
	.align		4
.L_354:
        /*0040*/ 	.byte	0x03, 0x19
        /*0042*/ 	.short	0x0a00


	//----- nvinfo : EIATTR_PARAM_CBANK
	.align		4
        /*0044*/ 	.byte	0x04, 0x0a
        /*0046*/ 	.short	(.L_356 - .L_355)
	.align		4
.L_355:
        /*0048*/ 	.word	index@(.nv.constant0._ZN7cutlass13device_kernelIN5flash11enable_sm90INS1_16FlashAttnFwdSm90INS1_25CollectiveMainloopFwdSm90ILi2EN4cute5tupleIJNS5_1CILi1EEES8_S8_EEENS6_IJNS7_ILi128EEENS7_ILi64EEENS7_ILi256EEEEEELi256ENS_12float_e4m3_tEfNS_4arch4Sm90ELb0ELb1ELb1ELb1ELb0ELb1ELb0ELb1ELb1ELb0ELb0ELb0EEENS1_21CollectiveEpilogueFwdINS6_IJSA_SC_SB_EEES9_NS_10bfloat16_tESG_Li256ELb1ELb0ELb0ELb1EEENS1_36VarlenDynamicPersistentTileSchedulerILi128ELi64ELi256ELi128ELb0ELb0ELb1ELb1ELb0ELb1EEEEEEEEEvNT_6ParamsE)
        /*004c*/ 	.short	0x0380
        /*004e*/ 	.short	0x0a00


	//----- nvinfo : EIATTR_SW_WAR
	.align		4
.L_356:
        /*0050*/ 	.byte	0x04, 0x36
        /*0052*/ 	.short	(.L_358 - .L_357)
.L_357:
        /*0054*/ 	.word	0x00000008
.L_358:


//--------------------- .nv.info._ZN7cutlass13device_kernelIN5flash11enable_sm90INS1_16FlashAttnFwdSm90INS1_25CollectiveMainloopFwdSm90ILi2EN4cute5tupleIJNS5_1CILi1EEES8_S8_EEENS6_IJNS7_ILi128EEESA_NS7_ILi256EEEEEELi256ENS_12float_e4m3_tEfNS_4arch4Sm90ELb1ELb0ELb1ELb0ELb0ELb0ELb0ELb1ELb1ELb0ELb0ELb0EEENS1_21CollectiveEpilogueFwdINS6_IJSA_SB_SA_EEES9_NS_10bfloat16_tESF_Li256ELb0ELb0ELb0ELb1EEENS1_30DynamicPersistentTileSchedulerILi256ELi128ELb0ELb0ELb1EEEEEEEEEvNT_6ParamsE --------------------------
	.section	.nv.info._ZN7cutlass13device_kernelIN5flash11enable_sm90INS1_16FlashAttnFwdSm90INS1_25CollectiveMainloopFwdSm90ILi2EN4cute5tupleIJNS5_1CILi1EEES8_S8_EEENS6_IJNS7_ILi128EEESA_NS7_ILi256EEEEEELi256ENS_12float_e4m3_tEfNS_4arch4Sm90ELb1ELb0ELb1ELb0ELb0ELb0ELb0ELb1ELb1ELb0ELb0ELb0EEENS1_21CollectiveEpilogueFwdINS6_IJSA_SB_SA_EEES9_NS_10bfloat16_tESF_Li256ELb0ELb0ELb0ELb1EEENS1_30DynamicPersistentTileSchedulerILi256ELi128ELb0ELb0ELb1EEEEEEEEEvNT_6ParamsE,"",@"SHT_CUDA_INFO"
	.sectionflags	@""
	.align	4


	//----- nvinfo : EIATTR_CUDA_API_VERSION
	.align		4
        /*0000*/ 	.byte	0x04, 0x37
        /*0002*/ 	.short	(.L_360 - .L_359)
.L_359:
        /*0004*/ 	.word	0x00000082


	//----- nvinfo : EIATTR_KPARAM_INFO
	.align		4
.L_360:
        /*0008*/ 	.byte	0x04, 0x17
        /*000a*/ 	.short	(.L_362 - .L_361)
.L_361:
        /*000c*/ 	.word	0x00000000
        /*0010*/ 	.short	0x0000
        /*0012*/ 	.short	0x0000
        /*0014*/ 	.byte	0x00, 0xf0, 0x01, 0x2e


	//----- nvinfo : EIATTR_SPARSE_MMA_MASK
	.align		4
.L_362:
        /*0018*/ 	.byte	0x03, 0x50
        /*001a*/ 	.short	0x0000


	//----- nvinfo : EIATTR_MAXREG_COUNT
	.align		4
        /*001c*/ 	.byte	0x03, 0x1b
        /*001e*/ 	.short	0x00a8


	//----- nvinfo : EIATTR_MERCURY_ISA_VERSION
	.align		4
        /*0020*/ 	.byte	0x03, 0x5f
        /*0022*/ 	.short	0x0101


	//----- nvinfo : EIATTR_VRC_CTA_INIT_COUNT
	.align		4
        /*0024*/ 	.byte	0x02, 0x4a
	.zero		1
	.zero		1


	//----- nvinfo : EIATTR_EXIT_INSTR_OFFSETS
	.align		4
        /*0028*/ 	.byte	0x04, 0x1c
        /*002a*/ 	.short	(.L_364 - .L_363)


	//   ....[0]....
.L_363:
        /*002c*/ 	.word	0x00000010


	//----- nvinfo : EIATTR_MAX_THREADS
	.align		4
.L_364:
        /*0030*/ 	.byte	0x04, 0x05
        /*0032*/ 	.short	(.L_366 - .L_365)
.L_365:
        /*0034*/ 	.word	0x00000180
        /*0038*/ 	.word	0x00000001
        /*003c*/ 	.word	0x00000001


	//----- nvinfo : EIATTR_CBANK_PARAM_SIZE
	.align		4
.L_366:
        /*0040*/ 	.byte	0x03, 0x19
        /*0042*/ 	.short	0x0b80


	//----- nvinfo : EIATTR_PARAM_CBANK
	.align		4
        /*0044*/ 	.byte	0x04, 0x0a
        /*0046*/ 	.short	(.L_368 - .L_367)
	.align		4
.L_367:
        /*0048*/ 	.word	index@(.nv.constant0._ZN7cutlass13device_kernelIN5flash11enable_sm90INS1_16FlashAttnFwdSm90INS1_25CollectiveMainloopFwdSm90ILi2EN4cute5tupleIJNS5_1CILi1EEES8_S8_EEENS6_IJNS7_ILi128EEESA_NS7_ILi256EEEEEELi256ENS_12float_e4m3_tEfNS_4arch4Sm90ELb1ELb0ELb1ELb0ELb0ELb0ELb0ELb1ELb1ELb0ELb0ELb0EEENS1_21CollectiveEpilogueFwdINS6_IJSA_SB_SA_EEES9_NS_10bfloat16_tESF_Li256ELb0ELb0ELb0ELb1EEENS1_30DynamicPersistentTileSchedulerILi256ELi128ELb0ELb0ELb1EEEEEEEEEvNT_6ParamsE)
        /*004c*/ 	.short	0x0380
        /*004e*/ 	.short	0x0b80


	//----- nvinfo : EIATTR_SW_WAR
	.align		4
.L_368:
        /*0050*/ 	.byte	0x04, 0x36
        /*0052*/ 	.short	(.L_370 - .L_369)
.L_369:
        /*0054*/ 	.word	0x00000008
.L_370:


//--------------------- .nv.info._ZN7cutlass13device_kernelIN5flash11enable_sm90INS1_16FlashAttnFwdSm90INS1_25CollectiveMainloopFwdSm90ILi2EN4cute5tupleIJNS5_1CILi1EEES8_S8_EEENS6_IJNS7_ILi128EEESA_NS7_ILi256EEEEEELi256ENS_12float_e4m3_tEfNS_4arch4Sm90ELb1ELb0ELb1ELb1ELb0ELb0ELb0ELb1ELb1ELb0ELb0ELb0EEENS1_21CollectiveEpilogueFwdINS6_IJSA_SB_SA_EEES9_NS_10bfloat16_tESF_Li256ELb1ELb0ELb0ELb1EEENS1_36VarlenDynamicPersistentTileSchedulerILi128ELi128ELi256ELi128ELb0ELb0ELb1ELb1ELb1ELb1EEEEEEEEEvNT_6ParamsE --------------------------
	.section	.nv.info._ZN7cutlass13device_kernelIN5flash11enable_sm90INS1_16FlashAttnFwdSm90INS1_25CollectiveMainloopFwdSm90ILi2EN4cute5tupleIJNS5_1CILi1EEES8_S8_EEENS6_IJNS7_ILi128EEESA_NS7_ILi256EEEEEELi256ENS_12float_e4m3_tEfNS_4arch4Sm90ELb1ELb0ELb1ELb1ELb0ELb0ELb0ELb1ELb1ELb0ELb0ELb0EEENS1_21CollectiveEpilogueFwdINS6_IJSA_SB_SA_EEES9_NS_10bfloat16_tESF_Li256ELb1ELb0ELb0ELb1EEENS1_36VarlenDynamicPersistentTileSchedulerILi128ELi128ELi256ELi128ELb0ELb0ELb1ELb1ELb1ELb1EEEEEEEEEvNT_6ParamsE,"",@"SHT_CUDA_INFO"
	.sectionflags	@""
	.align	4


	//----- nvinfo : EIATTR_CUDA_API_VERSION
	.align		4
        /*0000*/ 	.byte	0x04, 0x37
        /*0002*/ 	.short	(.L_372 - .L_371)
.L_371:
        /*0004*/ 	.word	0x00000082


	//----- nvinfo : EIATTR_KPARAM_INFO
	.align		4
.L_372:
        /*0008*/ 	.byte	0x04, 0x17
        /*000a*/ 	.short	(.L_374 - .L_373)
.L_373:
        /*000c*/ 	.word	0x00000000
        /*0010*/ 	.short	0x0000
        /*0012*/ 	.short	0x0000
        /*0014*/ 	.byte	0x00, 0xf0, 0x01, 0x28


	//----- nvinfo : EIATTR_SPARSE_MMA_MASK
	.align		4
.L_374:
        /*0018*/ 	.byte	0x03, 0x50
        /*001a*/ 	.short	0x0000


	//----- nvinfo : EIATTR_MAXREG_COUNT
	.align		4
        /*001c*/ 	.byte	0x03, 0x1b
        /*001e*/ 	.short	0x00a8


	//----- nvinfo : EIATTR_MERCURY_ISA_VERSION
	.align		4
        /*0020*/ 	.byte	0x03, 0x5f
        /*0022*/ 	.short	0x0101


	//----- nvinfo : EIATTR_VRC_CTA_INIT_COUNT
	.align		4
        /*0024*/ 	.byte	0x02, 0x4a
	.zero		1
	.zero		1


	//----- nvinfo : EIATTR_EXIT_INSTR_OFFSETS
	.align		4
        /*0028*/ 	.byte	0x04, 0x1c
        /*002a*/ 	.short	(.L_376 - .L_375)


	//   ....[0]....
.L_375:
        /*002c*/ 	.word	0x00000010


	//----- nvinfo : EIATTR_MAX_THREADS
	.align		4
.L_376:
        /*0030*/ 	.byte	0x04, 0x05
        /*0032*/ 	.short	(.L_378 - .L_377)
.L_377:
        /*0034*/ 	.word	0x00000180
        /*0038*/ 	.word	0x00000001
        /*003c*/ 	.word	0x00000001


	//----- nvinfo : EIATTR_CBANK_PARAM_SIZE
	.align		4
.L_378:
        /*0040*/ 	.byte	0x03, 0x19
        /*0042*/ 	.short	0x0a00


	//----- nvinfo : EIATTR_PARAM_CBANK
	.align		4
        /*0044*/ 	.byte	0x04, 0x0a
        /*0046*/ 	.short	(.L_380 - .L_379)
	.align		4
.L_379:
        /*0048*/ 	.word	index@(.nv.constant0._ZN7cutlass13device_kernelIN5flash11enable_sm90INS1_16FlashAttnFwdSm90INS1_25CollectiveMainloopFwdSm90ILi2EN4cute5tupleIJNS5_1CILi1EEES8_S8_EEENS6_IJNS7_ILi128EEESA_NS7_ILi256EEEEEELi256ENS_12float_e4m3_tEfNS_4arch4Sm90ELb1ELb0ELb1ELb1ELb0ELb0ELb0ELb1ELb1ELb0ELb0ELb0EEENS1_21CollectiveEpilogueFwdINS6_IJSA_SB_SA_EEES9_NS_10bfloat16_tESF_Li256ELb1ELb0ELb0ELb1EEENS1_36VarlenDynamicPersistentTileSchedulerILi128ELi128ELi256ELi128ELb0ELb0ELb1ELb1ELb1ELb1EEEEEEEEEvNT_6ParamsE)
        /*004c*/ 	.short	0x0380
        /*004e*/ 	.short	0x0a00


	//----- nvinfo : EIATTR_SW_WAR
	.align		4
.L_380:
        /*0050*/ 	.byte	0x04, 0x36
        /*0052*/ 	.short	(.L_382 - .L_381)
.L_381:
        /*0054*/ 	.word	0x00000008
.L_382:


//--------------------- .nv.info._ZN7cutlass13device_kernelIN5flash11enable_sm90INS1_16FlashAttnFwdSm90INS1_25CollectiveMainloopFwdSm90ILi2EN4cute5tupleIJNS5_1CILi1EEES8_S8_EEENS6_IJNS7_ILi128EEESA_NS7_ILi256EEEEEELi256ENS_12float_e4m3_tEfNS_4arch4Sm90ELb1ELb0ELb1ELb1ELb0ELb1ELb0ELb1ELb1ELb0ELb0ELb0EEENS1_21CollectiveEpilogueFwdINS6_IJSA_SB_SA_EEES9_NS_10bfloat16_tESF_Li256ELb1ELb0ELb0ELb1EEENS1_36VarlenDynamicPersistentTileSchedulerILi128ELi128ELi256ELi128ELb0ELb0ELb1ELb1ELb1ELb1EEEEEEEEEvNT_6ParamsE --------------------------
	.section	.nv.info._ZN7cutlass13device_kernelIN5flash11enable_sm90INS1_16FlashAttnFwdSm90INS1_25CollectiveMainloopFwdSm90ILi2EN4cute5tupleIJNS5_1CILi1EEES8_S8_EEENS6_IJNS7_ILi128EEESA_NS7_ILi256EEEEEELi256ENS_12float_e4m3_tEfNS_4arch4Sm90ELb1ELb0ELb1ELb1ELb0ELb1ELb0ELb1ELb1ELb0ELb0ELb0EEENS1_21CollectiveEpilogueFwdINS6_IJSA_SB_SA_EEES9_NS_10bfloat16_tESF_Li256ELb1ELb0ELb0ELb1EEENS1_36VarlenDynamicPersistentTileSchedulerILi128ELi128ELi256ELi128ELb0ELb0ELb1ELb1ELb1ELb1EEEEEEEEEvNT_6ParamsE,"",@"SHT_CUDA_INFO"
	.sectionflags	@""
	.align	4


	//----- nvinfo : EIATTR_CUDA_API_VERSION
	.align		4
        /*0000*/ 	.byte	0x04, 0x37
        /*0002*/ 	.short	(.L_384 - .L_383)
.L_383:
        /*0004*/ 	.word	0x00000082


	//----- nvinfo : EIATTR_KPARAM_INFO
	.align		4
.L_384:
        /*0008*/ 	.byte	0x04, 0x17
        /*000a*/ 	.short	(.L_386 - .L_385)
.L_385:
        /*000c*/ 	.word	0x00000000
        /*0010*/ 	.short	0x0000
        /*0012*/ 	.short	0x0000
        /*0014*/ 	.byte	0x00, 0xf0, 0x01, 0x28


	//----- nvinfo : EIATTR_SPARSE_MMA_MASK
	.align		4
.L_386:
        /*0018*/ 	.byte	0x03, 0x50
        /*001a*/ 	.short	0x0000


	//----- nvinfo : EIATTR_MAXREG_COUNT
	.align		4
        /*001c*/ 	.byte	0x03, 0x1b
        /*001e*/ 	.short	0x00a8


	//----- nvinfo : EIATTR_MERCURY_ISA_VERSION
	.align		4
        /*0020*/ 	.byte	0x03, 0x5f
        /*0022*/ 	.short	0x0101


	//----- nvinfo : EIATTR_VRC_CTA_INIT_COUNT
	.align		4
        /*0024*/ 	.byte	0x02, 0x4a
	.zero		1
	.zero		1


	//----- nvinfo : EIATTR_EXIT_INSTR_OFFSETS
	.align		4
        /*0028*/ 	.byte	0x04, 0x1c
        /*002a*/ 	.short	(.L_388 - .L_387)


	//   ....[0]....
.L_387:
        /*002c*/ 	.word	0x00000010


	//----- nvinfo : EIATTR_MAX_THREADS
	.align		4
.L_388:
        /*0030*/ 	.byte	0x04, 0x05
        /*0032*/ 	.short	(.L_390 - .L_389)
.L_389:
        /*0034*/ 	.word	0x00000180
        /*0038*/ 	.word	0x00000001
        /*003c*/ 	.word	0x00000001


	//----- nvinfo : EIATTR_CBANK_PARAM_SIZE
	.align		4
.L_390:
        /*0040*/ 	.byte	0x03, 0x19
        /*0042*/ 	.short	0x0a00


	//----- nvinfo : EIATTR_PARAM_CBANK
	.align		4
        /*0044*/ 	.byte	0x04, 0x0a
        /*0046*/ 	.short	(.L_392 - .L_391)
	.align		4
.L_391:
        /*0048*/ 	.word	index@(.nv.constant0._ZN7cutlass13device_kernelIN5flash11enable_sm90INS1_16FlashAttnFwdSm90INS1_25CollectiveMainloopFwdSm90ILi2EN4cute5tupleIJNS5_1CILi1EEES8_S8_EEENS6_IJNS7_ILi128EEESA_NS7_ILi256EEEEEELi256ENS_12float_e4m3_tEfNS_4arch4Sm90ELb1ELb0ELb1ELb1ELb0ELb1ELb0ELb1ELb1ELb0ELb0ELb0EEENS1_21CollectiveEpilogueFwdINS6_IJSA_SB_SA_EEES9_NS_10bfloat16_tESF_Li256ELb1ELb0ELb0ELb1EEENS1_36VarlenDynamicPersistentTileSchedulerILi128ELi128ELi256ELi128ELb0ELb0ELb1ELb1ELb1ELb1EEEEEEEEEvNT_6ParamsE)
        /*004c*/ 	.short	0x0380
        /*004e*/ 	.short	0x0a00


	//----- nvinfo : EIATTR_SW_WAR
	.align		4
.L_392:
        /*0050*/ 	.byte	0x04, 0x36
        /*0052*/ 	.short	(.L_394 - .L_393)
.L_393:
        /*0054*/ 	.word	0x00000008
.L_394:


//--------------------- .nv.info._ZN7cutlass13device_kernelIN5flash11enable_sm90INS1_16FlashAttnFwdSm90INS1_25CollectiveMainloopFwdSm90ILi2EN4cute5tupleIJNS5_1CILi1EEES8_S8_EEENS6_IJNS7_ILi128EEENS7_ILi160EEENS7_ILi192EEEEEELi192ENS_12float_e4m3_tEfNS_4arch4Sm90ELb0ELb0ELb1ELb0ELb0ELb0ELb0ELb1ELb1ELb0ELb0ELb0EEENS1_21CollectiveEpilogueFwdINS6_IJSA_SC_SB_EEES9_NS_10bfloat16_tESG_Li256ELb0ELb0ELb0ELb1EEENS1_29StaticPersistentTileSchedulerILb0EEEEEEEEEvNT_6ParamsE --------------------------
	.section	.nv.info._ZN7cutlass13device_kernelIN5flash11enable_sm90INS1_16FlashAttnFwdSm90INS1_25CollectiveMainloopFwdSm90ILi2EN4cute5tupleIJNS5_1CILi1EEES8_S8_EEENS6_IJNS7_ILi128EEENS7_ILi160EEENS7_ILi192EEEEEELi192ENS_12float_e4m3_tEfNS_4arch4Sm90ELb0ELb0ELb1ELb0ELb0ELb0ELb0ELb1ELb1ELb0ELb0ELb0EEENS1_21CollectiveEpilogueFwdINS6_IJSA_SC_SB_EEES9_NS_10bfloat16_tESG_Li256ELb0ELb0ELb0ELb1EEENS1_29StaticPersistentTileSchedulerILb0EEEEEEEEEvNT_6ParamsE,"",@"SHT_CUDA_INFO"
	.sectionflags	@""
	.align	4


	//----- nvinfo : EIATTR_CUDA_API_VERSION
	.align		4
        /*0000*/ 	.byte	0x04, 0x37
        /*0002*/ 	.short	(.L_396 - .L_395)
.L_395:
        /*0004*/ 	.word	0x00000082


	//----- nvinfo : EIATTR_KPARAM_INFO
	.align		4
.L_396:
        /*0008*/ 	.byte	0x04, 0x17
        /*000a*/ 	.short	(.L_398 - .L_397)
.L_397:
        /*000c*/ 	.word	0x00000000
        /*0010*/ 	.short	0x0000
        /*0012*/ 	.short	0x0000
        /*0014*/ 	.byte	0x00, 0xf0, 0x01, 0x2e


	//----- nvinfo : EIATTR_SPARSE_MMA_MASK
	.align		4
.L_398:
        /*0018*/ 	.byte	0x03, 0x50
        /*001a*/ 	.short	0x0000


	//----- nvinfo : EIATTR_MAXREG_COUNT
	.align		4
        /*001c*/ 	.byte	0x03, 0x1b
        /*001e*/ 	.short	0x00a8


	//----- nvinfo : EIATTR_MERCURY_ISA_VERSION
	.align		4
        /*0020*/ 	.byte	0x03, 0x5f
        /*0022*/ 	.short	0x0101


	//----- nvinfo : EIATTR_VRC_CTA_INIT_COUNT
	.align		4
        /*0024*/ 	.byte	0x02, 0x4a
	.zero		1
	.zero		1


	//----- nvinfo : EIATTR_EXIT_INSTR_OFFSETS
	.align		4
        /*0028*/ 	.byte	0x04, 0x1c
        /*002a*/ 	.short	(.L_400 - .L_399)


	//   ....[0]....
.L_399:
        /*002c*/ 	.word	0x00000010


	//----- nvinfo : EIATTR_MAX_THREADS
	.align		4
.L_400:
        /*0030*/ 	.byte	0x04, 0x05
        /*0032*/ 	.short	(.L_402 - .L_401)
.L_401:
        /*0034*/ 	.word	0x00000180
        /*0038*/ 	.word	0x00000001
        /*003c*/ 	.word	0x00000001


	//----- nvinfo : EIATTR_CBANK_PARAM_SIZE
	.align		4
.L_402:
        /*0040*/ 	.byte	0x03, 0x19
        /*0042*/ 	.short	0x0b80


	//----- nvinfo : EIATTR_PARAM_CBANK
	.align		4
        /*0044*/ 	.byte	0x04, 0x0a
        /*0046*/ 	.short	(.L_404 - .L_403)
	.align		4
.L_403:
        /*0048*/ 	.word	index@(.nv.constant0._ZN7cutlass13device_kernelIN5flash11enable_sm90INS1_16FlashAttnFwdSm90INS1_25CollectiveMainloopFwdSm90ILi2EN4cute5tupleIJNS5_1CILi1EEES8_S8_EEENS6_IJNS7_ILi128EEENS7_ILi160EEENS7_ILi192EEEEEELi192ENS_12float_e4m3_tEfNS_4arch4Sm90ELb0ELb0ELb1ELb0ELb0ELb0ELb0ELb1ELb1ELb0ELb0ELb0EEENS1_21CollectiveEpilogueFwdINS6_IJSA_SC_SB_EEES9_NS_10bfloat16_tESG_Li256ELb0ELb0ELb0ELb1EEENS1_29StaticPersistentTileSchedulerILb0EEEEEEEEEvNT_6ParamsE)
        /*004c*/ 	.short	0x0380
        /*004e*/ 	.short	0x0b80


	//----- nvinfo : EIATTR_SW_WAR
	.align		4
.L_404:
        /*0050*/ 	.byte	0x04, 0x36
        /*0052*/ 	.short	(.L_406 - .L_405)
.L_405:
        /*0054*/ 	.word	0x00000008
.L_406:


//--------------------- .nv.info._ZN7cutlass13device_kernelIN5flash11enable_sm90INS1_16FlashAttnFwdSm90INS1_25CollectiveMainloopFwdSm90ILi2EN4cute5tupleIJNS5_1CILi2EEENS7_ILi1EEES9_EEENS6_IJNS7_ILi128EEENS7_ILi160EEENS7_ILi192EEEEEELi192ENS_12float_e4m3_tEfNS_4arch4Sm90ELb0ELb0ELb1ELb0ELb0ELb0ELb0ELb1ELb1ELb0ELb0ELb0EEENS1_21CollectiveEpilogueFwdINS6_IJSB_SD_SC_EEESA_NS_10bfloat16_tESH_Li256ELb0ELb0ELb0ELb1EEENS1_29StaticPersistentTileSchedulerILb0EEEEEEEEEvNT_6ParamsE --------------------------
	.section	.nv.info._ZN7cutlass13device_kernelIN5flash11enable_sm90INS1_16FlashAttnFwdSm90INS1_25CollectiveMainloopFwdSm90ILi2EN4cute5tupleIJNS5_1CILi2EEENS7_ILi1EEES9_EEENS6_IJNS7_ILi128EEENS7_ILi160EEENS7_ILi192EEEEEELi192ENS_12float_e4m3_tEfNS_4arch4Sm90ELb0ELb0ELb1ELb0ELb0ELb0ELb0ELb1ELb1ELb0ELb0ELb0EEENS1_21CollectiveEpilogueFwdINS6_IJSB_SD_SC_EEESA_NS_10bfloat16_tESH_Li256ELb0ELb0ELb0ELb1EEENS1_29StaticPersistentTileSchedulerILb0EEEEEEEEEvNT_6ParamsE,"",@"SHT_CUDA_INFO"
	.sectionflags	@""
	.align	4


	//----- nvinfo : EIATTR_CUDA_API_VERSION
	.align		4
        /*0000*/ 	.byte	0x04, 0x37
        /*0002*/ 	.short	(.L_408 - .L_407)
.L_407:
        /*0004*/ 	.word	0x00000082


	//----- nvinfo : EIATTR_KPARAM_INFO
	.align		4
.L_408:
        /*0008*/ 	.byte	0x04, 0x17
        /*000a*/ 	.short	(.L_410 - .L_409)
.L_409:
        /*000c*/ 	.word	0x00000000
        /*0010*/ 	.short	0x0000
        /*0012*/ 	.short	0x0000
        /*0014*/ 	.byte	0x00, 0xf0, 0x01, 0x2e


	//----- nvinfo : EIATTR_SPARSE_MMA_MASK
	.align		4
.L_410:
        /*0018*/ 	.byte	0x03, 0x50
        /*001a*/ 	.short	0x0000


	//----- nvinfo : EIATTR_MAXREG_COUNT
	.align		4
        /*001c*/ 	.byte	0x03, 0x1b
        /*001e*/ 	.short	0x00a8


	//----- nvinfo : EIATTR_MERCURY_ISA_VERSION
	.align		4
        /*0020*/ 	.byte	0x03, 0x5f
        /*0022*/ 	.short	0x0101


	//----- nvinfo : EIATTR_VRC_CTA_INIT_COUNT
	.align		4
        /*0024*/ 	.byte	0x02, 0x4a
	.zero		1
	.zero		1


	//----- nvinfo : EIATTR_EXIT_INSTR_OFFSETS
	.align		4
        /*0028*/ 	.byte	0x04, 0x1c
        /*002a*/ 	.short	(.L_412 - .L_411)


	//   ....[0]....
.L_411:
        /*002c*/ 	.word	0x00000010


	//----- nvinfo : EIATTR_MAX_THREADS
	.align		4
.L_412:
        /*0030*/ 	.byte	0x04, 0x05
        /*0032*/ 	.short	(.L_414 - .L_413)
.L_413:
        /*0034*/ 	.word	0x00000180
        /*0038*/ 	.word	0x00000001
        /*003c*/ 	.word	0x00000001


	//----- nvinfo : EIATTR_CBANK_PARAM_SIZE
	.align		4
.L_414:
        /*0040*/ 	.byte	0x03, 0x19
        /*0042*/ 	.short	0x0b80


	//----- nvinfo : EIATTR_PARAM_CBANK
	.align		4
        /*0044*/ 	.byte	0x04, 0x0a
        /*0046*/ 	.short	(.L_416 - .L_415)
	.align		4
.L_415:
        /*0048*/ 	.word	index@(.nv.constant0._ZN7cutlass13device_kernelIN5flash11enable_sm90INS1_16FlashAttnFwdSm90INS1_25CollectiveMainloopFwdSm90ILi2EN4cute5tupleIJNS5_1CILi2EEENS7_ILi1EEES9_EEENS6_IJNS7_ILi128EEENS7_ILi160EEENS7_ILi192EEEEEELi192ENS_12float_e4m3_tEfNS_4arch4Sm90ELb0ELb0ELb1ELb0ELb0ELb0ELb0ELb1ELb1ELb0ELb0ELb0EEENS1_21CollectiveEpilogueFwdINS6_IJSB_SD_SC_EEESA_NS_10bfloat16_tESH_Li256ELb0ELb0ELb0ELb1EEENS1_29StaticPersistentTileSchedulerILb0EEEEEEEEEvNT_6ParamsE)
        /*004c*/ 	.short	0x0380
        /*004e*/ 	.short	0x0b80


	//----- nvinfo : EIATTR_SW_WAR
	.align		4
.L_416:
        /*0050*/ 	.byte	0x04, 0x36
        /*0052*/ 	.short	(.L_418 - .L_417)
.L_417:
        /*0054*/ 	.word	0x00000008
.L_418:


//--------------------- .nv.info._ZN7cutlass13device_kernelIN5flash11enable_sm90INS1_16FlashAttnFwdSm90INS1_25CollectiveMainloopFwdSm90ILi2EN4cute5tupleIJNS5_1CILi1EEES8_S8_EEENS6_IJNS7_ILi128EEENS7_ILi160EEENS7_ILi192EEEEEELi192ENS_12float_e4m3_tEfNS_4arch4Sm90ELb0ELb0ELb1ELb1ELb0ELb0ELb0ELb1ELb1ELb0ELb0ELb0EEENS1_21CollectiveEpilogueFwdINS6_IJSA_SC_SB_EEES9_NS_10bfloat16_tESG_Li256ELb1ELb0ELb0ELb1EEENS1_36VarlenDynamicPersistentTileSchedulerILi128ELi160ELi256ELi128ELb0ELb0ELb1ELb0ELb1ELb1EEEEEEEEEvNT_6ParamsE --------------------------
	.section	.nv.info._ZN7cutlass13device_kernelIN5flash11enable_sm90INS1_16FlashAttnFwdSm90INS1_25CollectiveMainloopFwdSm90ILi2EN4cute5tupleIJNS5_1CILi1EEES8_S8_EEENS6_IJNS7_ILi128EEENS7_ILi160EEENS7_ILi192EEEEEELi192ENS_12float_e4m3_tEfNS_4arch4Sm90ELb0ELb0ELb1ELb1ELb0ELb0ELb0ELb1ELb1ELb0ELb0ELb0EEENS1_21CollectiveEpilogueFwdINS6_IJSA_SC_SB_EEES9_NS_10bfloat16_tESG_Li256ELb1ELb0ELb0ELb1EEENS1_36VarlenDynamicPersistentTileSchedulerILi128ELi160ELi256ELi128ELb0ELb0ELb1ELb0ELb1ELb1EEEEEEEEEvNT_6ParamsE,"",@"SHT_CUDA_INFO"
	.sectionflags	@""
	.align	4


	//----- nvinfo : EIATTR_CUDA_API_VERSION
	.align		4
        /*0000*/ 	.byte	0x04, 0x37
        /*0002*/ 	.short	(.L_420 - .L_419)
.L_419:
        /*0004*/ 	.word	0x00000082


	//----- nvinfo : EIATTR_KPARAM_INFO
	.align		4
.L_420:
        /*0008*/ 	.byte	0x04, 0x17
        /*000a*/ 	.short	(.L_422 - .L_421)
.L_421:
        /*000c*/ 	.word	0x00000000
        /*0010*/ 	.short	0x0000
        /*0012*/ 	.short	0x0000
        /*0014*/ 	.byte	0x00, 0xf0, 0x01, 0x28


	//----- nvinfo : EIATTR_SPARSE_MMA_MASK
	.align		4
.L_422:
        /*0018*/ 	.byte	0x03, 0x50
        /*001a*/ 	.short	0x0000


	//----- nvinfo : EIATTR_MAXREG_COUNT
	.align		4
        /*001c*/ 	.byte	0x03, 0x1b
        /*001e*/ 	.short	0x00a8


	//----- nvinfo : EIATTR_MERCURY_ISA_VERSION
	.align		4
        /*0020*/ 	.byte	0x03, 0x5f
        /*0022*/ 	.short	0x0101


	//----- nvinfo : EIATTR_VRC_CTA_INIT_COUNT
	.align		4
        /*0024*/ 	.byte	0x02, 0x4a
	.zero		1
	.zero		1


	//----- nvinfo : EIATTR_EXIT_INSTR_OFFSETS
	.align		4
        /*0028*/ 	.byte	0x04, 0x1c
        /*002a*/ 	.short	(.L_424 - .L_423)


	//   ....[0]....
.L_423:
        /*002c*/ 	.word	0x00000010


	//----- nvinfo : EIATTR_MAX_THREADS
	.align		4
.L_424:
        /*0030*/ 	.byte	0x04, 0x05
        /*0032*/ 	.short	(.L_426 - .L_425)
.L_425:
        /*0034*/ 	.word	0x00000180
        /*0038*/ 	.word	0x00000001
        /*003c*/ 	.word	0x00000001


	//----- nvinfo : EIATTR_CBANK_PARAM_SIZE
	.align		4
.L_426:
        /*0040*/ 	.byte	0x03, 0x19
        /*0042*/ 	.short	0x0a00


	//----- nvinfo : EIATTR_PARAM_CBANK
	.align		4
        /*0044*/ 	.byte	0x04, 0x0a
        /*0046*/ 	.short	(.L_428 - .L_427)
	.align		4
.L_427:
        /*0048*/ 	.word	index@(.nv.constant0._ZN7cutlass13device_kernelIN5flash11enable_sm90INS1_16FlashAttnFwdSm90INS1_25CollectiveMainloopFwdSm90ILi2EN4cute5tupleIJNS5_1CILi1EEES8_S8_EEENS6_IJNS7_ILi128EEENS7_ILi160EEENS7_ILi192EEEEEELi192ENS_12float_e4m3_tEfNS_4arch4Sm90ELb0ELb0ELb1ELb1ELb0ELb0ELb0ELb1ELb1ELb0ELb0ELb0EEENS1_21CollectiveEpilogueFwdINS6_IJSA_SC_SB_EEES9_NS_10bfloat16_tESG_Li256ELb1ELb0ELb0ELb1EEENS1_36VarlenDynamicPersistentTileSchedulerILi128ELi160ELi256ELi128ELb0ELb0ELb1ELb0ELb1ELb1EEEEEEEEEvNT_6ParamsE)
        /*004c*/ 	.short	0x0380
        /*004e*/ 	.short	0x0a00


	//----- nvinfo : EIATTR_SW_WAR
	.align		4
.L_428:
        /*0050*/ 	.byte	0x04, 0x36
        /*0052*/ 	.short	(.L_430 - .L_429)
.L_429:
        /*0054*/ 	.word	0x00000008
.L_430:


//--------------------- .nv.info._ZN7cutlass13device_kernelIN5flash11enable_sm90INS1_16FlashAttnFwdSm90INS1_25CollectiveMainloopFwdSm90ILi2EN4cute5tupleIJNS5_1CILi1EEES8_S8_EEENS6_IJNS7_ILi128EEENS7_ILi160EEENS7_ILi192EEEEEELi192ENS_12float_e4m3_tEfNS_4arch4Sm90ELb0ELb0ELb1ELb1ELb0ELb1ELb0ELb1ELb1ELb0ELb0ELb0EEENS1_21CollectiveEpilogueFwdINS6_IJSA_SC_SB_EEES9_NS_10bfloat16_tESG_Li256ELb1ELb0ELb0ELb1EEENS1_36VarlenDynamicPersistentTileSchedulerILi128ELi160ELi256ELi128ELb0ELb0ELb1ELb0ELb1ELb1EEEEEEEEEvNT_6ParamsE --------------------------
	.section	.nv.info._ZN7cutlass13device_kernelIN5flash11enable_sm90INS1_16FlashAttnFwdSm90INS1_25CollectiveMainloopFwdSm90ILi2EN4cute5tupleIJNS5_1CILi1EEES8_S8_EEENS6_IJNS7_ILi128EEENS7_ILi160EEENS7_ILi192EEEEEELi192ENS_12float_e4m3_tEfNS_4arch4Sm90ELb0ELb0ELb1ELb1ELb0ELb1ELb0ELb1ELb1ELb0ELb0ELb0EEENS1_21CollectiveEpilogueFwdINS6_IJSA_SC_SB_EEES9_NS_10bfloat16_tESG_Li256ELb1ELb0ELb0ELb1EEENS1_36VarlenDynamicPersistentTileSchedulerILi128ELi160ELi256ELi128ELb0ELb0ELb1ELb0ELb1ELb1EEEEEEEEEvNT_6ParamsE,"",@"SHT_CUDA_INFO"
	.sectionflags	@""
	.align	4


	//----- nvinfo : EIATTR_CUDA_API_VERSION
	.align		4
        /*0000*/ 	.byte	0x04, 0x37
        /*0002*/ 	.short	(.L_432 - .L_431)
.L_431:
        /*0004*/ 	.word	0x00000082


	//----- nvinfo : EIATTR_KPARAM_INFO
	.align		4
.L_432:
        /*0008*/ 	.byte	0x04, 0x17
        /*000a*/ 	.short	(.L_434 - .L_433)
.L_433:
        /*000c*/ 	.word	0x00000000
        /*0010*/ 	.short	0x0000
        /*0012*/ 	.short	0x0000
        /*0014*/ 	.byte	0x00, 0xf0, 0x01, 0x28


	//----- nvinfo : EIATTR_SPARSE_MMA_MASK
	.align		4
.L_434:
        /*0018*/ 	.byte	0x03, 0x50
        /*001a*/ 	.short	0x0000


	//----- nvinfo : EIATTR_MAXREG_COUNT
	.align		4
        /*001c*/ 	.byte	0x03, 0x1b
        /*001e*/ 	.short	0x00a8


	//----- nvinfo : EIATTR_MERCURY_ISA_VERSION
	.align		4
        /*0020*/ 	.byte	0x03, 0x5f
        /*0022*/ 	.short	0x0101


	//----- nvinfo : EIATTR_VRC_CTA_INIT_COUNT
	.align		4
        /*0024*/ 	.byte	0x02, 0x4a
	.zero		1
	.zero		1


	//----- nvinfo : EIATTR_EXIT_INSTR_OFFSETS
	.align		4
        /*0028*/ 	.byte	0x04, 0x1c
        /*002a*/ 	.short	(.L_436 - .L_435)


	//   ....[0]....
.L_435:
        /*002c*/ 	.word	0x00000010


	//----- nvinfo : EIATTR_MAX_THREADS
	.align		4
.L_436:
        /*0030*/ 	.byte	0x04, 0x05
        /*0032*/ 	.short	(.L_438 - .L_437)
.L_437:
        /*0034*/ 	.word	0x00000180
        /*0038*/ 	.word	0x00000001
        /*003c*/ 	.word	0x00000001


	//----- nvinfo : EIATTR_CBANK_PARAM_SIZE
	.align		4
.L_438:
        /*0040*/ 	.byte	0x03, 0x19
        /*0042*/ 	.short	0x0a00


	//----- nvinfo : EIATTR_PARAM_CBANK
	.align		4
        /*0044*/ 	.byte	0x04, 0x0a
        /*0046*/ 	.short	(.L_440 - .L_439)
	.align		4
.L_439:
        /*0048*/ 	.word	index@(.nv.constant0._ZN7cutlass13device_kernelIN5flash11enable_sm90INS1_16FlashAttnFwdSm90INS1_25CollectiveMainloopFwdSm90ILi2EN4cute5tupleIJNS5_1CILi1EEES8_S8_EEENS6_IJNS7_ILi128EEENS7_ILi160EEENS7_ILi192EEEEEELi192ENS_12float_e4m3_tEfNS_4arch4Sm90ELb0ELb0ELb1ELb1ELb0ELb1ELb0ELb1ELb1ELb0ELb0ELb0EEENS1_21CollectiveEpilogueFwdINS6_IJSA_SC_SB_EEES9_NS_10bfloat16_tESG_Li256ELb1ELb0ELb0ELb1EEENS1_36VarlenDynamicPersistentTileSchedulerILi128ELi160ELi256ELi128ELb0ELb0ELb1ELb0ELb1ELb1EEEEEEEEEvNT_6ParamsE)
        /*004c*/ 	.short	0x0380
        /*004e*/ 	.short	0x0a00


	//----- nvinfo : EIATTR_SW_WAR
	.align		4
.L_440:
        /*0050*/ 	.byte	0x04, 0x36
        /*0052*/ 	.short	(.L_442 - .L_441)
.L_441:
        /*0054*/ 	.word	0x00000008
.L_442:


//--------------------- .nv.info._ZN7cutlass13device_kernelIN5flash11enable_sm90INS1_16FlashAttnFwdSm90INS1_25CollectiveMainloopFwdSm90ILi2EN4cute5tupleIJNS5_1CILi1EEES8_S8_EEENS6_IJNS7_ILi128EEESA_NS7_ILi192EEEEEELi192ENS_12float_e4m3_tEfNS_4arch4Sm90ELb0ELb1ELb1ELb0ELb0ELb0ELb0ELb1ELb1ELb0ELb0ELb0EEENS1_21CollectiveEpilogueFwdINS6_IJSA_SB_SA_EEES9_NS_10bfloat16_tESF_Li256ELb0ELb0ELb0ELb1EEENS1_30DynamicPersistentTileSchedulerILi256ELi128ELb0ELb0ELb1EEEEEEEEEvNT_6ParamsE --------------------------
	.section	.nv.info._ZN7cutlass13device_kernelIN5flash11enable_sm90INS1_16FlashAttnFwdSm90INS1_25CollectiveMainloopFwdSm90ILi2EN4cute5tupleIJNS5_1CILi1EEES8_S8_EEENS6_IJNS7_ILi128EEESA_NS7_ILi192EEEEEELi192ENS_12float_e4m3_tEfNS_4arch4Sm90ELb0ELb1ELb1ELb0ELb0ELb0ELb0ELb1ELb1ELb0ELb0ELb0EEENS1_21CollectiveEpilogueFwdINS6_IJSA_SB_SA_EEES9_NS_10bfloat16_tESF_Li256ELb0ELb0ELb0ELb1EEENS1_30DynamicPersistentTileSchedulerILi256ELi128ELb0ELb0ELb1EEEEEEEEEvNT_6ParamsE,"",@"SHT_CUDA_INFO"
	.sectionflags	@""
	.align	4


	//----- nvinfo : EIATTR_CUDA_API_VERSION
	.align		4
        /*0000*/ 	.byte	0x04, 0x37
        /*0002*/ 	.short	(.L_444 - .L_443)
.L_443:
        /*0004*/ 	.word	0x00000082


	//----- nvinfo : EIATTR_KPARAM_INFO
	.align		4
.L_444:
        /*0008*/ 	.byte	0x04, 0x17
        /*000a*/ 	.short	(.L_446 - .L_445)
.L_445:
        /*000c*/ 	.word	0x00000000
        /*0010*/ 	.short	0x0000
        /*0012*/ 	.short	0x0000
        /*0014*/ 	.byte	0x00, 0xf0, 0x01, 0x2e


	//----- nvinfo : EIATTR_SPARSE_MMA_MASK
	.align		4
.L_446:
        /*0018*/ 	.byte	0x03, 0x50
        /*001a*/ 	.short	0x0000


	//----- nvinfo : EIATTR_MAXREG_COUNT
	.align		4
        /*001c*/ 	.byte	0x03, 0x1b
        /*001e*/ 	.short	0x00a8


	//----- nvinfo : EIATTR_MERCURY_ISA_VERSION
	.align		4
        /*0020*/ 	.byte	0x03, 0x5f
        /*0022*/ 	.short	0x0101


	//----- nvinfo : EIATTR_VRC_CTA_INIT_COUNT
	.align		4
        /*0024*/ 	.byte	0x02, 0x4a
	.zero		1
	.zero		1


	//----- nvinfo : EIATTR_EXIT_INSTR_OFFSETS
	.align		4
        /*0028*/ 	.byte	0x04, 0x1c
        /*002a*/ 	.short	(.L_448 - .L_447)


	//   ....[0]....
.L_447:
        /*002c*/ 	.word	0x00000010


	//----- nvinfo : EIATTR_MAX_THREADS
	.align		4
.L_448:
        /*0030*/ 	.byte	0x04, 0x05
        /*0032*/ 	.short	(.L_450 - .L_449)
.L_449:
        /*0034*/ 	.word	0x00000180
        /*0038*/ 	.word	0x00000001
        /*003c*/ 	.word	0x00000001


	//----- nvinfo : EIATTR_CBANK_PARAM_SIZE
	.align		4
.L_450:
        /*0040*/ 	.byte	0x03, 0x19
        /*0042*/ 	.short	0x0b80


	//----- nvinfo : EIATTR_PARAM_CBANK
	.align		4
        /*0044*/ 	.byte	0x04, 0x0a
        /*0046*/ 	.short	(.L_452 - .L_451)
	.align		4
.L_451:
        /*0048*/ 	.word	index@(.nv.constant0._ZN7cutlass13device_kernelIN5flash11enable_sm90INS1_16FlashAttnFwdSm90INS1_25CollectiveMainloopFwdSm90ILi2EN4cute5tupleIJNS5_1CILi1EEES8_S8_EEENS6_IJNS7_ILi128EEESA_NS7_ILi192EEEEEELi192ENS_12float_e4m3_tEfNS_4arch4Sm90ELb0ELb1ELb1ELb0ELb0ELb0ELb0ELb1ELb1ELb0ELb0ELb0EEENS1_21CollectiveEpilogueFwdINS6_IJSA_SB_SA_EEES9_NS_10bfloat16_tESF_Li256ELb0ELb0ELb0ELb1EEENS1_30DynamicPersistentTileSchedulerILi256ELi128ELb0ELb0ELb1EEEEEEEEEvNT_6ParamsE)
        /*004c*/ 	.short	0x0380
        /*004e*/ 	.short	0x0b80


	//----- nvinfo : EIATTR_SW_WAR
	.align		4
.L_452:
        /*0050*/ 	.byte	0x04, 0x36
        /*0052*/ 	.short	(.L_454 - .L_453)
.L_453:
        /*0054*/ 	.word	0x00000008
.L_454:


//--------------------- .nv.info._ZN7cutlass13device_kernelIN5flash11enable_sm90INS1_16FlashAttnFwdSm90INS1_25CollectiveMainloopFwdSm90ILi2EN4cute5tupleIJNS5_1CILi1EEES8_S8_EEENS6_IJNS7_ILi128EEESA_NS7_ILi192EEEEEELi192ENS_12float_e4m3_tEfNS_4arch4Sm90ELb0ELb1ELb1ELb1ELb0ELb0ELb0ELb1ELb1ELb0ELb0ELb0EEENS1_21CollectiveEpilogueFwdINS6_IJSA_SB_SA_EEES9_NS_10bfloat16_tESF_Li256ELb1ELb0ELb0ELb1EEENS1_36VarlenDynamicPersistentTileSchedulerILi128ELi128ELi256ELi128ELb0ELb0ELb1ELb1ELb0ELb1EEEEEEEEEvNT_6ParamsE --------------------------
	.section	.nv.info._ZN7cutlass13device_kernelIN5flash11enable_sm90INS1_16FlashAttnFwdSm90INS1_25CollectiveMainloopFwdSm90ILi2EN4cute5tupleIJNS5_1CILi1EEES8_S8_EEENS6_IJNS7_ILi128EEESA_NS7_ILi192EEEEEELi192ENS_12float_e4m3_tEfNS_4arch4Sm90ELb0ELb1ELb1ELb1ELb0ELb0ELb0ELb1ELb1ELb0ELb0ELb0EEENS1_21CollectiveEpilogueFwdINS6_IJSA_SB_SA_EEES9_NS_10bfloat16_tESF_Li256ELb1ELb0ELb0ELb1EEENS1_36VarlenDynamicPersistentTileSchedulerILi128ELi128ELi256ELi128ELb0ELb0ELb1ELb1ELb0ELb1EEEEEEEEEvNT_6ParamsE,"",@"SHT_CUDA_INFO"
	.sectionflags	@""
	.align	4


	//----- nvinfo : EIATTR_CUDA_API_VERSION
	.align		4
        /*0000*/ 	.byte	0x04, 0x37
        /*0002*/ 	.short	(.L_456 - .L_455)
.L_455:
        /*0004*/ 	.word	0x00000082


	//----- nvinfo : EIATTR_KPARAM_INFO
	.align		4
.L_456:
        /*0008*/ 	.byte	0x04, 0x17
        /*000a*/ 	.short	(.L_458 - .L_457)
.L_457:
        /*000c*/ 	.word	0x00000000
        /*0010*/ 	.short	0x0000
        /*0012*/ 	.short	0x0000
        /*0014*/ 	.byte	0x00, 0xf0, 0x01, 0x28


	//----- nvinfo : EIATTR_SPARSE_MMA_MASK
	.align		4
.L_458:
        /*0018*/ 	.byte	0x03, 0x50
        /*001a*/ 	.short	0x0000


	//----- nvinfo : EIATTR_MAXREG_COUNT
	.align		4
        /*001c*/ 	.byte	0x03, 0x1b
        /*001e*/ 	.short	0x00a8


	//----- nvinfo : EIATTR_MERCURY_ISA_VERSION
	.align		4
        /*0020*/ 	.byte	0x03, 0x5f
        /*0022*/ 	.short	0x0101


	//----- nvinfo : EIATTR_VRC_CTA_INIT_COUNT
	.align		4
        /*0024*/ 	.byte	0x02, 0x4a
	.zero		1
	.zero		1


	//----- nvinfo : EIATTR_EXIT_INSTR_OFFSETS
	.align		4
        /*0028*/ 	.byte	0x04, 0x1c
        /*002a*/ 	.short	(.L_460 - .L_459)


	//   ....[0]....
.L_459:
        /*002c*/ 	.word	0x00000010


	//----- nvinfo : EIATTR_MAX_THREADS
	.align		4
.L_460:
        /*0030*/ 	.byte	0x04, 0x05
        /*0032*/ 	.short	(.L_462 - .L_461)
.L_461:
        /*0034*/ 	.word	0x00000180
        /*0038*/ 	.word	0x00000001
        /*003c*/ 	.word	0x00000001


	//----- nvinfo : EIATTR_CBANK_PARAM_SIZE
	.align		4
.L_462:
        /*0040*/ 	.byte	0x03, 0x19
        /*0042*/ 	.short	0x0a00


	//----- nvinfo : EIATTR_PARAM_CBANK
	.align		4
        /*0044*/ 	.byte	0x04, 0x0a
        /*0046*/ 	.short	(.L_464 - .L_463)
	.align		4
.L_463:
        /*0048*/ 	.word	index@(.nv.constant0._ZN7cutlass13device_kernelIN5flash11enable_sm90INS1_16FlashAttnFwdSm90INS1_25CollectiveMainloopFwdSm90ILi2EN4cute5tupleIJNS5_1CILi1EEES8_S8_EEENS6_IJNS7_ILi128EEESA_NS7_ILi192EEEEEELi192ENS_12float_e4m3_tEfNS_4arch4Sm90ELb0ELb1ELb1ELb1ELb0ELb0ELb0ELb1ELb1ELb0ELb0ELb0EEENS1_21CollectiveEpilogueFwdINS6_IJSA_SB_SA_EEES9_NS_10bfloat16_tESF_Li256ELb1ELb0ELb0ELb1EEENS1_36VarlenDynamicPersistentTileSchedulerILi128ELi128ELi256ELi128ELb0ELb0ELb1ELb1ELb0ELb1EEEEEEEEEvNT_6ParamsE)
        /*004c*/ 	.short	0x0380
        /*004e*/ 	.short	0x0a00


	//----- nvinfo : EIATTR_SW_WAR
	.align		4
.L_464:
        /*0050*/ 	.byte	0x04, 0x36
        /*0052*/ 	.short	(.L_466 - .L_465)
.L_465:
        /*0054*/ 	.word	0x00000008
.L_466:


//--------------------- .nv.info._ZN7cutlass13device_kernelIN5flash11enable_sm90INS1_16FlashAttnFwdSm90INS1_25CollectiveMainloopFwdSm90ILi2EN4cute5tupleIJNS5_1CILi1EEES8_S8_EEENS6_IJNS7_ILi128EEESA_NS7_ILi192EEEEEELi192ENS_12float_e4m3_tEfNS_4arch4Sm90ELb0ELb1ELb1ELb1ELb0ELb1ELb0ELb1ELb1ELb0ELb0ELb0EEENS1_21CollectiveEpilogueFwdINS6_IJSA_SB_SA_EEES9_NS_10bfloat16_tESF_Li256ELb1ELb0ELb0ELb1EEENS1_36VarlenDynamicPersistentTileSchedulerILi128ELi128ELi256ELi128ELb0ELb0ELb1ELb1ELb0ELb1EEEEEEEEEvNT_6ParamsE --------------------------
	.section	.nv.info._ZN7cutlass13device_kernelIN5flash11enable_sm90INS1_16FlashAttnFwdSm90INS1_25CollectiveMainloopFwdSm90ILi2EN4cute5tupleIJNS5_1CILi1EEES8_S8_EEENS6_IJNS7_ILi128EEESA_NS7_ILi192EEEEEELi192ENS_12float_e4m3_tEfNS_4arch4Sm90ELb0ELb1ELb1ELb1ELb0ELb1ELb0ELb1ELb1ELb0ELb0ELb0EEENS1_21CollectiveEpilogueFwdINS6_IJSA_SB_SA_EEES9_NS_10bfloat16_tESF_Li256ELb1ELb0ELb0ELb1EEENS1_36VarlenDynamicPersistentTileSchedulerILi128ELi128ELi256ELi128ELb0ELb0ELb1ELb1ELb0ELb1EEEEEEEEEvNT_6ParamsE,"",@"SHT_CUDA_INFO"
	.sectionflags	@""
	.align	4


	//----- nvinfo : EIATTR_CUDA_API_VERSION
	.align		4
        /*0000*/ 	.byte	0x04, 0x37
        /*0002*/ 	.short	(.L_468 - .L_467)
.L_467:
        /*0004*/ 	.word	0x00000082


	//----- nvinfo : EIATTR_KPARAM_INFO
	.align		4
.L_468:
        /*0008*/ 	.byte	0x04, 0x17
        /*000a*/ 	.short	(.L_470 - .L_469)
.L_469:
        /*000c*/ 	.word	0x00000000
        /*0010*/ 	.short	0x0000
        /*0012*/ 	.short	0x0000
        /*0014*/ 	.byte	0x00, 0xf0, 0x01, 0x28


	//----- nvinfo : EIATTR_SPARSE_MMA_MASK
	.align		4
.L_470:
        /*0018*/ 	.byte	0x03, 0x50
        /*001a*/ 	.short	0x0000


	//----- nvinfo : EIATTR_MAXREG_COUNT
	.align		4
        /*001c*/ 	.byte	0x03, 0x1b
        /*001e*/ 	.short	0x00a8


	//----- nvinfo : EIATTR_MERCURY_ISA_VERSION
	.align		4
        /*0020*/ 	.byte	0x03, 0x5f
        /*0022*/ 	.short	0x0101


	//----- nvinfo : EIATTR_VRC_CTA_INIT_COUNT
	.align		4
        /*0024*/ 	.byte	0x02, 0x4a
	.zero		1
	.zero		1


	//----- nvinfo : EIATTR_EXIT_INSTR_OFFSETS
	.align		4
        /*0028*/ 	.byte	0x04, 0x1c
        /*002a*/ 	.short	(.L_472 - .L_471)


	//   ....[0]....
.L_471:
        /*002c*/ 	.word	0x00000010


	//----- nvinfo : EIATTR_MAX_THREADS
	.align		4
.L_472:
        /*0030*/ 	.byte	0x04, 0x05
        /*0032*/ 	.short	(.L_474 - .L_473)
.L_473:
        /*0034*/ 	.word	0x00000180
        /*0038*/ 	.word	0x00000001
        /*003c*/ 	.word	0x00000001


	//----- nvinfo : EIATTR_CBANK_PARAM_SIZE
	.align		4
.L_474:
        /*0040*/ 	.byte	0x03, 0x19
        /*0042*/ 	.short	0x0a00


	//----- nvinfo : EIATTR_PARAM_CBANK
	.align		4
        /*0044*/ 	.byte	0x04, 0x0a
        /*0046*/ 	.short	(.L_476 - .L_475)
	.align		4
.L_475:
        /*0048*/ 	.word	index@(.nv.constant0._ZN7cutlass13device_kernelIN5flash11enable_sm90INS1_16FlashAttnFwdSm90INS1_25CollectiveMainloopFwdSm90ILi2EN4cute5tupleIJNS5_1CILi1EEES8_S8_EEENS6_IJNS7_ILi128EEESA_NS7_ILi192EEEEEELi192ENS_12float_e4m3_tEfNS_4arch4Sm90ELb0ELb1ELb1ELb1ELb0ELb1ELb0ELb1ELb1ELb0ELb0ELb0EEENS1_21CollectiveEpilogueFwdINS6_IJSA_SB_SA_EEES9_NS_10bfloat16_tESF_Li256ELb1ELb0ELb0ELb1EEENS1_36VarlenDynamicPersistentTileSchedulerILi128ELi128ELi256ELi128ELb0ELb0ELb1ELb1ELb0ELb1EEEEEEEEEvNT_6ParamsE)
        /*004c*/ 	.short	0x0380
        /*004e*/ 	.short	0x0a00


	//----- nvinfo : EIATTR_SW_WAR
	.align		4
.L_476:
        /*0050*/ 	.byte	0x04, 0x36
        /*0052*/ 	.short	(.L_478 - .L_477)
.L_477:
        /*0054*/ 	.word	0x00000008
.L_478:


//--------------------- .nv.info._ZN7cutlass13device_kernelIN5flash11enable_sm90INS1_16FlashAttnFwdSm90INS1_25CollectiveMainloopFwdSm90ILi2EN4cute5tupleIJNS5_1CILi1EEES8_S8_EEENS6_IJNS7_ILi128EEENS7_ILi160EEENS7_ILi192EEEEEELi192ENS_12float_e4m3_tEfNS_4arch4Sm90ELb1ELb0ELb1ELb0ELb0ELb0ELb0ELb1ELb1ELb0ELb0ELb0EEENS1_21CollectiveEpilogueFwdINS6_IJSA_SC_SB_EEES9_NS_10bfloat16_tESG_Li256ELb0ELb0ELb0ELb1EEENS1_30DynamicPersistentTileSchedulerILi256ELi128ELb0ELb0ELb1EEEEEEEEEvNT_6ParamsE --------------------------
	.section	.nv.info._ZN7cutlass13device_kernelIN5flash11enable_sm90INS1_16FlashAttnFwdSm90INS1_25CollectiveMainloopFwdSm90ILi2EN4cute5tupleIJNS5_1CILi1EEES8_S8_EEENS6_IJNS7_ILi128EEENS7_ILi160EEENS7_ILi192EEEEEELi192ENS_12float_e4m3_tEfNS_4arch4Sm90ELb1ELb0ELb1ELb0ELb0ELb0ELb0ELb1ELb1ELb0ELb0ELb0EEENS1_21CollectiveEpilogueFwdINS6_IJSA_SC_SB_EEES9_NS_10bfloat16_tESG_Li256ELb0ELb0ELb0ELb1EEENS1_30DynamicPersistentTileSchedulerILi256ELi128ELb0ELb0ELb1EEEEEEEEEvNT_6ParamsE,"",@"SHT_CUDA_INFO"
	.sectionflags	@""
	.align	4


	//----- nvinfo : EIATTR_CUDA_API_VERSION
	.align		4
        /*0000*/ 	.byte	0x04, 0x37
        /*0002*/ 	.short	(.L_480 - .L_479)
.L_479:
        /*0004*/ 	.word	0x00000082


	//----- nvinfo : EIATTR_KPARAM_INFO
	.align		4
.L_480:
        /*0008*/ 	.byte	0x04, 0x17
        /*000a*/ 	.short	(.L_482 - .L_481)
.L_481:
        /*000c*/ 	.word	0x00000000
        /*0010*/ 	.short	0x0000
        /*0012*/ 	.short	0x0000
        /*0014*/ 	.byte	0x00, 0xf0, 0x01, 0x2e


	//----- nvinfo : EIATTR_SPARSE_MMA_MASK
	.align		4
.L_482:
        /*0018*/ 	.byte	0x03, 0x50
        /*001a*/ 	.short	0x0000


	//----- nvinfo : EIATTR_MAXREG_COUNT
	.align		4
        /*001c*/ 	.byte	0x03, 0x1b
        /*001e*/ 	.short	0x00a8


	//----- nvinfo : EIATTR_MERCURY_ISA_VERSION
	.align		4
        /*0020*/ 	.byte	0x03, 0x5f
        /*0022*/ 	.short	0x0101


	//----- nvinfo : EIATTR_VRC_CTA_INIT_COUNT
	.align		4
        /*0024*/ 	.byte	0x02, 0x4a
	.zero		1
	.zero		1


	//----- nvinfo : EIATTR_EXIT_INSTR_OFFSETS
	.align		4
        /*0028*/ 	.byte	0x04, 0x1c
        /*002a*/ 	.short	(.L_484 - .L_483)


	//   ....[0]....
.L_483:
        /*002c*/ 	.word	0x00000010


	//----- nvinfo : EIATTR_MAX_THREADS
	.align		4
.L_484:
        /*0030*/ 	.byte	0x04, 0x05
        /*0032*/ 	.short	(.L_486 - .L_485)
.L_485:
        /*0034*/ 	.word	0x00000180
        /*0038*/ 	.word	0x00000001
        /*003c*/ 	.word	0x00000001


	//----- nvinfo : EIATTR_CBANK_PARAM_SIZE
	.align		4
.L_486:
        /*0040*/ 	.byte	0x03, 0x19
        /*0042*/ 	.short	0x0b80


	//----- nvinfo : EIATTR_PARAM_CBANK
	.align		4
        /*0044*/ 	.byte	0x04, 0x0a
        /*0046*/ 	.short	(.L_488 - .L_487)
	.align		4
.L_487:
        /*0048*/ 	.word	index@(.nv.constant0._ZN7cutlass13device_kernelIN5flash11enable_sm90INS1_16FlashAttnFwdSm90INS1_25CollectiveMainloopFwdSm90ILi2EN4cute5tupleIJNS5_1CILi1EEES8_S8_EEENS6_IJNS7_ILi128EEENS7_ILi160EEENS7_ILi192EEEEEELi192ENS_12float_e4m3_tEfNS_4arch4Sm90ELb1ELb0ELb1ELb0ELb0ELb0ELb0ELb1ELb1ELb0ELb0ELb0EEENS1_21CollectiveEpilogueFwdINS6_IJSA_SC_SB_EEES9_NS_10bfloat16_tESG_Li256ELb0ELb0ELb0ELb1EEENS1_30DynamicPersistentTileSchedulerILi256ELi128ELb0ELb0ELb1EEEEEEEEEvNT_6ParamsE)
        /*004c*/ 	.short	0x0380
        /*004e*/ 	.short	0x0b80


	//----- nvinfo : EIATTR_SW_WAR
	.align		4
.L_488:
        /*0050*/ 	.byte	0x04, 0x36
        /*0052*/ 	.short	(.L_490 - .L_489)
.L_489:
        /*0054*/ 	.word	0x00000008
.L_490:


//--------------------- .nv.info._ZN7cutlass13device_kernelIN5flash11enable_sm90INS1_16FlashAttnFwdSm90INS1_25CollectiveMainloopFwdSm90ILi2EN4cute5tupleIJNS5_1CILi1EEES8_S8_EEENS6_IJNS7_ILi128EEENS7_ILi160EEENS7_ILi192EEEEEELi192ENS_12float_e4m3_tEfNS_4arch4Sm90ELb1ELb0ELb1ELb1ELb0ELb0ELb0ELb1ELb1ELb0ELb0ELb0EEENS1_21CollectiveEpilogueFwdINS6_IJSA_SC_SB_EEES9_NS_10bfloat16_tESG_Li256ELb1ELb0ELb0ELb1EEENS1_36VarlenDynamicPersistentTileSchedulerILi128ELi160ELi256ELi128ELb0ELb0ELb1ELb1ELb1ELb1EEEEEEEEEvNT_6ParamsE --------------------------
	.section	.nv.info._ZN7cutlass13device_kernelIN5flash11enable_sm90INS1_16FlashAttnFwdSm90INS1_25CollectiveMainloopFwdSm90ILi2EN4cute5tupleIJNS5_1CILi1EEES8_S8_EEENS6_IJNS7_ILi128EEENS7_ILi160EEENS7_ILi192EEEEEELi192ENS_12float_e4m3_tEfNS_4arch4Sm90ELb1ELb0ELb1ELb1ELb0ELb0ELb0ELb1ELb1ELb0ELb0ELb0EEENS1_21CollectiveEpilogueFwdINS6_IJSA_SC_SB_EEES9_NS_10bfloat16_tESG_Li256ELb1ELb0ELb0ELb1EEENS1_36VarlenDynamicPersistentTileSchedulerILi128ELi160ELi256ELi128ELb0ELb0ELb1ELb1ELb1ELb1EEEEEEEEEvNT_6ParamsE,"",@"SHT_CUDA_INFO"
	.sectionflags	@""
	.align	4


	//----- nvinfo : EIATTR_CUDA_API_VERSION
	.align		4
        /*0000*/ 	.byte	0x04, 0x37
        /*0002*/ 	.short	(.L_492 - .L_491)
.L_491:
        /*0004*/ 	.word	0x00000082


	//----- nvinfo : EIATTR_KPARAM_INFO
	.align		4
.L_492:
        /*0008*/ 	.byte	0x04, 0x17
        /*000a*/ 	.short	(.L_494 - .L_493)
.L_493:
        /*000c*/ 	.word	0x00000000
        /*0010*/ 	.short	0x0000
        /*0012*/ 	.short	0x0000
        /*0014*/ 	.byte	0x00, 0xf0, 0x01, 0x28


	//----- nvinfo : EIATTR_SPARSE_MMA_MASK
	.align		4
.L_494:
        /*0018*/ 	.byte	0x03, 0x50
        /*001a*/ 	.short	0x0000


	//----- nvinfo : EIATTR_MAXREG_COUNT
	.align		4
        /*001c*/ 	.byte	0x03, 0x1b
        /*001e*/ 	.short	0x00a8


	//----- nvinfo : EIATTR_MERCURY_ISA_VERSION
	.align		4
        /*0020*/ 	.byte	0x03, 0x5f
        /*0022*/ 	.short	0x0101


	//----- nvinfo : EIATTR_VRC_CTA_INIT_COUNT
	.align		4
        /*0024*/ 	.byte	0x02, 0x4a
	.zero		1
	.zero		1


	//----- nvinfo : EIATTR_EXIT_INSTR_OFFSETS
	.align		4
        /*0028*/ 	.byte	0x04, 0x1c
        /*002a*/ 	.short	(.L_496 - .L_495)


	//   ....[0]....
.L_495:
        /*002c*/ 	.word	0x00000010


	//----- nvinfo : EIATTR_MAX_THREADS
	.align		4
.L_496:
        /*0030*/ 	.byte	0x04, 0x05
        /*0032*/ 	.short	(.L_498 - .L_497)
.L_497:
        /*0034*/ 	.word	0x00000180
        /*0038*/ 	.word	0x00000001
        /*003c*/ 	.word	0x00000001


	//----- nvinfo : EIATTR_CBANK_PARAM_SIZE
	.align		4
.L_498:
        /*0040*/ 	.byte	0x03, 0x19
        /*0042*/ 	.short	0x0a00


	//----- nvinfo : EIATTR_PARAM_CBANK
	.align		4
        /*0044*/ 	.byte	0x04, 0x0a
        /*0046*/ 	.short	(.L_500 - .L_499)
	.align		4
.L_499:
        /*0048*/ 	.word	index@(.nv.constant0._ZN7cutlass13device_kernelIN5flash11enable_sm90INS1_16FlashAttnFwdSm90INS1_25CollectiveMainloopFwdSm90ILi2EN4cute5tupleIJNS5_1CILi1EEES8_S8_EEENS6_IJNS7_ILi128EEENS7_ILi160EEENS7_ILi192EEEEEELi192ENS_12float_e4m3_tEfNS_4arch4Sm90ELb1ELb0ELb1ELb1ELb0ELb0ELb0ELb1ELb1ELb0ELb0ELb0EEENS1_21CollectiveEpilogueFwdINS6_IJSA_SC_SB_EEES9_NS_10bfloat16_tESG_Li256ELb1ELb0ELb0ELb1EEENS1_36VarlenDynamicPersistentTileSchedulerILi128ELi160ELi256ELi128ELb0ELb0ELb1ELb1ELb1ELb1EEEEEEEEEvNT_6ParamsE)
        /*004c*/ 	.short	0x0380
        /*004e*/ 	.short	0x0a00


	//----- nvinfo : EIATTR_SW_WAR
	.align		4
.L_500:
        /*0050*/ 	.byte	0x04, 0x36
        /*0052*/ 	.short	(.L_502 - .L_501)
.L_501:
        /*0054*/ 	.word	0x00000008
.L_502:


//--------------------- .nv.info._ZN7cutlass13device_kernelIN5flash11enable_sm90INS1_16FlashAttnFwdSm90INS1_25CollectiveMainloopFwdSm90ILi2EN4cute5tupleIJNS5_1CILi1EEES8_S8_EEENS6_IJNS7_ILi128EEENS7_ILi160EEENS7_ILi192EEEEEELi192ENS_12float_e4m3_tEfNS_4arch4Sm90ELb1ELb0ELb1ELb1ELb0ELb1ELb0ELb1ELb1ELb0ELb0ELb0EEENS1_21CollectiveEpilogueFwdINS6_IJSA_SC_SB_EEES9_NS_10bfloat16_tESG_Li256ELb1ELb0ELb0ELb1EEENS1_36VarlenDynamicPersistentTileSchedulerILi128ELi160ELi256ELi128ELb0ELb0ELb1ELb1ELb1ELb1EEEEEEEEEvNT_6ParamsE --------------------------
	.section	.nv.info._ZN7cutlass13device_kernelIN5flash11enable_sm90INS1_16FlashAttnFwdSm90INS1_25CollectiveMainloopFwdSm90ILi2EN4cute5tupleIJNS5_1CILi1EEES8_S8_EEENS6_IJNS7_ILi128EEENS7_ILi160EEENS7_ILi192EEEEEELi192ENS_12float_e4m3_tEfNS_4arch4Sm90ELb1ELb0ELb1ELb1ELb0ELb1ELb0ELb1ELb1ELb0ELb0ELb0EEENS1_21CollectiveEpilogueFwdINS6_IJSA_SC_SB_EEES9_NS_10bfloat16_tESG_Li256ELb1ELb0ELb0ELb1EEENS1_36VarlenDynamicPersistentTileSchedulerILi128ELi160ELi256ELi128ELb0ELb0ELb1ELb1ELb1ELb1EEEEEEEEEvNT_6ParamsE,"",@"SHT_CUDA_INFO"
	.sectionflags	@""
	.align	4


	//----- nvinfo : EIATTR_CUDA_API_VERSION
	.align		4
        /*0000*/ 	.byte	0x04, 0x37
        /*0002*/ 	.short	(.L_504 - .L_503)
.L_503:
        /*0004*/ 	.word	0x00000082


	//----- nvinfo : EIATTR_KPARAM_INFO
	.align		4
.L_504:
        /*0008*/ 	.byte	0x04, 0x17
        /*000a*/ 	.short	(.L_506 - .L_505)
.L_505:
        /*000c*/ 	.word	0x00000000
        /*0010*/ 	.short	0x0000
        /*0012*/ 	.short	0x0000
        /*0014*/ 	.byte	0x00, 0xf0, 0x01, 0x28


	//----- nvinfo : EIATTR_SPARSE_MMA_MASK
	.align		4
.L_506:
        /*0018*/ 	.byte	0x03, 0x50
        /*001a*/ 	.short	0x0000


	//----- nvinfo : EIATTR_MAXREG_COUNT
	.align		4
        /*001c*/ 	.byte	0x03, 0x1b
        /*001e*/ 	.short	0x00a8


	//----- nvinfo : EIATTR_MERCURY_ISA_VERSION
	.align		4
        /*0020*/ 	.byte	0x03, 0x5f
        /*0022*/ 	.short	0x0101


	//----- nvinfo : EIATTR_VRC_CTA_INIT_COUNT
	.align		4
        /*0024*/ 	.byte	0x02, 0x4a
	.zero		1
	.zero		1


	//----- nvinfo : EIATTR_EXIT_INSTR_OFFSETS
	.align		4
        /*0028*/ 	.byte	0x04, 0x1c
        /*002a*/ 	.short	(.L_508 - .L_507)


	//   ....[0]....
.L_507:
        /*002c*/ 	.word	0x00000010


	//----- nvinfo : EIATTR_MAX_THREADS
	.align		4
.L_508:
        /*0030*/ 	.byte	0x04, 0x05
        /*0032*/ 	.short	(.L_510 - .L_509)
.L_509:
        /*0034*/ 	.word	0x00000180
        /*0038*/ 	.word	0x00000001
        /*003c*/ 	.word	0x00000001


	//----- nvinfo : EIATTR_CBANK_PARAM_SIZE
	.align		4
.L_510:
        /*0040*/ 	.byte	0x03, 0x19
        /*0042*/ 	.short	0x0a00


	//----- nvinfo : EIATTR_PARAM_CBANK
	.align		4
        /*0044*/ 	.byte	0x04, 0x0a
        /*0046*/ 	.short	(.L_512 - .L_511)
	.align		4
.L_511:
        /*0048*/ 	.word	index@(.nv.constant0._ZN7cutlass13device_kernelIN5flash11enable_sm90INS1_16FlashAttnFwdSm90INS1_25CollectiveMainloopFwdSm90ILi2EN4cute5tupleIJNS5_1CILi1EEES8_S8_EEENS6_IJNS7_ILi128EEENS7_ILi160EEENS7_ILi192EEEEEELi192ENS_12float_e4m3_tEfNS_4arch4Sm90ELb1ELb0ELb1ELb1ELb0ELb1ELb0ELb1ELb1ELb0ELb0ELb0EEENS1_21CollectiveEpilogueFwdINS6_IJSA_SC_SB_EEES9_NS_10bfloat16_tESG_Li256ELb1ELb0ELb0ELb1EEENS1_36VarlenDynamicPersistentTileSchedulerILi128ELi160ELi256ELi128ELb0ELb0ELb1ELb1ELb1ELb1EEEEEEEEEvNT_6ParamsE)
        /*004c*/ 	.short	0x0380
        /*004e*/ 	.short	0x0a00


	//----- nvinfo : EIATTR_SW_WAR
	.align		4
.L_512:
        /*0050*/ 	.byte	0x04, 0x36
        /*0052*/ 	.short	(.L_514 - .L_513)
.L_513:
        /*0054*/ 	.word	0x00000008
.L_514:


//--------------------- .nv.info._ZN7cutlass13device_kernelIN5flash11enable_sm90INS1_16FlashAttnFwdSm90INS1_25CollectiveMainloopFwdSm90ILi2EN4cute5tupleIJNS5_1CILi1EEES8_S8_EEENS6_IJNS7_ILi128EEENS7_ILi224EEESA_EEELi128ENS_12float_e4m3_tEfNS_4arch4Sm90ELb0ELb0ELb1ELb0ELb0ELb0ELb0ELb1ELb1ELb0ELb0ELb0EEENS1_21CollectiveEpilogueFwdINS6_IJSA_SA_SB_EEES9_NS_10bfloat16_tESF_Li256ELb0ELb0ELb0ELb1EEENS1_29StaticPersistentTileSchedulerILb0EEEEEEEEEvNT_6ParamsE --------------------------
	.section	.nv.info._ZN7cutlass13device_kernelIN5flash11enable_sm90INS1_16FlashAttnFwdSm90INS1_25CollectiveMainloopFwdSm90ILi2EN4cute5tupleIJNS5_1CILi1EEES8_S8_EEENS6_IJNS7_ILi128EEENS7_ILi224EEESA_EEELi128ENS_12float_e4m3_tEfNS_4arch4Sm90ELb0ELb0ELb1ELb0ELb0ELb0ELb0ELb1ELb1ELb0ELb0ELb0EEENS1_21CollectiveEpilogueFwdINS6_IJSA_SA_SB_EEES9_NS_10bfloat16_tESF_Li256ELb0ELb0ELb0ELb1EEENS1_29StaticPersistentTileSchedulerILb0EEEEEEEEEvNT_6ParamsE,"",@"SHT_CUDA_INFO"
	.sectionflags	@""
	.align	4


	//----- nvinfo : EIATTR_CUDA_API_VERSION
	.align		4
        /*0000*/ 	.byte	0x04, 0x37
        /*0002*/ 	.short	(.L_516 - .L_515)
.L_515:
        /*0004*/ 	.word	0x00000082


	//----- nvinfo : EIATTR_KPARAM_INFO
	.align		4
.L_516:
        /*0008*/ 	.byte	0x04, 0x17
        /*000a*/ 	.short	(.L_518 - .L_517)
.L_517:
        /*000c*/ 	.word	0x00000000
        /*0010*/ 	.short	0x0000
        /*0012*/ 	.short	0x0000
        /*0014*/ 	.byte	0x00, 0xf0, 0x01, 0x2e


	//----- nvinfo : EIATTR_SPARSE_MMA_MASK
	.align		4
.L_518:
        /*0018*/ 	.byte	0x03, 0x50
        /*001a*/ 	.short	0x0000


	//----- nvinfo : EIATTR_MAXREG_COUNT
	.align		4
        /*001c*/ 	.byte	0x03, 0x1b
        /*001e*/ 	.short	0x00a8


	//----- nvinfo : EIATTR_MERCURY_ISA_VERSION
	.align		4
        /*0020*/ 	.byte	0x03, 0x5f
        /*0022*/ 	.short	0x0101


	//----- nvinfo : EIATTR_VRC_CTA_INIT_COUNT
	.align		4
        /*0024*/ 	.byte	0x02, 0x4a
	.zero		1
	.zero		1


	//----- nvinfo : EIATTR_EXIT_INSTR_OFFSETS
	.align		4
        /*0028*/ 	.byte	0x04, 0x1c
        /*002a*/ 	.short	(.L_520 - .L_519)


	//   ....[0]....
.L_519:
        /*002c*/ 	.word	0x00000010


	//----- nvinfo : EIATTR_MAX_THREADS
	.align		4
.L_520:
        /*0030*/ 	.byte	0x04, 0x05
        /*0032*/ 	.short	(.L_522 - .L_521)
.L_521:
        /*0034*/ 	.word	0x00000180
        /*0038*/ 	.word	0x00000001
        /*003c*/ 	.word	0x00000001


	//----- nvinfo : EIATTR_CBANK_PARAM_SIZE
	.align		4
.L_522:
        /*0040*/ 	.byte	0x03, 0x19
        /*0042*/ 	.short	0x0b80


	//----- nvinfo : EIATTR_PARAM_CBANK
	.align		4
        /*0044*/ 	.byte	0x04, 0x0a
        /*0046*/ 	.short	(.L_524 - .L_523)
	.align		4
.L_523:
        /*0048*/ 	.word	index@(.nv.constant0._ZN7cutlass13device_kernelIN5flash11enable_sm90INS1_16FlashAttnFwdSm90INS1_25CollectiveMainloopFwdSm90ILi2EN4cute5tupleIJNS5_1CILi1EEES8_S8_EEENS6_IJNS7_ILi128EEENS7_ILi224EEESA_EEELi128ENS_12float_e4m3_tEfNS_4arch4Sm90ELb0ELb0ELb1ELb0ELb0ELb0ELb0ELb1ELb1ELb0ELb0ELb0EEENS1_21CollectiveEpilogueFwdINS6_IJSA_SA_SB_EEES9_NS_10bfloat16_tESF_Li256ELb0ELb0ELb0ELb1EEENS1_29StaticPersistentTileSchedulerILb0EEEEEEEEEvNT_6ParamsE)
        /*004c*/ 	.short	0x0380
        /*004e*/ 	.short	0x0b80


	//----- nvinfo : EIATTR_SW_WAR
	.align		4
.L_524:
        /*0050*/ 	.byte	0x04, 0x36
        /*0052*/ 	.short	(.L_526 - .L_525)
.L_525:
        /*0054*/ 	.word	0x00000008
.L_526:


//--------------------- .nv.info._ZN7cutlass13device_kernelIN5flash11enable_sm90INS1_16FlashAttnFwdSm90INS1_25CollectiveMainloopFwdSm90ILi2EN4cute5tupleIJNS5_1CILi1EEES8_S8_EEENS6_IJNS7_ILi128EEENS7_ILi224EEESA_EEELi128ENS_12float_e4m3_tEfNS_4arch4Sm90ELb0ELb0ELb1ELb1ELb0ELb0ELb0ELb1ELb1ELb0ELb0ELb0EEENS1_21CollectiveEpilogueFwdINS6_IJSA_SA_SB_EEES9_NS_10bfloat16_tESF_Li256ELb1ELb0ELb0ELb1EEENS1_36VarlenDynamicPersistentTileSchedulerILi128ELi224ELi256ELi128ELb0ELb0ELb1ELb0ELb1ELb1EEEEEEEEEvNT_6ParamsE --------------------------
	.section	.nv.info._ZN7cutlass13device_kernelIN5flash11enable_sm90INS1_16FlashAttnFwdSm90INS1_25CollectiveMainloopFwdSm90ILi2EN4cute5tupleIJNS5_1CILi1EEES8_S8_EEENS6_IJNS7_ILi128EEENS7_ILi224EEESA_EEELi128ENS_12float_e4m3_tEfNS_4arch4Sm90ELb0ELb0ELb1ELb1ELb0ELb0ELb0ELb1ELb1ELb0ELb0ELb0EEENS1_21CollectiveEpilogueFwdINS6_IJSA_SA_SB_EEES9_NS_10bfloat16_tESF_Li256ELb1ELb0ELb0ELb1EEENS1_36VarlenDynamicPersistentTileSchedulerILi128ELi224ELi256ELi128ELb0ELb0ELb1ELb0ELb1ELb1EEEEEEEEEvNT_6ParamsE,"",@"SHT_CUDA_INFO"
	.sectionflags	@""
	.align	4


	//----- nvinfo : EIATTR_CUDA_API_VERSION
	.align		4
        /*0000*/ 	.byte	0x04, 0x37
        /*0002*/ 	.short	(.L_528 - .L_527)
.L_527:
        /*0004*/ 	.word	0x00000082


	//----- nvinfo : EIATTR_KPARAM_INFO
	.align		4
.L_528:
        /*0008*/ 	.byte	0x04, 0x17
        /*000a*/ 	.short	(.L_530 - .L_529)
.L_529:
        /*000c*/ 	.word	0x00000000
        /*0010*/ 	.short	0x0000
        /*0012*/ 	.short	0x0000
        /*0014*/ 	.byte	0x00, 0xf0, 0x01, 0x28


	//----- nvinfo : EIATTR_SPARSE_MMA_MASK
	.align		4
.L_530:
        /*0018*/ 	.byte	0x03, 0x50
        /*001a*/ 	.short	0x0000


	//----- nvinfo : EIATTR_MAXREG_COUNT
	.align		4
        /*001c*/ 	.byte	0x03, 0x1b
        /*001e*/ 	.short	0x00a8


	//----- nvinfo : EIATTR_MERCURY_ISA_VERSION
	.align		4
        /*0020*/ 	.byte	0x03, 0x5f
        /*0022*/ 	.short	0x0101


	//----- nvinfo : EIATTR_VRC_CTA_INIT_COUNT
	.align		4
        /*0024*/ 	.byte	0x02, 0x4a
	.zero		1
	.zero		1


	//----- nvinfo : EIATTR_EXIT_INSTR_OFFSETS
	.align		4
        /*0028*/ 	.byte	0x04, 0x1c
        /*002a*/ 	.short	(.L_532 - .L_531)


	//   ....[0]....
.L_531:
        /*002c*/ 	.word	0x00000010


	//----- nvinfo : EIATTR_MAX_THREADS
	.align		4
.L_532:
        /*0030*/ 	.byte	0x04, 0x05
        /*0032*/ 	.short	(.L_534 - .L_533)
.L_533:
        /*0034*/ 	.word	0x00000180
        /*0038*/ 	.word	0x00000001
        /*003c*/ 	.word	0x00000001


	//----- nvinfo : EIATTR_CBANK_PARAM_SIZE
	.align		4
.L_534:
        /*0040*/ 	.byte	0x03, 0x19
        /*0042*/ 	.short	0x0a00


	//----- nvinfo : EIATTR_PARAM_CBANK
	.align		4
        /*0044*/ 	.byte	0x04, 0x0a
        /*0046*/ 	.short	(.L_536 - .L_535)
	.align		4
.L_535:
        /*0048*/ 	.word	index@(.nv.constant0._ZN7cutlass13device_kernelIN5flash11enable_sm90INS1_16FlashAttnFwdSm90INS1_25CollectiveMainloopFwdSm90ILi2EN4cute5tupleIJNS5_1CILi1EEES8_S8_EEENS6_IJNS7_ILi128EEENS7_ILi224EEESA_EEELi128ENS_12float_e4m3_tEfNS_4arch4Sm90ELb0ELb0ELb1ELb1ELb0ELb0ELb0ELb1ELb1ELb0ELb0ELb0EEENS1_21CollectiveEpilogueFwdINS6_IJSA_SA_SB_EEES9_NS_10bfloat16_tESF_Li256ELb1ELb0ELb0ELb1EEENS1_36VarlenDynamicPersistentTileSchedulerILi128ELi224ELi256ELi128ELb0ELb0ELb1ELb0ELb1ELb1EEEEEEEEEvNT_6ParamsE)
        /*004c*/ 	.short	0x0380
        /*004e*/ 	.short	0x0a00


	//----- nvinfo : EIATTR_SW_WAR
	.align		4
.L_536:
        /*0050*/ 	.byte	0x04, 0x36
        /*0052*/ 	.short	(.L_538 - .L_537)
.L_537:
        /*0054*/ 	.word	0x00000008
.L_538:


//--------------------- .nv.info._ZN7cutlass13device_kernelIN5flash11enable_sm90INS1_16FlashAttnFwdSm90INS1_25CollectiveMainloopFwdSm90ILi2EN4cute5tupleIJNS5_1CILi1EEES8_S8_EEENS6_IJNS7_ILi128EEENS7_ILi224EEESA_EEELi128ENS_12float_e4m3_tEfNS_4arch4Sm90ELb0ELb0ELb1ELb1ELb0ELb1ELb0ELb1ELb1ELb0ELb0ELb0EEENS1_21CollectiveEpilogueFwdINS6_IJSA_SA_SB_EEES9_NS_10bfloat16_tESF_Li256ELb1ELb0ELb0ELb1EEENS1_36VarlenDynamicPersistentTileSchedulerILi128ELi224ELi256ELi128ELb0ELb0ELb1ELb0ELb1ELb1EEEEEEEEEvNT_6ParamsE --------------------------
	.section	.nv.info._ZN7cutlass13device_kernelIN5flash11enable_sm90INS1_16FlashAttnFwdSm90INS1_25CollectiveMainloopFwdSm90ILi2EN4cute5tupleIJNS5_1CILi1EEES8_S8_EEENS6_IJNS7_ILi128EEENS7_ILi224EEESA_EEELi128ENS_12float_e4m3_tEfNS_4arch4Sm90ELb0ELb0ELb1ELb1ELb0ELb1ELb0ELb1ELb1ELb0ELb0ELb0EEENS1_21CollectiveEpilogueFwdINS6_IJSA_SA_SB_EEES9_NS_10bfloat16_tESF_Li256ELb1ELb0ELb0ELb1EEENS1_36VarlenDynamicPersistentTileSchedulerILi128ELi224ELi256ELi128ELb0ELb0ELb1ELb0ELb1ELb1EEEEEEEEEvNT_6ParamsE,"",@"SHT_CUDA_INFO"
	.sectionflags	@""
	.align	4


	//----- nvinfo : EIATTR_CUDA_API_VERSION
	.align		4
        /*0000*/ 	.byte	0x04, 0x37
        /*0002*/ 	.short	(.L_540 - .L_539)
.L_539:
        /*0004*/ 	.word	0x00000082


	//----- nvinfo : EIATTR_KPARAM_INFO
	.align		4
.L_540:
        /*0008*/ 	.byte	0x04, 0x17
        /*000a*/ 	.short	(.L_542 - .L_541)
.L_541:
        /*000c*/ 	.word	0x00000000
        /*0010*/ 	.short	0x0000
        /*0012*/ 	.short	0x0000
        /*0014*/ 	.byte	0x00, 0xf0, 0x01, 0x28


	//----- nvinfo : EIATTR_SPARSE_MMA_MASK
	.align		4
.L_542:
        /*0018*/ 	.byte	0x03, 0x50
        /*001a*/ 	.short	0x0000


	//----- nvinfo : EIATTR_MAXREG_COUNT
	.align		4
        /*001c*/ 	.byte	0x03, 0x1b
        /*001e*/ 	.short	0x00a8


	//----- nvinfo : EIATTR_MERCURY_ISA_VERSION
	.align		4
        /*0020*/ 	.byte	0x03, 0x5f
        /*0022*/ 	.short	0x0101


	//----- nvinfo : EIATTR_VRC_CTA_INIT_COUNT
	.align		4
        /*0024*/ 	.byte	0x02, 0x4a
	.zero		1
	.zero		1


	//----- nvinfo : EIATTR_EXIT_INSTR_OFFSETS
	.align		4
        /*0028*/ 	.byte	0x04, 0x1c
        /*002a*/ 	.short	(.L_544 - .L_543)


	//   ....[0]....
.L_543:
        /*002c*/ 	.word	0x00000010


	//----- nvinfo : EIATTR_MAX_THREADS
	.align		4
.L_544:
        /*0030*/ 	.byte	0x04, 0x05
        /*0032*/ 	.short	(.L_546 - .L_545)
.L_545:
        /*0034*/ 	.word	0x00000180
        /*0038*/ 	.word	0x00000001
        /*003c*/ 	.word	0x00000001


	//----- nvinfo : EIATTR_CBANK_PARAM_SIZE
	.align		4
.L_546:
        /*0040*/ 	.byte	0x03, 0x19
        /*0042*/ 	.short	0x0a00


	//----- nvinfo : EIATTR_PARAM_CBANK
	.align		4
        /*0044*/ 	.byte	0x04, 0x0a
        /*0046*/ 	.short	(.L_548 - .L_547)
	.align		4
.L_547:
        /*0048*/ 	.word	index@(.nv.constant0._ZN7cutlass13device_kernelIN5flash11enable_sm90INS1_16FlashAttnFwdSm90INS1_25CollectiveMainloopFwdSm90ILi2EN4cute5tupleIJNS5_1CILi1EEES8_S8_EEENS6_IJNS7_ILi128EEENS7_ILi224EEESA_EEELi128ENS_12float_e4m3_tEfNS_4arch4Sm90ELb0ELb0ELb1ELb1ELb0ELb1ELb0ELb1ELb1ELb0ELb0ELb0EEENS1_21CollectiveEpilogueFwdINS6_IJSA_SA_SB_EEES9_NS_10bfloat16_tESF_Li256ELb1ELb0ELb0ELb1EEENS1_36VarlenDynamicPersistentTileSchedulerILi128ELi224ELi256ELi128ELb0ELb0ELb1ELb0ELb1ELb1EEEEEEEEEvNT_6ParamsE)
        /*004c*/ 	.short	0x0380
        /*004e*/ 	.short	0x0a00


	//----- nvinfo : EIATTR_SW_WAR
	.align		4
.L_548:
        /*0050*/ 	.byte	0x04, 0x36
        /*0052*/ 	.short	(.L_550 - .L_549)
.L_549:
        /*0054*/ 	.word	0x00000008
.L_550:


//--------------------- .nv.info._ZN7cutlass13device_kernelIN5flash11enable_sm90INS1_16FlashAttnFwdSm90INS1_25CollectiveMainloopFwdSm90ILi2EN4cute5tupleIJNS5_1CILi1EEES8_S8_EEENS6_IJNS7_ILi128EEENS7_ILi192EEESA_EEELi128ENS_12float_e4m3_tEfNS_4arch4Sm90ELb0ELb1ELb1ELb0ELb0ELb0ELb0ELb1ELb1ELb0ELb0ELb0EEENS1_21CollectiveEpilogueFwdINS6_IJSA_SA_SB_EEES9_NS_10bfloat16_tESF_Li256ELb0ELb0ELb0ELb1EEENS1_30DynamicPersistentTileSchedulerILi256ELi128ELb0ELb0ELb1EEEEEEEEEvNT_6ParamsE --------------------------
	.section	.nv.info._ZN7cutlass13device_kernelIN5flash11enable_sm90INS1_16FlashAttnFwdSm90INS1_25CollectiveMainloopFwdSm90ILi2EN4cute5tupleIJNS5_1CILi1EEES8_S8_EEENS6_IJNS7_ILi128EEENS7_ILi192EEESA_EEELi128ENS_12float_e4m3_tEfNS_4arch4Sm90ELb0ELb1ELb1ELb0ELb0ELb0ELb0ELb1ELb1ELb0ELb0ELb0EEENS1_21CollectiveEpilogueFwdINS6_IJSA_SA_SB_EEES9_NS_10bfloat16_tESF_Li256ELb0ELb0ELb0ELb1EEENS1_30DynamicPersistentTileSchedulerILi256ELi128ELb0ELb0ELb1EEEEEEEEEvNT_6ParamsE,"",@"SHT_CUDA_INFO"
	.sectionflags	@""
	.align	4


	//----- nvinfo : EIATTR_CUDA_API_VERSION
	.align		4
        /*0000*/ 	.byte	0x04, 0x37
        /*0002*/ 	.short	(.L_552 - .L_551)
.L_551:
        /*0004*/ 	.word	0x00000082


	//----- nvinfo : EIATTR_KPARAM_INFO
	.align		4
.L_552:
        /*0008*/ 	.byte	0x04, 0x17
        /*000a*/ 	.short	(.L_554 - .L_553)
.L_553:
        /*000c*/ 	.word	0x00000000
        /*0010*/ 	.short	0x0000
        /*0012*/ 	.short	0x0000
        /*0014*/ 	.byte	0x00, 0xf0, 0x01, 0x2e


	//----- nvinfo : EIATTR_SPARSE_MMA_MASK
	.align		4
.L_554:
        /*0018*/ 	.byte	0x03, 0x50
        /*001a*/ 	.short	0x0000


	//----- nvinfo : EIATTR_MAXREG_COUNT
	.align		4
        /*001c*/ 	.byte	0x03, 0x1b
        /*001e*/ 	.short	0x00a8


	//----- nvinfo : EIATTR_MERCURY_ISA_VERSION
	.align		4
        /*0020*/ 	.byte	0x03, 0x5f
        /*0022*/ 	.short	0x0101


	//----- nvinfo : EIATTR_VRC_CTA_INIT_COUNT
	.align		4
        /*0024*/ 	.byte	0x02, 0x4a
	.zero		1
	.zero		1


	//----- nvinfo : EIATTR_EXIT_INSTR_OFFSETS
	.align		4
        /*0028*/ 	.byte	0x04, 0x1c
        /*002a*/ 	.short	(.L_556 - .L_555)


	//   ....[0]....
.L_555:
        /*002c*/ 	.word	0x00000010


	//----- nvinfo : EIATTR_MAX_THREADS
	.align		4
.L_556:
        /*0030*/ 	.byte	0x04, 0x05
        /*0032*/ 	.short	(.L_558 - .L_557)
.L_557:
        /*0034*/ 	.word	0x00000180
        /*0038*/ 	.word	0x00000001
        /*003c*/ 	.word	0x00000001


	//----- nvinfo : EIATTR_CBANK_PARAM_SIZE
	.align		4
.L_558:
        /*0040*/ 	.byte	0x03, 0x19
        /*0042*/ 	.short	0x0b80


	//----- nvinfo : EIATTR_PARAM_CBANK
	.align		4
        /*0044*/ 	.byte	0x04, 0x0a
        /*0046*/ 	.short	(.L_560 - .L_559)
	.align		4
.L_559:
        /*0048*/ 	.word	index@(.nv.constant0._ZN7cutlass13device_kernelIN5flash11enable_sm90INS1_16FlashAttnFwdSm90INS1_25CollectiveMainloopFwdSm90ILi2EN4cute5tupleIJNS5_1CILi1EEES8_S8_EEENS6_IJNS7_ILi128EEENS7_ILi192EEESA_EEELi128ENS_12float_e4m3_tEfNS_4arch4Sm90ELb0ELb1ELb1ELb0ELb0ELb0ELb0ELb1ELb1ELb0ELb0ELb0EEENS1_21CollectiveEpilogueFwdINS6_IJSA_SA_SB_EEES9_NS_10bfloat16_tESF_Li256ELb0ELb0ELb0ELb1EEENS1_30DynamicPersistentTileSchedulerILi256ELi128ELb0ELb0ELb1EEEEEEEEEvNT_6ParamsE)
        /*004c*/ 	.short	0x0380
        /*004e*/ 	.short	0x0b80


	//----- nvinfo : EIATTR_SW_WAR
	.align		4
.L_560:
        /*0050*/ 	.byte	0x04, 0x36
        /*0052*/ 	.short	(.L_562 - .L_561)
.L_561:
        /*0054*/ 	.word	0x00000008
.L_562:


//--------------------- .nv.info._ZN7cutlass13device_kernelIN5flash11enable_sm90INS1_16FlashAttnFwdSm90INS1_25CollectiveMainloopFwdSm90ILi2EN4cute5tupleIJNS5_1CILi1EEES8_S8_EEENS6_IJNS7_ILi128EEENS7_ILi192EEESA_EEELi128ENS_12float_e4m3_tEfNS_4arch4Sm90ELb0ELb1ELb1ELb1ELb0ELb0ELb0ELb1ELb1ELb0ELb0ELb0EEENS1_21CollectiveEpilogueFwdINS6_IJSA_SA_SB_EEES9_NS_10bfloat16_tESF_Li256ELb1ELb0ELb0ELb1EEENS1_36VarlenDynamicPersistentTileSchedulerILi128ELi192ELi256ELi128ELb0ELb0ELb1ELb1ELb0ELb1EEEEEEEEEvNT_6ParamsE --------------------------
	.section	.nv.info._ZN7cutlass13device_kernelIN5flash11enable_sm90INS1_16FlashAttnFwdSm90INS1_25CollectiveMainloopFwdSm90ILi2EN4cute5tupleIJNS5_1CILi1EEES8_S8_EEENS6_IJNS7_ILi128EEENS7_ILi192EEESA_EEELi128ENS_12float_e4m3_tEfNS_4arch4Sm90ELb0ELb1ELb1ELb1ELb0ELb0ELb0ELb1ELb1ELb0ELb0ELb0EEENS1_21CollectiveEpilogueFwdINS6_IJSA_SA_SB_EEES9_NS_10bfloat16_tESF_Li256ELb1ELb0ELb0ELb1EEENS1_36VarlenDynamicPersistentTileSchedulerILi128ELi192ELi256ELi128ELb0ELb0ELb1ELb1ELb0ELb1EEEEEEEEEvNT_6ParamsE,"",@"SHT_CUDA_INFO"
	.sectionflags	@""
	.align	4


	//----- nvinfo : EIATTR_CUDA_API_VERSION
	.align		4
        /*0000*/ 	.byte	0x04, 0x37
        /*0002*/ 	.short	(.L_564 - .L_563)
.L_563:
        /*0004*/ 	.word	0x00000082


	//----- nvinfo : EIATTR_KPARAM_INFO
	.align		4
.L_564:
        /*0008*/ 	.byte	0x04, 0x17
        /*000a*/ 	.short	(.L_566 - .L_565)
.L_565:
        /*000c*/ 	.word	0x00000000
        /*0010*/ 	.short	0x0000
        /*0012*/ 	.short	0x0000
        /*0014*/ 	.byte	0x00, 0xf0, 0x01, 0x28


	//----- nvinfo : EIATTR_SPARSE_MMA_MASK
	.align		4
.L_566:
        /*0018*/ 	.byte	0x03, 0x50
        /*001a*/ 	.short	0x0000


	//----- nvinfo : EIATTR_MAXREG_COUNT
	.align		4
        /*001c*/ 	.byte	0x03, 0x1b
        /*001e*/ 	.short	0x00a8


	//----- nvinfo : EIATTR_MERCURY_ISA_VERSION
	.align		4
        /*0020*/ 	.byte	0x03, 0x5f
        /*0022*/ 	.short	0x0101


	//----- nvinfo : EIATTR_VRC_CTA_INIT_COUNT
	.align		4
        /*0024*/ 	.byte	0x02, 0x4a
	.zero		1
	.zero		1


	//----- nvinfo : EIATTR_EXIT_INSTR_OFFSETS
	.align		4
        /*0028*/ 	.byte	0x04, 0x1c
        /*002a*/ 	.short	(.L_568 - .L_567)


	//   ....[0]....
.L_567:
        /*002c*/ 	.word	0x00000010


	//----- nvinfo : EIATTR_MAX_THREADS
	.align		4
.L_568:
        /*0030*/ 	.byte	0x04, 0x05
        /*0032*/ 	.short	(.L_570 - .L_569)
.L_569:
        /*0034*/ 	.word	0x00000180
        /*0038*/ 	.word	0x00000001
        /*003c*/ 	.word	0x00000001


	//----- nvinfo : EIATTR_CBANK_PARAM_SIZE
	.align		4
.L_570:
        /*0040*/ 	.byte	0x03, 0x19
        /*0042*/ 	.short	0x0a00


	//----- nvinfo : EIATTR_PARAM_CBANK
	.align		4
        /*0044*/ 	.byte	0x04, 0x0a
        /*0046*/ 	.short	(.L_572 - .L_571)
	.align		4
.L_571:
        /*0048*/ 	.word	index@(.nv.constant0._ZN7cutlass13device_kernelIN5flash11enable_sm90INS1_16FlashAttnFwdSm90INS1_25CollectiveMainloopFwdSm90ILi2EN4cute5tupleIJNS5_1CILi1EEES8_S8_EEENS6_IJNS7_ILi128EEENS7_ILi192EEESA_EEELi128ENS_12float_e4m3_tEfNS_4arch4Sm90ELb0ELb1ELb1ELb1ELb0ELb0ELb0ELb1ELb1ELb0ELb0ELb0EEENS1_21CollectiveEpilogueFwdINS6_IJSA_SA_SB_EEES9_NS_10bfloat16_tESF_Li256ELb1ELb0ELb0ELb1EEENS1_36VarlenDynamicPersistentTileSchedulerILi128ELi192ELi256ELi128ELb0ELb0ELb1ELb1ELb0ELb1EEEEEEEEEvNT_6ParamsE)
        /*004c*/ 	.short	0x0380
        /*004e*/ 	.short	0x0a00


	//----- nvinfo : EIATTR_SW_WAR
	.align		4
.L_572:
        /*0050*/ 	.byte	0x04, 0x36
        /*0052*/ 	.short	(.L_574 - .L_573)
.L_573:
        /*0054*/ 	.word	0x00000008
.L_574:


//--------------------- .nv.info._ZN7cutlass13device_kernelIN5flash11enable_sm90INS1_16FlashAttnFwdSm90INS1_25CollectiveMainloopFwdSm90ILi2EN4cute5tupleIJNS5_1CILi1EEES8_S8_EEENS6_IJNS7_ILi128EEENS7_ILi192EEESA_EEELi128ENS_12float_e4m3_tEfNS_4arch4Sm90ELb0ELb1ELb1ELb1ELb0ELb1ELb0ELb1ELb1ELb0ELb0ELb0EEENS1_21CollectiveEpilogueFwdINS6_IJSA_SA_SB_EEES9_NS_10bfloat16_tESF_Li256ELb1ELb0ELb0ELb1EEENS1_36VarlenDynamicPersistentTileSchedulerILi128ELi192ELi256ELi128ELb0ELb0ELb1ELb1ELb0ELb1EEEEEEEEEvNT_6ParamsE --------------------------
	.section	.nv.info._ZN7cutlass13device_kernelIN5flash11enable_sm90INS1_16FlashAttnFwdSm90INS1_25CollectiveMainloopFwdSm90ILi2EN4cute5tupleIJNS5_1CILi1EEES8_S8_EEENS6_IJNS7_ILi128EEENS7_ILi192EEESA_EEELi128ENS_12float_e4m3_tEfNS_4arch4Sm90ELb0ELb1ELb1ELb1ELb0ELb1ELb0ELb1ELb1ELb0ELb0ELb0EEENS1_21CollectiveEpilogueFwdINS6_IJSA_SA_SB_EEES9_NS_10bfloat16_tESF_Li256ELb1ELb0ELb0ELb1EEENS1_36VarlenDynamicPersistentTileSchedulerILi128ELi192ELi256ELi128ELb0ELb0ELb1ELb1ELb0ELb1EEEEEEEEEvNT_6ParamsE,"",@"SHT_CUDA_INFO"
	.sectionflags	@""
	.align	4


	//----- nvinfo : EIATTR_CUDA_API_VERSION
	.align		4
        /*0000*/ 	.byte	0x04, 0x37
        /*0002*/ 	.short	(.L_576 - .L_575)
.L_575:
        /*0004*/ 	.word	0x00000082


	//----- nvinfo : EIATTR_KPARAM_INFO
	.align		4
.L_576:
        /*0008*/ 	.byte	0x04, 0x17
        /*000a*/ 	.short	(.L_578 - .L_577)
.L_577:
        /*000c*/ 	.word	0x00000000
        /*0010*/ 	.short	0x0000
        /*0012*/ 	.short	0x0000
        /*0014*/ 	.byte	0x00, 0xf0, 0x01, 0x28


	//----- nvinfo : EIATTR_SPARSE_MMA_MASK
	.align		4
.L_578:
        /*0018*/ 	.byte	0x03, 0x50
        /*001a*/ 	.short	0x0000


	//----- nvinfo : EIATTR_MAXREG_COUNT
	.align		4
        /*001c*/ 	.byte	0x03, 0x1b
        /*001e*/ 	.short	0x00a8


	//----- nvinfo : EIATTR_MERCURY_ISA_VERSION
	.align		4
        /*0020*/ 	.byte	0x03, 0x5f
        /*0022*/ 	.short	0x0101


	//----- nvinfo : EIATTR_VRC_CTA_INIT_COUNT
	.align		4
        /*0024*/ 	.byte	0x02, 0x4a
	.zero		1
	.zero		1


	//----- nvinfo : EIATTR_EXIT_INSTR_OFFSETS
	.align		4
        /*0028*/ 	.byte	0x04, 0x1c
        /*002a*/ 	.short	(.L_580 - .L_579)


	//   ....[0]....
.L_579:
        /*002c*/ 	.word	0x00000010


	//----- nvinfo : EIATTR_MAX_THREADS
	.align		4
.L_580:
        /*0030*/ 	.byte	0x04, 0x05
        /*0032*/ 	.short	(.L_582 - .L_581)
.L_581:
        /*0034*/ 	.word	0x00000180
        /*0038*/ 	.word	0x00000001
        /*003c*/ 	.word	0x00000001


	//----- nvinfo : EIATTR_CBANK_PARAM_SIZE
	.align		4
.L_582:
        /*0040*/ 	.byte	0x03, 0x19
        /*0042*/ 	.short	0x0a00


	//----- nvinfo : EIATTR_PARAM_CBANK
	.align		4
        /*0044*/ 	.byte	0x04, 0x0a
        /*0046*/ 	.short	(.L_584 - .L_583)
	.align		4
.L_583:
        /*0048*/ 	.word	index@(.nv.constant0._ZN7cutlass13device_kernelIN5flash11enable_sm90INS1_16FlashAttnFwdSm90INS1_25CollectiveMainloopFwdSm90ILi2EN4cute5tupleIJNS5_1CILi1EEES8_S8_EEENS6_IJNS7_ILi128EEENS7_ILi192EEESA_EEELi128ENS_12float_e4m3_tEfNS_4arch4Sm90ELb0ELb1ELb1ELb1ELb0ELb1ELb0ELb1ELb1ELb0ELb0ELb0EEENS1_21CollectiveEpilogueFwdINS6_IJSA_SA_SB_EEES9_NS_10bfloat16_tESF_Li256ELb1ELb0ELb0ELb1EEENS1_36VarlenDynamicPersistentTileSchedulerILi128ELi192ELi256ELi128ELb0ELb0ELb1ELb1ELb0ELb1EEEEEEEEEvNT_6ParamsE)
        /*004c*/ 	.short	0x0380
        /*004e*/ 	.short	0x0a00


	//----- nvinfo : EIATTR_SW_WAR
	.align		4
.L_584:
        /*0050*/ 	.byte	0x04, 0x36
        /*0052*/ 	.short	(.L_586 - .L_585)
.L_585:
        /*0054*/ 	.word	0x00000008
.L_586:


//--------------------- .nv.info._ZN7cutlass13device_kernelIN5flash11enable_sm90INS1_16FlashAttnFwdSm90INS1_25CollectiveMainloopFwdSm90ILi2EN4cute5tupleIJNS5_1CILi1EEES8_S8_EEENS6_IJNS7_ILi128EEENS7_ILi224EEESA_EEELi128ENS_12float_e4m3_tEfNS_4arch4Sm90ELb1ELb0ELb1ELb0ELb0ELb0ELb0ELb1ELb1ELb0ELb0ELb0EEENS1_21CollectiveEpilogueFwdINS6_IJSA_SA_SB_EEES9_NS_10bfloat16_tESF_Li256ELb0ELb0ELb0ELb1EEENS1_30DynamicPersistentTileSchedulerILi256ELi128ELb0ELb0ELb1EEEEEEEEEvNT_6ParamsE --------------------------
	.section	.nv.info._ZN7cutlass13device_kernelIN5flash11enable_sm90INS1_16FlashAttnFwdSm90INS1_25CollectiveMainloopFwdSm90ILi2EN4cute5tupleIJNS5_1CILi1EEES8_S8_EEENS6_IJNS7_ILi128EEENS7_ILi224EEESA_EEELi128ENS_12float_e4m3_tEfNS_4arch4Sm90ELb1ELb0ELb1ELb0ELb0ELb0ELb0ELb1ELb1ELb0ELb0ELb0EEENS1_21CollectiveEpilogueFwdINS6_IJSA_SA_SB_EEES9_NS_10bfloat16_tESF_Li256ELb0ELb0ELb0ELb1EEENS1_30DynamicPersistentTileSchedulerILi256ELi128ELb0ELb0ELb1EEEEEEEEEvNT_6ParamsE,"",@"SHT_CUDA_INFO"
	.sectionflags	@""
	.align	4


	//----- nvinfo : EIATTR_CUDA_API_VERSION
	.align		4
        /*0000*/ 	.byte	0x04, 0x37
        /*0002*/ 	.short	(.L_588 - .L_587)
.L_587:
        /*0004*/ 	.word	0x00000082


	//----- nvinfo : EIATTR_KPARAM_INFO
	.align		4
.L_588:
        /*0008*/ 	.byte	0x04, 0x17
        /*000a*/ 	.short	(.L_590 - .L_589)
.L_589:
        /*000c*/ 	.word	0x00000000
        /*0010*/ 	.short	0x0000
        /*0012*/ 	.short	0x0000
        /*0014*/ 	.byte	0x00, 0xf0, 0x01, 0x2e


	//----- nvinfo : EIATTR_SPARSE_MMA_MASK
	.align		4
.L_590:
        /*0018*/ 	.byte	0x03, 0x50
        /*001a*/ 	.short	0x0000


	//----- nvinfo : EIATTR_MAXREG_COUNT
	.align		4
        /*001c*/ 	.byte	0x03, 0x1b
        /*001e*/ 	.short	0x00a8


	//----- nvinfo : EIATTR_MERCURY_ISA_VERSION
	.align		4
        /*0020*/ 	.byte	0x03, 0x5f
        /*0022*/ 	.short	0x0101


	//----- nvinfo : EIATTR_VRC_CTA_INIT_COUNT
	.align		4
        /*0024*/ 	.byte	0x02, 0x4a
	.zero		1
	.zero		1


	//----- nvinfo : EIATTR_EXIT_INSTR_OFFSETS
	.align		4
        /*0028*/ 	.byte	0x04, 0x1c
        /*002a*/ 	.short	(.L_592 - .L_591)


	//   ....[0]....
.L_591:
        /*002c*/ 	.word	0x00000010


	//----- nvinfo : EIATTR_MAX_THREADS
	.align		4
.L_592:
        /*0030*/ 	.byte	0x04, 0x05
        /*0032*/ 	.short	(.L_594 - .L_593)
.L_593:
        /*0034*/ 	.word	0x00000180
        /*0038*/ 	.word	0x00000001
        /*003c*/ 	.word	0x00000001


	//----- nvinfo : EIATTR_CBANK_PARAM_SIZE
	.align		4
.L_594:
        /*0040*/ 	.byte	0x03, 0x19
        /*0042*/ 	.short	0x0b80


	//----- nvinfo : EIATTR_PARAM_CBANK
	.align		4
        /*0044*/ 	.byte	0x04, 0x0a
        /*0046*/ 	.short	(.L_596 - .L_595)
	.align		4
.L_595:
        /*0048*/ 	.word	index@(.nv.constant0._ZN7cutlass13device_kernelIN5flash11enable_sm90INS1_16FlashAttnFwdSm90INS1_25CollectiveMainloopFwdSm90ILi2EN4cute5tupleIJNS5_1CILi1EEES8_S8_EEENS6_IJNS7_ILi128EEENS7_ILi224EEESA_EEELi128ENS_12float_e4m3_tEfNS_4arch4Sm90ELb1ELb0ELb1ELb0ELb0ELb0ELb0ELb1ELb1ELb0ELb0ELb0EEENS1_21CollectiveEpilogueFwdINS6_IJSA_SA_SB_EEES9_NS_10bfloat16_tESF_Li256ELb0ELb0ELb0ELb1EEENS1_30DynamicPersistentTileSchedulerILi256ELi128ELb0ELb0ELb1EEEEEEEEEvNT_6ParamsE)
        /*004c*/ 	.short	0x0380
        /*004e*/ 	.short	0x0b80


	//----- nvinfo : EIATTR_SW_WAR
	.align		4
.L_596:
        /*0050*/ 	.byte	0x04, 0x36
        /*0052*/ 	.short	(.L_598 - .L_597)
.L_597:
        /*0054*/ 	.word	0x00000008
.L_598:


//--------------------- .nv.info._ZN7cutlass13device_kernelIN5flash11enable_sm90INS1_16FlashAttnFwdSm90INS1_25CollectiveMainloopFwdSm90ILi2EN4cute5tupleIJNS5_1CILi1EEES8_S8_EEENS6_IJNS7_ILi128EEENS7_ILi224EEESA_EEELi128ENS_12float_e4m3_tEfNS_4arch4Sm90ELb1ELb0ELb1ELb1ELb0ELb0ELb0ELb1ELb1ELb0ELb0ELb0EEENS1_21CollectiveEpilogueFwdINS6_IJSA_SA_SB_EEES9_NS_10bfloat16_tESF_Li256ELb1ELb0ELb0ELb1EEENS1_36VarlenDynamicPersistentTileSchedulerILi128ELi224ELi256ELi128ELb0ELb0ELb1ELb1ELb1ELb1EEEEEEEEEvNT_6ParamsE --------------------------
	.section	.nv.info._ZN7cutlass13device_kernelIN5flash11enable_sm90INS1_16FlashAttnFwdSm90INS1_25CollectiveMainloopFwdSm90ILi2EN4cute5tupleIJNS5_1CILi1EEES8_S8_EEENS6_IJNS7_ILi128EEENS7_ILi224EEESA_EEELi128ENS_12float_e4m3_tEfNS_4arch4Sm90ELb1ELb0ELb1ELb1ELb0ELb0ELb0ELb1ELb1ELb0ELb0ELb0EEENS1_21CollectiveEpilogueFwdINS6_IJSA_SA_SB_EEES9_NS_10bfloat16_tESF_Li256ELb1ELb0ELb0ELb1EEENS1_36VarlenDynamicPersistentTileSchedulerILi128ELi224ELi256ELi128ELb0ELb0ELb1ELb1ELb1ELb1EEEEEEEEEvNT_6ParamsE,"",@"SHT_CUDA_INFO"
	.sectionflags	@""
	.align	4


	//----- nvinfo : EIATTR_CUDA_API_VERSION
	.align		4
        /*0000*/ 	.byte	0x04, 0x37
        /*0002*/ 	.short	(.L_600 - .L_599)
.L_599:
        /*0004*/ 	.word	0x00000082


	//----- nvinfo : EIATTR_KPARAM_INFO
	.align		4
.L_600:
        /*0008*/ 	.byte	0x04, 0x17
        /*000a*/ 	.short	(.L_602 - .L_601)
.L_601:
        /*000c*/ 	.word	0x00000000
        /*0010*/ 	.short	0x0000
        /*0012*/ 	.short	0x0000
        /*0014*/ 	.byte	0x00, 0xf0, 0x01, 0x28


	//----- nvinfo : EIATTR_SPARSE_MMA_MASK
	.align		4
.L_602:
        /*0018*/ 	.byte	0x03, 0x50
        /*001a*/ 	.short	0x0000


	//----- nvinfo : EIATTR_MAXREG_COUNT
	.align		4
        /*001c*/ 	.byte	0x03, 0x1b
        /*001e*/ 	.short	0x00a8


	//----- nvinfo : EIATTR_MERCURY_ISA_VERSION
	.align		4
        /*0020*/ 	.byte	0x03, 0x5f
        /*0022*/ 	.short	0x0101


	//----- nvinfo : EIATTR_VRC_CTA_INIT_COUNT
	.align		4
        /*0024*/ 	.byte	0x02, 0x4a
	.zero		1
	.zero		1


	//----- nvinfo : EIATTR_EXIT_INSTR_OFFSETS
	.align		4
        /*0028*/ 	.byte	0x04, 0x1c
        /*002a*/ 	.short	(.L_604 - .L_603)


	//   ....[0]....
.L_603:
        /*002c*/ 	.word	0x00000010


	//----- nvinfo : EIATTR_MAX_THREADS
	.align		4
.L_604:
        /*0030*/ 	.byte	0x04, 0x05
        /*0032*/ 	.short	(.L_606 - .L_605)
.L_605:
        /*0034*/ 	.word	0x00000180
        /*0038*/ 	.word	0x00000001
        /*003c*/ 	.word	0x00000001


	//----- nvinfo : EIATTR_CBANK_PARAM_SIZE
	.align		4
.L_606:
        /*0040*/ 	.byte	0x03, 0x19
        /*0042*/ 	.short	0x0a00


	//----- nvinfo : EIATTR_PARAM_CBANK
	.align		4
        /*0044*/ 	.byte	0x04, 0x0a
        /*0046*/ 	.short	(.L_608 - .L_607)
	.align		4
.L_607:
        /*0048*/ 	.word	index@(.nv.constant0._ZN7cutlass13device_kernelIN5flash11enable_sm90INS1_16FlashAttnFwdSm90INS1_25CollectiveMainloopFwdSm90ILi2EN4cute5tupleIJNS5_1CILi1EEES8_S8_EEENS6_IJNS7_ILi128EEENS7_ILi224EEESA_EEELi128ENS_12float_e4m3_tEfNS_4arch4Sm90ELb1ELb0ELb1ELb1ELb0ELb0ELb0ELb1ELb1ELb0ELb0ELb0EEENS1_21CollectiveEpilogueFwdINS6_IJSA_SA_SB_EEES9_NS_10bfloat16_tESF_Li256ELb1ELb0ELb0ELb1EEENS1_36VarlenDynamicPersistentTileSchedulerILi128ELi224ELi256ELi128ELb0ELb0ELb1ELb1ELb1ELb1EEEEEEEEEvNT_6ParamsE)
        /*004c*/ 	.short	0x0380
        /*004e*/ 	.short	0x0a00


	//----- nvinfo : EIATTR_SW_WAR
	.align		4
.L_608:
        /*0050*/ 	.byte	0x04, 0x36
        /*0052*/ 	.short	(.L_610 - .L_609)
.L_609:
        /*0054*/ 	.word	0x00000008
.L_610:


//--------------------- .nv.info._ZN7cutlass13device_kernelIN5flash11enable_sm90INS1_16FlashAttnFwdSm90INS1_25CollectiveMainloopFwdSm90ILi2EN4cute5tupleIJNS5_1CILi1EEES8_S8_EEENS6_IJNS7_ILi128EEENS7_ILi224EEESA_EEELi128ENS_12float_e4m3_tEfNS_4arch4Sm90ELb1ELb0ELb1ELb1ELb0ELb1ELb0ELb1ELb1ELb0ELb0ELb0EEENS1_21CollectiveEpilogueFwdINS6_IJSA_SA_SB_EEES9_NS_10bfloat16_tESF_Li256ELb1ELb0ELb0ELb1EEENS1_36VarlenDynamicPersistentTileSchedulerILi128ELi224ELi256ELi128ELb0ELb0ELb1ELb1ELb1ELb1EEEEEEEEEvNT_6ParamsE --------------------------
	.section	.nv.info._ZN7cutlass13device_kernelIN5flash11enable_sm90INS1_16FlashAttnFwdSm90INS1_25CollectiveMainloopFwdSm90ILi2EN4cute5tupleIJNS5_1CILi1EEES8_S8_EEENS6_IJNS7_ILi128EEENS7_ILi224EEESA_EEELi128ENS_12float_e4m3_tEfNS_4arch4Sm90ELb1ELb0ELb1ELb1ELb0ELb1ELb0ELb1ELb1ELb0ELb0ELb0EEENS1_21CollectiveEpilogueFwdINS6_IJSA_SA_SB_EEES9_NS_10bfloat16_tESF_Li256ELb1ELb0ELb0ELb1EEENS1_36VarlenDynamicPersistentTileSchedulerILi128ELi224ELi256ELi128ELb0ELb0ELb1ELb1ELb1ELb1EEEEEEEEEvNT_6ParamsE,"",@"SHT_CUDA_INFO"
	.sectionflags	@""
	.align	4


	//----- nvinfo : EIATTR_CUDA_API_VERSION
	.align		4
        /*0000*/ 	.byte	0x04, 0x37
        /*0002*/ 	.short	(.L_612 - .L_611)
.L_611:
        /*0004*/ 	.word	0x00000082


	//----- nvinfo : EIATTR_KPARAM_INFO
	.align		4
.L_612:
        /*0008*/ 	.byte	0x04, 0x17
        /*000a*/ 	.short	(.L_614 - .L_613)
.L_613:
        /*000c*/ 	.word	0x00000000
        /*0010*/ 	.short	0x0000
        /*0012*/ 	.short	0x0000
        /*0014*/ 	.byte	0x00, 0xf0, 0x01, 0x28


	//----- nvinfo : EIATTR_SPARSE_MMA_MASK
	.align		4
.L_614:
        /*0018*/ 	.byte	0x03, 0x50
        /*001a*/ 	.short	0x0000


	//----- nvinfo : EIATTR_MAXREG_COUNT
	.align		4
        /*001c*/ 	.byte	0x03, 0x1b
        /*001e*/ 	.short	0x00a8


	//----- nvinfo : EIATTR_MERCURY_ISA_VERSION
	.align		4
        /*0020*/ 	.byte	0x03, 0x5f
        /*0022*/ 	.short	0x0101


	//----- nvinfo : EIATTR_VRC_CTA_INIT_COUNT
	.align		4
        /*0024*/ 	.byte	0x02, 0x4a
	.zero		1
	.zero		1


	//----- nvinfo : EIATTR_EXIT_INSTR_OFFSETS
	.align		4
        /*0028*/ 	.byte	0x04, 0x1c
        /*002a*/ 	.short	(.L_616 - .L_615)


	//   ....[0]....
.L_615:
        /*002c*/ 	.word	0x00000010


	//----- nvinfo : EIATTR_MAX_THREADS
	.align		4
.L_616:
        /*0030*/ 	.byte	0x04, 0x05
        /*0032*/ 	.short	(.L_618 - .L_617)
.L_617:
        /*0034*/ 	.word	0x00000180
        /*0038*/ 	.word	0x00000001
        /*003c*/ 	.word	0x00000001


	//----- nvinfo : EIATTR_CBANK_PARAM_SIZE
	.align		4
.L_618:
        /*0040*/ 	.byte	0x03, 0x19
        /*0042*/ 	.short	0x0a00


	//----- nvinfo : EIATTR_PARAM_CBANK
	.align		4
        /*0044*/ 	.byte	0x04, 0x0a
        /*0046*/ 	.short	(.L_620 - .L_619)
	.align		4
.L_619:
        /*0048*/ 	.word	index@(.nv.constant0._ZN7cutlass13device_kernelIN5flash11enable_sm90INS1_16FlashAttnFwdSm90INS1_25CollectiveMainloopFwdSm90ILi2EN4cute5tupleIJNS5_1CILi1EEES8_S8_EEENS6_IJNS7_ILi128EEENS7_ILi224EEESA_EEELi128ENS_12float_e4m3_tEfNS_4arch4Sm90ELb1ELb0ELb1ELb1ELb0ELb1ELb0ELb1ELb1ELb0ELb0ELb0EEENS1_21CollectiveEpilogueFwdINS6_IJSA_SA_SB_EEES9_NS_10bfloat16_tESF_Li256ELb1ELb0ELb0ELb1EEENS1_36VarlenDynamicPersistentTileSchedulerILi128ELi224ELi256ELi128ELb0ELb0ELb1ELb1ELb1ELb1EEEEEEEEEvNT_6ParamsE)
        /*004c*/ 	.short	0x0380
        /*004e*/ 	.short	0x0a00


	//----- nvinfo : EIATTR_SW_WAR
	.align		4
.L_620:
        /*0050*/ 	.byte	0x04, 0x36
        /*0052*/ 	.short	(.L_622 - .L_621)
.L_621:
        /*0054*/ 	.word	0x00000008
.L_622:


//--------------------- .nv.info._ZN7cutlass13device_kernelIN5flash11enable_sm90INS1_16FlashAttnFwdSm90INS1_25CollectiveMainloopFwdSm90ILi2EN4cute5tupleIJNS5_1CILi1EEES8_S8_EEENS6_IJNS7_ILi192EEENS7_ILi128EEENS7_ILi96EEEEEELi96ENS_12float_e4m3_tEfNS_4arch4Sm90ELb0ELb0ELb1ELb0ELb0ELb0ELb0ELb1ELb1ELb0ELb0ELb0EEENS1_21CollectiveEpilogueFwdINS6_IJSA_SC_SB_EEES9_NS_10bfloat16_tESG_Li384ELb0ELb0ELb0ELb1EEENS1_29StaticPersistentTileSchedulerILb0EEEEEEEEEvNT_6ParamsE --------------------------
	.section	.nv.info._ZN7cutlass13device_kernelIN5flash11enable_sm90INS1_16FlashAttnFwdSm90INS1_25CollectiveMainloopFwdSm90ILi2EN4cute5tupleIJNS5_1CILi1EEES8_S8_EEENS6_IJNS7_ILi192EEENS7_ILi128EEENS7_ILi96EEEEEELi96ENS_12float_e4m3_tEfNS_4arch4Sm90ELb0ELb0ELb1ELb0ELb0ELb0ELb0ELb1ELb1ELb0ELb0ELb0EEENS1_21CollectiveEpilogueFwdINS6_IJSA_SC_SB_EEES9_NS_10bfloat16_tESG_Li384ELb0ELb0ELb0ELb1EEENS1_29StaticPersistentTileSchedulerILb0EEEEEEEEEvNT_6ParamsE,"",@"SHT_CUDA_INFO"
	.sectionflags	@""
	.align	4


	//----- nvinfo : EIATTR_CUDA_API_VERSION
	.align		4
        /*0000*/ 	.byte	0x04, 0x37
        /*0002*/ 	.short	(.L_624 - .L_623)
.L_623:
        /*0004*/ 	.word	0x00000082


	//----- nvinfo : EIATTR_KPARAM_INFO
	.align		4
.L_624:
        /*0008*/ 	.byte	0x04, 0x17
        /*000a*/ 	.short	(.L_626 - .L_625)
.L_625:
        /*000c*/ 	.word	0x00000000
        /*0010*/ 	.short	0x0000
        /*0012*/ 	.short	0x0000
        /*0014*/ 	.byte	0x00, 0xf0, 0x01, 0x2e


	//----- nvinfo : EIATTR_SPARSE_MMA_MASK
	.align		4
.L_626:
        /*0018*/ 	.byte	0x03, 0x50
        /*001a*/ 	.short	0x0000


	//----- nvinfo : EIATTR_MAXREG_COUNT
	.align		4
        /*001c*/ 	.byte	0x03, 0x1b
        /*001e*/ 	.short	0x0080


	//----- nvinfo : EIATTR_MERCURY_ISA_VERSION
	.align		4
        /*0020*/ 	.byte	0x03, 0x5f
        /*0022*/ 	.short	0x0101


	//----- nvinfo : EIATTR_VRC_CTA_INIT_COUNT
	.align		4
        /*0024*/ 	.byte	0x02, 0x4a
	.zero		1
	.zero		1


	//----- nvinfo : EIATTR_EXIT_INSTR_OFFSETS
	.align		4
        /*0028*/ 	.byte	0x04, 0x1c
        /*002a*/ 	.short	(.L_628 - .L_627)


	//   ....[0]....
.L_627:
        /*002c*/ 	.word	0x00000010


	//----- nvinfo : EIATTR_MAX_THREADS
	.align		4
.L_628:
        /*0030*/ 	.byte	0x04, 0x05
        /*0032*/ 	.short	(.L_630 - .L_629)
.L_629:
        /*0034*/ 	.word	0x00000200
        /*0038*/ 	.word	0x00000001
        /*003c*/ 	.word	0x00000001


	//----- nvinfo : EIATTR_CBANK_PARAM_SIZE
	.align		4
.L_630:
        /*0040*/ 	.byte	0x03, 0x19
        /*0042*/ 	.short	0x0b80


	//----- nvinfo : EIATTR_PARAM_CBANK
	.align		4
        /*0044*/ 	.byte	0x04, 0x0a
        /*0046*/ 	.short	(.L_632 - .L_631)
	.align		4
.L_631:
        /*0048*/ 	.word	index@(.nv.constant0._ZN7cutlass13device_kernelIN5flash11enable_sm90INS1_16FlashAttnFwdSm90INS1_25CollectiveMainloopFwdSm90ILi2EN4cute5tupleIJNS5_1CILi1EEES8_S8_EEENS6_IJNS7_ILi192EEENS7_ILi128EEENS7_ILi96EEEEEELi96ENS_12float_e4m3_tEfNS_4arch4Sm90ELb0ELb0ELb1ELb0ELb0ELb0ELb0ELb1ELb1ELb0ELb0ELb0EEENS1_21CollectiveEpilogueFwdINS6_IJSA_SC_SB_EEES9_NS_10bfloat16_tESG_Li384ELb0ELb0ELb0ELb1EEENS1_29StaticPersistentTileSchedulerILb0EEEEEEEEEvNT_6ParamsE)
        /*004c*/ 	.short	0x0380
        /*004e*/ 	.short	0x0b80


	//----- nvinfo : EIATTR_SW_WAR
	.align		4
.L_632:
        /*0050*/ 	.byte	0x04, 0x36
        /*0052*/ 	.short	(.L_634 - .L_633)
.L_633:
        /*0054*/ 	.word	0x00000008
.L_634:


//--------------------- .nv.info._ZN7cutlass13device_kernelIN5flash11enable_sm90INS1_16FlashAttnFwdSm90INS1_25CollectiveMainloopFwdSm90ILi2EN4cute5tupleIJNS5_1CILi1EEES8_S8_EEENS6_IJNS7_ILi192EEENS7_ILi128EEENS7_ILi96EEEEEELi96ENS_12float_e4m3_tEfNS_4arch4Sm90ELb0ELb0ELb1ELb1ELb0ELb0ELb0ELb1ELb1ELb0ELb0ELb0EEENS1_21CollectiveEpilogueFwdINS6_IJSA_SC_SB_EEES9_NS_10bfloat16_tESG_Li384ELb1ELb0ELb0ELb1EEENS1_36VarlenDynamicPersistentTileSchedulerILi192ELi128ELi384ELi128ELb0ELb0ELb1ELb0ELb1ELb1EEEEEEEEEvNT_6ParamsE --------------------------
	.section	.nv.info._ZN7cutlass13device_kernelIN5flash11enable_sm90INS1_16FlashAttnFwdSm90INS1_25CollectiveMainloopFwdSm90ILi2EN4cute5tupleIJNS5_1CILi1EEES8_S8_EEENS6_IJNS7_ILi192EEENS7_ILi128EEENS7_ILi96EEEEEELi96ENS_12float_e4m3_tEfNS_4arch4Sm90ELb0ELb0ELb1ELb1ELb0ELb0ELb0ELb1ELb1ELb0ELb0ELb0EEENS1_21CollectiveEpilogueFwdINS6_IJSA_SC_SB_EEES9_NS_10bfloat16_tESG_Li384ELb1ELb0ELb0ELb1EEENS1_36VarlenDynamicPersistentTileSchedulerILi192ELi128ELi384ELi128ELb0ELb0ELb1ELb0ELb1ELb1EEEEEEEEEvNT_6ParamsE,"",@"SHT_CUDA_INFO"
	.sectionflags	@""
	.align	4


	//----- nvinfo : EIATTR_CUDA_API_VERSION
	.align		4
        /*0000*/ 	.byte	0x04, 0x37
        /*0002*/ 	.short	(.L_636 - .L_635)
.L_635:
        /*0004*/ 	.word	0x00000082


	//----- nvinfo : EIATTR_KPARAM_INFO
	.align		4
.L_636:
        /*0008*/ 	.byte	0x04, 0x17
        /*000a*/ 	.short	(.L_638 - .L_637)
.L_637:
        /*000c*/ 	.word	0x00000000
        /*0010*/ 	.short	0x0000
        /*0012*/ 	.short	0x0000
        /*0014*/ 	.byte	0x00, 0xf0, 0x01, 0x28


	//----- nvinfo : EIATTR_SPARSE_MMA_MASK
	.align		4
.L_638:
        /*0018*/ 	.byte	0x03, 0x50
        /*001a*/ 	.short	0x0000


	//----- nvinfo : EIATTR_MAXREG_COUNT
	.align		4
        /*001c*/ 	.byte	0x03, 0x1b
        /*001e*/ 	.short	0x0080


	//----- nvinfo : EIATTR_MERCURY_ISA_VERSION
	.align		4
        /*0020*/ 	.byte	0x03, 0x5f
        /*0022*/ 	.short	0x0101


	//----- nvinfo : EIATTR_VRC_CTA_INIT_COUNT
	.align		4
        /*0024*/ 	.byte	0x02, 0x4a
	.zero		1
	.zero		1


	//----- nvinfo : EIATTR_EXIT_INSTR_OFFSETS
	.align		4
        /*0028*/ 	.byte	0x04, 0x1c
        /*002a*/ 	.short	(.L_640 - .L_639)


	//   ....[0]....
.L_639:
        /*002c*/ 	.word	0x00000010


	//----- nvinfo : EIATTR_MAX_THREADS
	.align		4
.L_640:
        /*0030*/ 	.byte	0x04, 0x05
        /*0032*/ 	.short	(.L_642 - .L_641)
.L_641:
        /*0034*/ 	.word	0x00000200
        /*0038*/ 	.word	0x00000001
        /*003c*/ 	.word	0x00000001


	//----- nvinfo : EIATTR_CBANK_PARAM_SIZE
	.align		4
.L_642:
        /*0040*/ 	.byte	0x03, 0x19
        /*0042*/ 	.short	0x0a00


	//----- nvinfo : EIATTR_PARAM_CBANK
	.align		4
        /*0044*/ 	.byte	0x04, 0x0a
        /*0046*/ 	.short	(.L_644 - .L_643)
	.align		4
.L_643:
        /*0048*/ 	.word	index@(.nv.constant0._ZN7cutlass13device_kernelIN5flash11enable_sm90INS1_16FlashAttnFwdSm90INS1_25CollectiveMainloopFwdSm90ILi2EN4cute5tupleIJNS5_1CILi1EEES8_S8_EEENS6_IJNS7_ILi192EEENS7_ILi128EEENS7_ILi96EEEEEELi96ENS_12float_e4m3_tEfNS_4arch4Sm90ELb0ELb0ELb1ELb1ELb0ELb0ELb0ELb1ELb1ELb0ELb0ELb0EEENS1_21CollectiveEpilogueFwdINS6_IJSA_SC_SB_EEES9_NS_10bfloat16_tESG_Li384ELb1ELb0ELb0ELb1EEENS1_36VarlenDynamicPersistentTileSchedulerILi192ELi128ELi384ELi128ELb0ELb0ELb1ELb0ELb1ELb1EEEEEEEEEvNT_6ParamsE)
        /*004c*/ 	.short	0x0380
        /*004e*/ 	.short	0x0a00


	//----- nvinfo : EIATTR_SW_WAR
	.align		4
.L_644:
        /*0050*/ 	.byte	0x04, 0x36
        /*0052*/ 	.short	(.L_646 - .L_645)
.L_645:
        /*0054*/ 	.word	0x00000008
.L_646:


//--------------------- .nv.info._ZN7cutlass13device_kernelIN5flash11enable_sm90INS1_16FlashAttnFwdSm90INS1_25CollectiveMainloopFwdSm90ILi2EN4cute5tupleIJNS5_1CILi1EEES8_S8_EEENS6_IJNS7_ILi192EEENS7_ILi128EEENS7_ILi96EEEEEELi96ENS_12float_e4m3_tEfNS_4arch4Sm90ELb0ELb0ELb1ELb1ELb0ELb1ELb0ELb1ELb1ELb0ELb0ELb0EEENS1_21CollectiveEpilogueFwdINS6_IJSA_SC_SB_EEES9_NS_10bfloat16_tESG_Li384ELb1ELb0ELb0ELb1EEENS1_36VarlenDynamicPersistentTileSchedulerILi192ELi128ELi384ELi128ELb0ELb0ELb1ELb0ELb1ELb1EEEEEEEEEvNT_6ParamsE --------------------------
	.section	.nv.info._ZN7cutlass13device_kernelIN5flash11enable_sm90INS1_16FlashAttnFwdSm90INS1_25CollectiveMainloopFwdSm90ILi2EN4cute5tupleIJNS5_1CILi1EEES8_S8_EEENS6_IJNS7_ILi192EEENS7_ILi128EEENS7_ILi96EEEEEELi96ENS_12float_e4m3_tEfNS_4arch4Sm90ELb0ELb0ELb1ELb1ELb0ELb1ELb0ELb1ELb1ELb0ELb0ELb0EEENS1_21CollectiveEpilogueFwdINS6_IJSA_SC_SB_EEES9_NS_10bfloat16_tESG_Li384ELb1ELb0ELb0ELb1EEENS1_36VarlenDynamicPersistentTileSchedulerILi192ELi128ELi384ELi128ELb0ELb0ELb1ELb0ELb1ELb1EEEEEEEEEvNT_6ParamsE,"",@"SHT_CUDA_INFO"
	.sectionflags	@""
	.align	4


	//----- nvinfo : EIATTR_CUDA_API_VERSION
	.align		4
        /*0000*/ 	.byte	0x04, 0x37
        /*0002*/ 	.short	(.L_648 - .L_647)
.L_647:
        /*0004*/ 	.word	0x00000082


	//----- nvinfo : EIATTR_KPARAM_INFO
	.align		4
.L_648:
        /*0008*/ 	.byte	0x04, 0x17
        /*000a*/ 	.short	(.L_650 - .L_649)
.L_649:
        /*000c*/ 	.word	0x00000000
        /*0010*/ 	.short	0x0000
        /*0012*/ 	.short	0x0000
        /*0014*/ 	.byte	0x00, 0xf0, 0x01, 0x28


	//----- nvinfo : EIATTR_SPARSE_MMA_MASK
	.align		4
.L_650:
        /*0018*/ 	.byte	0x03, 0x50
        /*001a*/ 	.short	0x0000


	//----- nvinfo : EIATTR_MAXREG_COUNT
	.align		4
        /*001c*/ 	.byte	0x03, 0x1b
        /*001e*/ 	.short	0x0080


	//----- nvinfo : EIATTR_MERCURY_ISA_VERSION
	.align		4
        /*0020*/ 	.byte	0x03, 0x5f
        /*0022*/ 	.short	0x0101


	//----- nvinfo : EIATTR_VRC_CTA_INIT_COUNT
	.align		4
        /*0024*/ 	.byte	0x02, 0x4a
	.zero		1
	.zero		1


	//----- nvinfo : EIATTR_EXIT_INSTR_OFFSETS
	.align		4
        /*0028*/ 	.byte	0x04, 0x1c
        /*002a*/ 	.short	(.L_652 - .L_651)


	//   ....[0]....
.L_651:
        /*002c*/ 	.word	0x00000010


	//----- nvinfo : EIATTR_MAX_THREADS
	.align		4
.L_652:
        /*0030*/ 	.byte	0x04, 0x05
        /*0032*/ 	.short	(.L_654 - .L_653)
.L_653:
        /*0034*/ 	.word	0x00000200
        /*0038*/ 	.word	0x00000001
        /*003c*/ 	.word	0x00000001


	//----- nvinfo : EIATTR_CBANK_PARAM_SIZE
	.align		4
.L_654:
        /*0040*/ 	.byte	0x03, 0x19
        /*0042*/ 	.short	0x0a00


	//----- nvinfo : EIATTR_PARAM_CBANK
	.align		4
        /*0044*/ 	.byte	0x04, 0x0a
        /*0046*/ 	.short	(.L_656 - .L_655)
	.align		4
.L_655:
        /*0048*/ 	.word	index@(.nv.constant0._ZN7cutlass13device_kernelIN5flash11enable_sm90INS1_16FlashAttnFwdSm90INS1_25CollectiveMainloopFwdSm90ILi2EN4cute5tupleIJNS5_1CILi1EEES8_S8_EEENS6_IJNS7_ILi192EEENS7_ILi128EEENS7_ILi96EEEEEELi96ENS_12float_e4m3_tEfNS_4arch4Sm90ELb0ELb0ELb1ELb1ELb0ELb1ELb0ELb1ELb1ELb0ELb0ELb0EEENS1_21CollectiveEpilogueFwdINS6_IJSA_SC_SB_EEES9_NS_10bfloat16_tESG_Li384ELb1ELb0ELb0ELb1EEENS1_36VarlenDynamicPersistentTileSchedulerILi192ELi128ELi384ELi128ELb0ELb0ELb1ELb0ELb1ELb1EEEEEEEEEvNT_6ParamsE)
        /*004c*/ 	.short	0x0380
        /*004e*/ 	.short	0x0a00


	//----- nvinfo : EIATTR_SW_WAR
	.align		4
.L_656:
        /*0050*/ 	.byte	0x04, 0x36
        /*0052*/ 	.short	(.L_658 - .L_657)
.L_657:
        /*0054*/ 	.word	0x00000008
.L_658:


//--------------------- .nv.info._ZN7cutlass13device_kernelIN5flash11enable_sm90INS1_16FlashAttnFwdSm90INS1_25CollectiveMainloopFwdSm90ILi2EN4cute5tupleIJNS5_1CILi1EEES8_S8_EEENS6_IJNS7_ILi192EEENS7_ILi128EEENS7_ILi96EEEEEELi96ENS_12float_e4m3_tEfNS_4arch4Sm90ELb0ELb1ELb1ELb0ELb0ELb0ELb0ELb1ELb1ELb0ELb0ELb0EEENS1_21CollectiveEpilogueFwdINS6_IJSA_SC_SB_EEES9_NS_10bfloat16_tESG_Li384ELb0ELb0ELb0ELb1EEENS1_30DynamicPersistentTileSchedulerILi384ELi128ELb0ELb0ELb1EEEEEEEEEvNT_6ParamsE --------------------------
	.section	.nv.info._ZN7cutlass13device_kernelIN5flash11enable_sm90INS1_16FlashAttnFwdSm90INS1_25CollectiveMainloopFwdSm90ILi2EN4cute5tupleIJNS5_1CILi1EEES8_S8_EEENS6_IJNS7_ILi192EEENS7_ILi128EEENS7_ILi96EEEEEELi96ENS_12float_e4m3_tEfNS_4arch4Sm90ELb0ELb1ELb1ELb0ELb0ELb0ELb0ELb1ELb1ELb0ELb0ELb0EEENS1_21CollectiveEpilogueFwdINS6_IJSA_SC_SB_EEES9_NS_10bfloat16_tESG_Li384ELb0ELb0ELb0ELb1EEENS1_30DynamicPersistentTileSchedulerILi384ELi128ELb0ELb0ELb1EEEEEEEEEvNT_6ParamsE,"",@"SHT_CUDA_INFO"
	.sectionflags	@""
	.align	4


	//----- nvinfo : EIATTR_CUDA_API_VERSION
	.align		4
        /*0000*/ 	.byte	0x04, 0x37
        /*0002*/ 	.short	(.L_660 - .L_659)
.L_659:
        /*0004*/ 	.word	0x00000082


	//----- nvinfo : EIATTR_KPARAM_INFO
	.align		4
.L_660:
        /*0008*/ 	.byte	0x04, 0x17
        /*000a*/ 	.short	(.L_662 - .L_661)
.L_661:
        /*000c*/ 	.word	0x00000000
        /*0010*/ 	.short	0x0000
        /*0012*/ 	.short	0x0000
        /*0014*/ 	.byte	0x00, 0xf0, 0x01, 0x2e


	//----- nvinfo : EIATTR_SPARSE_MMA_MASK
	.align		4
.L_662:
        /*0018*/ 	.byte	0x03, 0x50
        /*001a*/ 	.short	0x0000


	//----- nvinfo : EIATTR_MAXREG_COUNT
	.align		4
        /*001c*/ 	.byte	0x03, 0x1b
        /*001e*/ 	.short	0x0080


	//----- nvinfo : EIATTR_MERCURY_ISA_VERSION
	.align		4
        /*0020*/ 	.byte	0x03, 0x5f
        /*0022*/ 	.short	0x0101


	//----- nvinfo : EIATTR_VRC_CTA_INIT_COUNT
	.align		4
        /*0024*/ 	.byte	0x02, 0x4a
	.zero		1
	.zero		1


	//----- nvinfo : EIATTR_EXIT_INSTR_OFFSETS
	.align		4
        /*0028*/ 	.byte	0x04, 0x1c
        /*002a*/ 	.short	(.L_664 - .L_663)


	//   ....[0]....
.L_663:
        /*002c*/ 	.word	0x00000010


	//----- nvinfo : EIATTR_MAX_THREADS
	.align		4
.L_664:
        /*0030*/ 	.byte	0x04, 0x05
        /*0032*/ 	.short	(.L_666 - .L_665)
.L_665:
        /*0034*/ 	.word	0x00000200
        /*0038*/ 	.word	0x00000001
        /*003c*/ 	.word	0x00000001


	//----- nvinfo : EIATTR_CBANK_PARAM_SIZE
	.align		4
.L_666:
        /*0040*/ 	.byte	0x03, 0x19
        /*0042*/ 	.short	0x0b80


	//----- nvinfo : EIATTR_PARAM_CBANK
	.align		4
        /*0044*/ 	.byte	0x04, 0x0a
        /*0046*/ 	.short	(.L_668 - .L_667)
	.align		4
.L_667:
        /*0048*/ 	.word	index@(.nv.constant0._ZN7cutlass13device_kernelIN5flash11enable_sm90INS1_16FlashAttnFwdSm90INS1_25CollectiveMainloopFwdSm90ILi2EN4cute5tupleIJNS5_1CILi1EEES8_S8_EEENS6_IJNS7_ILi192EEENS7_ILi128EEENS7_ILi96EEEEEELi96ENS_12float_e4m3_tEfNS_4arch4Sm90ELb0ELb1ELb1ELb0ELb0ELb0ELb0ELb1ELb1ELb0ELb0ELb0EEENS1_21CollectiveEpilogueFwdINS6_IJSA_SC_SB_EEES9_NS_10bfloat16_tESG_Li384ELb0ELb0ELb0ELb1EEENS1_30DynamicPersistentTileSchedulerILi384ELi128ELb0ELb0ELb1EEEEEEEEEvNT_6ParamsE)
        /*004c*/ 	.short	0x0380
        /*004e*/ 	.short	0x0b80


	//----- nvinfo : EIATTR_SW_WAR
	.align		4
.L_668:
        /*0050*/ 	.byte	0x04, 0x36
        /*0052*/ 	.short	(.L_670 - .L_669)
.L_669:
        /*0054*/ 	.word	0x00000008
.L_670:


//--------------------- .nv.info._ZN7cutlass13device_kernelIN5flash11enable_sm90INS1_16FlashAttnFwdSm90INS1_25CollectiveMainloopFwdSm90ILi2EN4cute5tupleIJNS5_1CILi1EEES8_S8_EEENS6_IJNS7_ILi192EEENS7_ILi128EEENS7_ILi96EEEEEELi96ENS_12float_e4m3_tEfNS_4arch4Sm90ELb0ELb1ELb1ELb1ELb0ELb0ELb0ELb1ELb1ELb0ELb0ELb0EEENS1_21CollectiveEpilogueFwdINS6_IJSA_SC_SB_EEES9_NS_10bfloat16_tESG_Li384ELb1ELb0ELb0ELb1EEENS1_36VarlenDynamicPersistentTileSchedulerILi192ELi128ELi384ELi128ELb0ELb0ELb1ELb1ELb0ELb1EEEEEEEEEvNT_6ParamsE --------------------------
	.section	.nv.info._ZN7cutlass13device_kernelIN5flash11enable_sm90INS1_16FlashAttnFwdSm90INS1_25CollectiveMainloopFwdSm90ILi2EN4cute5tupleIJNS5_1CILi1EEES8_S8_EEENS6_IJNS7_ILi192EEENS7_ILi128EEENS7_ILi96EEEEEELi96ENS_12float_e4m3_tEfNS_4arch4Sm90ELb0ELb1ELb1ELb1ELb0ELb0ELb0ELb1ELb1ELb0ELb0ELb0EEENS1_21CollectiveEpilogueFwdINS6_IJSA_SC_SB_EEES9_NS_10bfloat16_tESG_Li384ELb1ELb0ELb0ELb1EEENS1_36VarlenDynamicPersistentTileSchedulerILi192ELi128ELi384ELi128ELb0ELb0ELb1ELb1ELb0ELb1EEEEEEEEEvNT_6ParamsE,"",@"SHT_CUDA_INFO"
	.sectionflags	@""
	.align	4


	//----- nvinfo : EIATTR_CUDA_API_VERSION
	.align		4
        /*0000*/ 	.byte	0x04, 0x37
        /*0002*/ 	.short	(.L_672 - .L_671)
.L_671:
        /*0004*/ 	.word	0x00000082


	//----- nvinfo : EIATTR_KPARAM_INFO
	.align		4
.L_672:
        /*0008*/ 	.byte	0x04, 0x17
        /*000a*/ 	.short	(.L_674 - .L_673)
.L_673:
        /*000c*/ 	.word	0x00000000
        /*0010*/ 	.short	0x0000
        /*0012*/ 	.short	0x0000
        /*0014*/ 	.byte	0x00, 0xf0, 0x01, 0x28


	//----- nvinfo : EIATTR_SPARSE_MMA_MASK
	.align		4
.L_674:
        /*0018*/ 	.byte	0x03, 0x50
        /*001a*/ 	.short	0x0000


	//----- nvinfo : EIATTR_MAXREG_COUNT
	.align		4
        /*001c*/ 	.byte	0x03, 0x1b
        /*001e*/ 	.short	0x0080


	//----- nvinfo : EIATTR_MERCURY_ISA_VERSION
	.align		4
        /*0020*/ 	.byte	0x03, 0x5f
        /*0022*/ 	.short	0x0101


	//----- nvinfo : EIATTR_VRC_CTA_INIT_COUNT
	.align		4
        /*0024*/ 	.byte	0x02, 0x4a
	.zero		1
	.zero		1


	//----- nvinfo : EIATTR_EXIT_INSTR_OFFSETS
	.align		4
        /*0028*/ 	.byte	0x04, 0x1c
        /*002a*/ 	.short	(.L_676 - .L_675)


	//   ....[0]....
.L_675:
        /*002c*/ 	.word	0x00000010


	//----- nvinfo : EIATTR_MAX_THREADS
	.align		4
.L_676:
        /*0030*/ 	.byte	0x04, 0x05
        /*0032*/ 	.short	(.L_678 - .L_677)
.L_677:
        /*0034*/ 	.word	0x00000200
        /*0038*/ 	.word	0x00000001
        /*003c*/ 	.word	0x00000001


	//----- nvinfo : EIATTR_CBANK_PARAM_SIZE
	.align		4
.L_678:
        /*0040*/ 	.byte	0x03, 0x19
        /*0042*/ 	.short	0x0a00


	//----- nvinfo : EIATTR_PARAM_CBANK
	.align		4
        /*0044*/ 	.byte	0x04, 0x0a
        /*0046*/ 	.short	(.L_680 - .L_679)
	.align		4
.L_679:
        /*0048*/ 	.word	index@(.nv.constant0._ZN7cutlass13device_kernelIN5flash11enable_sm90INS1_16FlashAttnFwdSm90INS1_25CollectiveMainloopFwdSm90ILi2EN4cute5tupleIJNS5_1CILi1EEES8_S8_EEENS6_IJNS7_ILi192EEENS7_ILi128EEENS7_ILi96EEEEEELi96ENS_12float_e4m3_tEfNS_4arch4Sm90ELb0ELb1ELb1ELb1ELb0ELb0ELb0ELb1ELb1ELb0ELb0ELb0EEENS1_21CollectiveEpilogueFwdINS6_IJSA_SC_SB_EEES9_NS_10bfloat16_tESG_Li384ELb1ELb0ELb0ELb1EEENS1_36VarlenDynamicPersistentTileSchedulerILi192ELi128ELi384ELi128ELb0ELb0ELb1ELb1ELb0ELb1EEEEEEEEEvNT_6ParamsE)
        /*004c*/ 	.short	0x0380
        /*004e*/ 	.short	0x0a00


	//----- nvinfo : EIATTR_SW_WAR
	.align		4
.L_680:
        /*0050*/ 	.byte	0x04, 0x36
        /*0052*/ 	.short	(.L_682 - .L_681)
.L_681:
        /*0054*/ 	.word	0x00000008
.L_682:


//--------------------- .nv.info._ZN7cutlass13device_kernelIN5flash11enable_sm90INS1_16FlashAttnFwdSm90INS1_25CollectiveMainloopFwdSm90ILi2EN4cute5tupleIJNS5_1CILi1EEES8_S8_EEENS6_IJNS7_ILi192EEENS7_ILi128EEENS7_ILi96EEEEEELi96ENS_12float_e4m3_tEfNS_4arch4Sm90ELb0ELb1ELb1ELb1ELb0ELb1ELb0ELb1ELb1ELb0ELb0ELb0EEENS1_21CollectiveEpilogueFwdINS6_IJSA_SC_SB_EEES9_NS_10bfloat16_tESG_Li384ELb1ELb0ELb0ELb1EEENS1_36VarlenDynamicPersistentTileSchedulerILi192ELi128ELi384ELi128ELb0ELb0ELb1ELb1ELb0ELb1EEEEEEEEEvNT_6ParamsE --------------------------
	.section	.nv.info._ZN7cutlass13device_kernelIN5flash11enable_sm90INS1_16FlashAttnFwdSm90INS1_25CollectiveMainloopFwdSm90ILi2EN4cute5tupleIJNS5_1CILi1EEES8_S8_EEENS6_IJNS7_ILi192EEENS7_ILi128EEENS7_ILi96EEEEEELi96ENS_12float_e4m3_tEfNS_4arch4Sm90ELb0ELb1ELb1ELb1ELb0ELb1ELb0ELb1ELb1ELb0ELb0ELb0EEENS1_21CollectiveEpilogueFwdINS6_IJSA_SC_SB_EEES9_NS_10bfloat16_tESG_Li384ELb1ELb0ELb0ELb1EEENS1_36VarlenDynamicPersistentTileSchedulerILi192ELi128ELi384ELi128ELb0ELb0ELb1ELb1ELb0ELb1EEEEEEEEEvNT_6ParamsE,"",@"SHT_CUDA_INFO"
	.sectionflags	@""
	.align	4


	//----- nvinfo : EIATTR_CUDA_API_VERSION
	.align		4
        /*0000*/ 	.byte	0x04, 0x37
        /*0002*/ 	.short	(.L_684 - .L_683)
.L_683:
        /*0004*/ 	.word	0x00000082


	//----- nvinfo : EIATTR_KPARAM_INFO
	.align		4
.L_684:
        /*0008*/ 	.byte	0x04, 0x17
        /*000a*/ 	.short	(.L_686 - .L_685)
.L_685:
        /*000c*/ 	.word	0x00000000
        /*0010*/ 	.short	0x0000
        /*0012*/ 	.short	0x0000
        /*0014*/ 	.byte	0x00, 0xf0, 0x01, 0x28


	//----- nvinfo : EIATTR_SPARSE_MMA_MASK
	.align		4
.L_686:
        /*0018*/ 	.byte	0x03, 0x50
        /*001a*/ 	.short	0x0000


	//----- nvinfo : EIATTR_MAXREG_COUNT
	.align		4
        /*001c*/ 	.byte	0x03, 0x1b
        /*001e*/ 	.short	0x0080


	//----- nvinfo : EIATTR_MERCURY_ISA_VERSION
	.align		4
        /*0020*/ 	.byte	0x03, 0x5f
        /*0022*/ 	.short	0x0101


	//----- nvinfo : EIATTR_VRC_CTA_INIT_COUNT
	.align		4
        /*0024*/ 	.byte	0x02, 0x4a
	.zero		1
	.zero		1


	//----- nvinfo : EIATTR_EXIT_INSTR_OFFSETS
	.align		4
        /*0028*/ 	.byte	0x04, 0x1c
        /*002a*/ 	.short	(.L_688 - .L_687)


	//   ....[0]....
.L_687:
        /*002c*/ 	.word	0x00000010


	//----- nvinfo : EIATTR_MAX_THREADS
	.align		4
.L_688:
        /*0030*/ 	.byte	0x04, 0x05
        /*0032*/ 	.short	(.L_690 - .L_689)
.L_689:
        /*0034*/ 	.word	0x00000200
        /*0038*/ 	.word	0x00000001
        /*003c*/ 	.word	0x00000001


	//----- nvinfo : EIATTR_CBANK_PARAM_SIZE
	.align		4
.L_690:
        /*0040*/ 	.byte	0x03, 0x19
        /*0042*/ 	.short	0x0a00


	//----- nvinfo : EIATTR_PARAM_CBANK
	.align		4
        /*0044*/ 	.byte	0x04, 0x0a
        /*0046*/ 	.short	(.L_692 - .L_691)
	.align		4
.L_691:
        /*0048*/ 	.word	index@(.nv.constant0._ZN7cutlass13device_kernelIN5flash11enable_sm90INS1_16FlashAttnFwdSm90INS1_25CollectiveMainloopFwdSm90ILi2EN4cute5tupleIJNS5_1CILi1EEES8_S8_EEENS6_IJNS7_ILi192EEENS7_ILi128EEENS7_ILi96EEEEEELi96ENS_12float_e4m3_tEfNS_4arch4Sm90ELb0ELb1ELb1ELb1ELb0ELb1ELb0ELb1ELb1ELb0ELb0ELb0EEENS1_21CollectiveEpilogueFwdINS6_IJSA_SC_SB_EEES9_NS_10bfloat16_tESG_Li384ELb1ELb0ELb0ELb1EEENS1_36VarlenDynamicPersistentTileSchedulerILi192ELi128ELi384ELi128ELb0ELb0ELb1ELb1ELb0ELb1EEEEEEEEEvNT_6ParamsE)
        /*004c*/ 	.short	0x0380
        /*004e*/ 	.short	0x0a00


	//----- nvinfo : EIATTR_SW_WAR
	.align		4
.L_692:
        /*0050*/ 	.byte	0x04, 0x36
        /*0052*/ 	.short	(.L_694 - .L_693)
.L_693:
        /*0054*/ 	.word	0x00000008
.L_694:


//--------------------- .nv.info._ZN7cutlass13device_kernelIN5flash11enable_sm90INS1_16FlashAttnFwdSm90INS1_25CollectiveMainloopFwdSm90ILi2EN4cute5tupleIJNS5_1CILi1EEES8_S8_EEENS6_IJNS7_ILi192EEENS7_ILi128EEENS7_ILi96EEEEEELi96ENS_12float_e4m3_tEfNS_4arch4Sm90ELb1ELb0ELb1ELb0ELb0ELb0ELb0ELb1ELb1ELb0ELb0ELb0EEENS1_21CollectiveEpilogueFwdINS6_IJSA_SC_SB_EEES9_NS_10bfloat16_tESG_Li384ELb0ELb0ELb0ELb1EEENS1_30DynamicPersistentTileSchedulerILi384ELi128ELb0ELb0ELb1EEEEEEEEEvNT_6ParamsE --------------------------
	.section	.nv.info._ZN7cutlass13device_kernelIN5flash11enable_sm90INS1_16FlashAttnFwdSm90INS1_25CollectiveMainloopFwdSm90ILi2EN4cute5tupleIJNS5_1CILi1EEES8_S8_EEENS6_IJNS7_ILi192EEENS7_ILi128EEENS7_ILi96EEEEEELi96ENS_12float_e4m3_tEfNS_4arch4Sm90ELb1ELb0ELb1ELb0ELb0ELb0ELb0ELb1ELb1ELb0ELb0ELb0EEENS1_21CollectiveEpilogueFwdINS6_IJSA_SC_SB_EEES9_NS_10bfloat16_tESG_Li384ELb0ELb0ELb0ELb1EEENS1_30DynamicPersistentTileSchedulerILi384ELi128ELb0ELb0ELb1EEEEEEEEEvNT_6ParamsE,"",@"SHT_CUDA_INFO"
	.sectionflags	@""
	.align	4


	//----- nvinfo : EIATTR_CUDA_API_VERSION
	.align		4
        /*0000*/ 	.byte	0x04, 0x37
        /*0002*/ 	.short	(.L_696 - .L_695)
.L_695:
        /*0004*/ 	.word	0x00000082


	//----- nvinfo : EIATTR_KPARAM_INFO
	.align		4
.L_696:
        /*0008*/ 	.byte	0x04, 0x17
        /*000a*/ 	.short	(.L_698 - .L_697)
.L_697:
        /*000c*/ 	.word	0x00000000
        /*0010*/ 	.short	0x0000
        /*0012*/ 	.short	0x0000
        /*0014*/ 	.byte	0x00, 0xf0, 0x01, 0x2e


	//----- nvinfo : EIATTR_SPARSE_MMA_MASK
	.align		4
.L_698:
        /*0018*/ 	.byte	0x03, 0x50
        /*001a*/ 	.short	0x0000


	//----- nvinfo : EIATTR_MAXREG_COUNT
	.align		4
        /*001c*/ 	.byte	0x03, 0x1b
        /*001e*/ 	.short	0x0080


	//----- nvinfo : EIATTR_MERCURY_ISA_VERSION
	.align		4
        /*0020*/ 	.byte	0x03, 0x5f
        /*0022*/ 	.short	0x0101


	//----- nvinfo : EIATTR_VRC_CTA_INIT_COUNT
	.align		4
        /*0024*/ 	.byte	0x02, 0x4a
	.zero		1
	.zero		1


	//----- nvinfo : EIATTR_EXIT_INSTR_OFFSETS
	.align		4
        /*0028*/ 	.byte	0x04, 0x1c
        /*002a*/ 	.short	(.L_700 - .L_699)


	//   ....[0]....
.L_699:
        /*002c*/ 	.word	0x00000010


	//----- nvinfo : EIATTR_MAX_THREADS
	.align		4
.L_700:
        /*0030*/ 	.byte	0x04, 0x05
        /*0032*/ 	.short	(.L_702 - .L_701)
.L_701:
        /*0034*/ 	.word	0x00000200
        /*0038*/ 	.word	0x00000001
        /*003c*/ 	.word	0x00000001


	//----- nvinfo : EIATTR_CBANK_PARAM_SIZE
	.align		4
.L_702:
        /*0040*/ 	.byte	0x03, 0x19
        /*0042*/ 	.short	0x0b80


	//----- nvinfo : EIATTR_PARAM_CBANK
	.align		4
        /*0044*/ 	.byte	0x04, 0x0a
        /*0046*/ 	.short	(.L_704 - .L_703)
	.align		4
.L_703:
        /*0048*/ 	.word	index@(.nv.constant0._ZN7cutlass13device_kernelIN5flash11enable_sm90INS1_16FlashAttnFwdSm90INS1_25CollectiveMainloopFwdSm90ILi2EN4cute5tupleIJNS5_1CILi1EEES8_S8_EEENS6_IJNS7_ILi192EEENS7_ILi128EEENS7_ILi96EEEEEELi96ENS_12float_e4m3_tEfNS_4arch4Sm90ELb1ELb0ELb1ELb0ELb0ELb0ELb0ELb1ELb1ELb0ELb0ELb0EEENS1_21CollectiveEpilogueFwdINS6_IJSA_SC_SB_EEES9_NS_10bfloat16_tESG_Li384ELb0ELb0ELb0ELb1EEENS1_30DynamicPersistentTileSchedulerILi384ELi128ELb0ELb0ELb1EEEEEEEEEvNT_6ParamsE)
        /*004c*/ 	.short	0x0380
        /*004e*/ 	.short	0x0b80


	//----- nvinfo : EIATTR_SW_WAR
	.align		4
.L_704:
        /*0050*/ 	.byte	0x04, 0x36
        /*0052*/ 	.short	(.L_706 - .L_705)
.L_705:
        /*0054*/ 	.word	0x00000008
.L_706:


//--------------------- .nv.info._ZN7cutlass13device_kernelIN5flash11enable_sm90INS1_16FlashAttnFwdSm90INS1_25CollectiveMainloopFwdSm90ILi2EN4cute5tupleIJNS5_1CILi1EEES8_S8_EEENS6_IJNS7_ILi192EEENS7_ILi128EEENS7_ILi96EEEEEELi96ENS_12float_e4m3_tEfNS_4arch4Sm90ELb1ELb0ELb1ELb1ELb0ELb0ELb0ELb1ELb1ELb0ELb0ELb0EEENS1_21CollectiveEpilogueFwdINS6_IJSA_SC_SB_EEES9_NS_10bfloat16_tESG_Li384ELb1ELb0ELb0ELb1EEENS1_36VarlenDynamicPersistentTileSchedulerILi192ELi128ELi384ELi128ELb0ELb0ELb1ELb1ELb1ELb1EEEEEEEEEvNT_6ParamsE --------------------------
	.section	.nv.info._ZN7cutlass13device_kernelIN5flash11enable_sm90INS1_16FlashAttnFwdSm90INS1_25CollectiveMainloopFwdSm90ILi2EN4cute5tupleIJNS5_1CILi1EEES8_S8_EEENS6_IJNS7_ILi192EEENS7_ILi128EEENS7_ILi96EEEEEELi96ENS_12float_e4m3_tEfNS_4arch4Sm90ELb1ELb0ELb1ELb1ELb0ELb0ELb0ELb1ELb1ELb0ELb0ELb0EEENS1_21CollectiveEpilogueFwdINS6_IJSA_SC_SB_EEES9_NS_10bfloat16_tESG_Li384ELb1ELb0ELb0ELb1EEENS1_36VarlenDynamicPersistentTileSchedulerILi192ELi128ELi384ELi128ELb0ELb0ELb1ELb1ELb1ELb1EEEEEEEEEvNT_6ParamsE,"",@"SHT_CUDA_INFO"
	.sectionflags	@""
	.align	4


	//----- nvinfo : EIATTR_CUDA_API_VERSION
	.align		4
        /*0000*/ 	.byte	0x04, 0x37
        /*0002*/ 	.short	(.L_708 - .L_707)
.L_707:
        /*0004*/ 	.word	0x00000082


	//----- nvinfo : EIATTR_KPARAM_INFO
	.align		4
.L_708:
        /*0008*/ 	.byte	0x04, 0x17
        /*000a*/ 	.short	(.L_710 - .L_709)
.L_709:
        /*000c*/ 	.word	0x00000000
        /*0010*/ 	.short	0x0000
        /*0012*/ 	.short	0x0000
        /*0014*/ 	.byte	0x00, 0xf0, 0x01, 0x28


	//----- nvinfo : EIATTR_SPARSE_MMA_MASK
	.align		4
.L_710:
        /*0018*/ 	.byte	0x03, 0x50
        /*001a*/ 	.short	0x0000


	//----- nvinfo : EIATTR_MAXREG_COUNT
	.align		4
        /*001c*/ 	.byte	0x03, 0x1b
        /*001e*/ 	.short	0x0080


	//----- nvinfo : EIATTR_MERCURY_ISA_VERSION
	.align		4
        /*0020*/ 	.byte	0x03, 0x5f
        /*0022*/ 	.short	0x0101


	//----- nvinfo : EIATTR_VRC_CTA_INIT_COUNT
	.align		4
        /*0024*/ 	.byte	0x02, 0x4a
	.zero		1
	.zero		1


	//----- nvinfo : EIATTR_EXIT_INSTR_OFFSETS
	.align		4
        /*0028*/ 	.byte	0x04, 0x1c
        /*002a*/ 	.short	(.L_712 - .L_711)


	//   ....[0]....
.L_711:
        /*002c*/ 	.word	0x00000010


	//----- nvinfo : EIATTR_MAX_THREADS
	.align		4
.L_712:
        /*0030*/ 	.byte	0x04, 0x05
        /*0032*/ 	.short	(.L_714 - .L_713)
.L_713:
        /*0034*/ 	.word	0x00000200
        /*0038*/ 	.word	0x00000001
        /*003c*/ 	.word	0x00000001


	//----- nvinfo : EIATTR_CBANK_PARAM_SIZE
	.align		4
.L_714:
        /*0040*/ 	.byte	0x03, 0x19
        /*0042*/ 	.short	0x0a00


	//----- nvinfo : EIATTR_PARAM_CBANK
	.align		4
        /*0044*/ 	.byte	0x04, 0x0a
        /*0046*/ 	.short	(.L_716 - .L_715)
	.align		4
.L_715:
        /*0048*/ 	.word	index@(.nv.constant0._ZN7cutlass13device_kernelIN5flash11enable_sm90INS1_16FlashAttnFwdSm90INS1_25CollectiveMainloopFwdSm90ILi2EN4cute5tupleIJNS5_1CILi1EEES8_S8_EEENS6_IJNS7_ILi192EEENS7_ILi128EEENS7_ILi96EEEEEELi96ENS_12float_e4m3_tEfNS_4arch4Sm90ELb1ELb0ELb1ELb1ELb0ELb0ELb0ELb1ELb1ELb0ELb0ELb0EEENS1_21CollectiveEpilogueFwdINS6_IJSA_SC_SB_EEES9_NS_10bfloat16_tESG_Li384ELb1ELb0ELb0ELb1EEENS1_36VarlenDynamicPersistentTileSchedulerILi192ELi128ELi384ELi128ELb0ELb0ELb1ELb1ELb1ELb1EEEEEEEEEvNT_6ParamsE)
        /*004c*/ 	.short	0x0380
        /*004e*/ 	.short	0x0a00


	//----- nvinfo : EIATTR_SW_WAR
	.align		4
.L_716:
        /*0050*/ 	.byte	0x04, 0x36
        /*0052*/ 	.short	(.L_718 - .L_717)
.L_717:
        /*0054*/ 	.word	0x00000008
.L_718:


//--------------------- .nv.info._ZN7cutlass13device_kernelIN5flash11enable_sm90INS1_16FlashAttnFwdSm90INS1_25CollectiveMainloopFwdSm90ILi2EN4cute5tupleIJNS5_1CILi1EEES8_S8_EEENS6_IJNS7_ILi192EEENS7_ILi128EEENS7_ILi96EEEEEELi96ENS_12float_e4m3_tEfNS_4arch4Sm90ELb1ELb0ELb1ELb1ELb0ELb1ELb0ELb1ELb1ELb0ELb0ELb0EEENS1_21CollectiveEpilogueFwdINS6_IJSA_SC_SB_EEES9_NS_10bfloat16_tESG_Li384ELb1ELb0ELb0ELb1EEENS1_36VarlenDynamicPersistentTileSchedulerILi192ELi128ELi384ELi128ELb0ELb0ELb1ELb1ELb1ELb1EEEEEEEEEvNT_6ParamsE --------------------------
	.section	.nv.info._ZN7cutlass13device_kernelIN5flash11enable_sm90INS1_16FlashAttnFwdSm90INS1_25CollectiveMainloopFwdSm90ILi2EN4cute5tupleIJNS5_1CILi1EEES8_S8_EEENS6_IJNS7_ILi192EEENS7_ILi128EEENS7_ILi96EEEEEELi96ENS_12float_e4m3_tEfNS_4arch4Sm90ELb1ELb0ELb1ELb1ELb0ELb1ELb0ELb1ELb1ELb0ELb0ELb0EEENS1_21CollectiveEpilogueFwdINS6_IJSA_SC_SB_EEES9_NS_10bfloat16_tESG_Li384ELb1ELb0ELb0ELb1EEENS1_36VarlenDynamicPersistentTileSchedulerILi192ELi128ELi384ELi128ELb0ELb0ELb1ELb1ELb1ELb1EEEEEEEEEvNT_6ParamsE,"",@"SHT_CUDA_INFO"
	.sectionflags	@""
	.align	4


	//----- nvinfo : EIATTR_CUDA_API_VERSION
	.align		4
        /*0000*/ 	.byte	0x04, 0x37
        /*0002*/ 	.short	(.L_720 - .L_719)
.L_719:
        /*0004*/ 	.word	0x00000082


	//----- nvinfo : EIATTR_KPARAM_INFO
	.align		4
.L_720:
        /*0008*/ 	.byte	0x04, 0x17
        /*000a*/ 	.short	(.L_722 - .L_721)
.L_721:
        /*000c*/ 	.word	0x00000000
        /*0010*/ 	.short	0x0000
        /*0012*/ 	.short	0x0000
        /*0014*/ 	.byte	0x00, 0xf0, 0x01, 0x28


	//----- nvinfo : EIATTR_SPARSE_MMA_MASK
	.align		4
.L_722:
        /*0018*/ 	.byte	0x03, 0x50
        /*001a*/ 	.short	0x0000


	//----- nvinfo : EIATTR_MAXREG_COUNT
	.align		4
        /*001c*/ 	.byte	0x03, 0x1b
        /*001e*/ 	.short	0x0080


	//----- nvinfo : EIATTR_MERCURY_ISA_VERSION
	.align		4
        /*0020*/ 	.byte	0x03, 0x5f
        /*0022*/ 	.short	0x0101


	//----- nvinfo : EIATTR_VRC_CTA_INIT_COUNT
	.align		4
        /*0024*/ 	.byte	0x02, 0x4a
	.zero		1
	.zero		1


	//----- nvinfo : EIATTR_EXIT_INSTR_OFFSETS
	.align		4
        /*0028*/ 	.byte	0x04, 0x1c
        /*002a*/ 	.short	(.L_724 - .L_723)


	//   ....[0]....
.L_723:
        /*002c*/ 	.word	0x00000010


	//----- nvinfo : EIATTR_MAX_THREADS
	.align		4
.L_724:
        /*0030*/ 	.byte	0x04, 0x05
        /*0032*/ 	.short	(.L_726 - .L_725)
.L_725:
        /*0034*/ 	.word	0x00000200
        /*0038*/ 	.word	0x00000001
        /*003c*/ 	.word	0x00000001


	//----- nvinfo : EIATTR_CBANK_PARAM_SIZE
	.align		4
.L_726:
        /*0040*/ 	.byte	0x03, 0x19
        /*0042*/ 	.short	0x0a00


	//----- nvinfo : EIATTR_PARAM_CBANK
	.align		4
        /*0044*/ 	.byte	0x04, 0x0a
        /*0046*/ 	.short	(.L_728 - .L_727)
	.align		4
.L_727:
        /*0048*/ 	.word	index@(.nv.constant0._ZN7cutlass13device_kernelIN5flash11enable_sm90INS1_16FlashAttnFwdSm90INS1_25CollectiveMainloopFwdSm90ILi2EN4cute5tupleIJNS5_1CILi1EEES8_S8_EEENS6_IJNS7_ILi192EEENS7_ILi128EEENS7_ILi96EEEEEELi96ENS_12float_e4m3_tEfNS_4arch4Sm90ELb1ELb0ELb1ELb1ELb0ELb1ELb0ELb1ELb1ELb0ELb0ELb0EEENS1_21CollectiveEpilogueFwdINS6_IJSA_SC_SB_EEES9_NS_10bfloat16_tESG_Li384ELb1ELb0ELb0ELb1EEENS1_36VarlenDynamicPersistentTileSchedulerILi192ELi128ELi384ELi128ELb0ELb0ELb1ELb1ELb1ELb1EEEEEEEEEvNT_6ParamsE)
        /*004c*/ 	.short	0x0380
        /*004e*/ 	.short	0x0a00


	//----- nvinfo : EIATTR_SW_WAR
	.align		4
.L_728:
        /*0050*/ 	.byte	0x04, 0x36
        /*0052*/ 	.short	(.L_730 - .L_729)
.L_729:
        /*0054*/ 	.word	0x00000008
.L_730:


//--------------------- .nv.info._ZN7cutlass13device_kernelIN5flash11enable_sm90INS1_16FlashAttnFwdSm90INS1_25CollectiveMainloopFwdSm90ILi2EN4cute5tupleIJNS5_1CILi1EEES8_S8_EEENS6_IJNS7_ILi192EEENS7_ILi160EEENS7_ILi64EEEEEELi64ENS_12float_e4m3_tEfNS_4arch4Sm90ELb0ELb0ELb1ELb0ELb0ELb0ELb0ELb1ELb1ELb0ELb0ELb0EEENS1_21CollectiveEpilogueFwdINS6_IJSA_SC_SB_EEES9_NS_10bfloat16_tESG_Li384ELb0ELb0ELb0ELb1EEENS1_29StaticPersistentTileSchedulerILb0EEEEEEEEEvNT_6ParamsE --------------------------
	.section	.nv.info._ZN7cutlass13device_kernelIN5flash11enable_sm90INS1_16FlashAttnFwdSm90INS1_25CollectiveMainloopFwdSm90ILi2EN4cute5tupleIJNS5_1CILi1EEES8_S8_EEENS6_IJNS7_ILi192EEENS7_ILi160EEENS7_ILi64EEEEEELi64ENS_12float_e4m3_tEfNS_4arch4Sm90ELb0ELb0ELb1ELb0ELb0ELb0ELb0ELb1ELb1ELb0ELb0ELb0EEENS1_21CollectiveEpilogueFwdINS6_IJSA_SC_SB_EEES9_NS_10bfloat16_tESG_Li384ELb0ELb0ELb0ELb1EEENS1_29StaticPersistentTileSchedulerILb0EEEEEEEEEvNT_6ParamsE,"",@"SHT_CUDA_INFO"
	.sectionflags	@""
	.align	4


	//----- nvinfo : EIATTR_CUDA_API_VERSION
	.align		4
        /*0000*/ 	.byte	0x04, 0x37
        /*0002*/ 	.short	(.L_732 - .L_731)
.L_731:
        /*0004*/ 	.word	0x00000082


	//----- nvinfo : EIATTR_KPARAM_INFO
	.align		4
.L_732:
        /*0008*/ 	.byte	0x04, 0x17
        /*000a*/ 	.short	(.L_734 - .L_733)
.L_733:
        /*000c*/ 	.word	0x00000000
        /*0010*/ 	.short	0x0000
        /*0012*/ 	.short	0x0000
        /*0014*/ 	.byte	0x00, 0xf0, 0x01, 0x2e


	//----- nvinfo : EIATTR_SPARSE_MMA_MASK
	.align		4
.L_734:
        /*0018*/ 	.byte	0x03, 0x50
        /*001a*/ 	.short	0x0000


	//----- nvinfo : EIATTR_MAXREG_COUNT
	.align		4
        /*001c*/ 	.byte	0x03, 0x1b
        /*001e*/ 	.short	0x0080


	//----- nvinfo : EIATTR_MERCURY_ISA_VERSION
	.align		4
        /*0020*/ 	.byte	0x03, 0x5f
        /*0022*/ 	.short	0x0101


	//----- nvinfo : EIATTR_VRC_CTA_INIT_COUNT
	.align		4
        /*0024*/ 	.byte	0x02, 0x4a
	.zero		1
	.zero		1


	//----- nvinfo : EIATTR_EXIT_INSTR_OFFSETS
	.align		4
        /*0028*/ 	.byte	0x04, 0x1c
        /*002a*/ 	.short	(.L_736 - .L_735)


	//   ....[0]....
.L_735:
        /*002c*/ 	.word	0x00000010


	//----- nvinfo : EIATTR_MAX_THREADS
	.align		4
.L_736:
        /*0030*/ 	.byte	0x04, 0x05
        /*0032*/ 	.short	(.L_738 - .L_737)
.L_737:
        /*0034*/ 	.word	0x00000200
        /*0038*/ 	.word	0x00000001
        /*003c*/ 	.word	0x00000001


	//----- nvinfo : EIATTR_CBANK_PARAM_SIZE
	.align		4
.L_738:
        /*0040*/ 	.byte	0x03, 0x19
        /*0042*/ 	.short	0x0b80


	//----- nvinfo : EIATTR_PARAM_CBANK
	.align		4
        /*0044*/ 	.byte	0x04, 0x0a
        /*0046*/ 	.short	(.L_740 - .L_739)
	.align		4
.L_739:
        /*0048*/ 	.word	index@(.nv.constant0._ZN7cutlass13device_kernelIN5flash11enable_sm90INS1_16FlashAttnFwdSm90INS1_25CollectiveMainloopFwdSm90ILi2EN4cute5tupleIJNS5_1CILi1EEES8_S8_EEENS6_IJNS7_ILi192EEENS7_ILi160EEENS7_ILi64EEEEEELi64ENS_12float_e4m3_tEfNS_4arch4Sm90ELb0ELb0ELb1ELb0ELb0ELb0ELb0ELb1ELb1ELb0ELb0ELb0EEENS1_21CollectiveEpilogueFwdINS6_IJSA_SC_SB_EEES9_NS_10bfloat16_tESG_Li384ELb0ELb0ELb0ELb1EEENS1_29StaticPersistentTileSchedulerILb0EEEEEEEEEvNT_6ParamsE)
        /*004c*/ 	.short	0x0380
        /*004e*/ 	.short	0x0b80


	//----- nvinfo : EIATTR_SW_WAR
	.align		4
.L_740:
        /*0050*/ 	.byte	0x04, 0x36
        /*0052*/ 	.short	(.L_742 - .L_741)
.L_741:
        /*0054*/ 	.word	0x00000008
.L_742:


//--------------------- .nv.info._ZN7cutlass13device_kernelIN5flash11enable_sm90INS1_16FlashAttnFwdSm90INS1_25CollectiveMainloopFwdSm90ILi2EN4cute5tupleIJNS5_1CILi1EEES8_S8_EEENS6_IJNS7_ILi192EEENS7_ILi160EEENS7_ILi64EEEEEELi64ENS_12float_e4m3_tEfNS_4arch4Sm90ELb0ELb0ELb1ELb1ELb0ELb0ELb0ELb1ELb1ELb0ELb0ELb0EEENS1_21CollectiveEpilogueFwdINS6_IJSA_SC_SB_EEES9_NS_10bfloat16_tESG_Li384ELb1ELb0ELb0ELb1EEENS1_36VarlenDynamicPersistentTileSchedulerILi192ELi160ELi384ELi128ELb0ELb0ELb1ELb0ELb1ELb1EEEEEEEEEvNT_6ParamsE --------------------------
	.section	.nv.info._ZN7cutlass13device_kernelIN5flash11enable_sm90INS1_16FlashAttnFwdSm90INS1_25CollectiveMainloopFwdSm90ILi2EN4cute5tupleIJNS5_1CILi1EEES8_S8_EEENS6_IJNS7_ILi192EEENS7_ILi160EEENS7_ILi64EEEEEELi64ENS_12float_e4m3_tEfNS_4arch4Sm90ELb0ELb0ELb1ELb1ELb0ELb0ELb0ELb1ELb1ELb0ELb0ELb0EEENS1_21CollectiveEpilogueFwdINS6_IJSA_SC_SB_EEES9_NS_10bfloat16_tESG_Li384ELb1ELb0ELb0ELb1EEENS1_36VarlenDynamicPersistentTileSchedulerILi192ELi160ELi384ELi128ELb0ELb0ELb1ELb0ELb1ELb1EEEEEEEEEvNT_6ParamsE,"",@"SHT_CUDA_INFO"
	.sectionflags	@""
	.align	4


	//----- nvinfo : EIATTR_CUDA_API_VERSION
	.align		4
        /*0000*/ 	.byte	0x04, 0x37
        /*0002*/ 	.short	(.L_744 - .L_743)
.L_743:
        /*0004*/ 	.word	0x00000082


	//----- nvinfo : EIATTR_KPARAM_INFO
	.align		4
.L_744:
        /*0008*/ 	.byte	0x04, 0x17
        /*000a*/ 	.short	(.L_746 - .L_745)
.L_745:
        /*000c*/ 	.word	0x00000000
        /*0010*/ 	.short	0x0000
        /*0012*/ 	.short	0x0000
        /*0014*/ 	.byte	0x00, 0xf0, 0x01, 0x28


	//----- nvinfo : EIATTR_SPARSE_MMA_MASK
	.align		4
.L_746:
        /*0018*/ 	.byte	0x03, 0x50
        /*001a*/ 	.short	0x0000


	//----- nvinfo : EIATTR_MAXREG_COUNT
	.align		4
        /*001c*/ 	.byte	0x03, 0x1b
        /*001e*/ 	.short	0x0080


	//----- nvinfo : EIATTR_MERCURY_ISA_VERSION
	.align		4
        /*0020*/ 	.byte	0x03, 0x5f
        /*0022*/ 	.short	0x0101


	//----- nvinfo : EIATTR_VRC_CTA_INIT_COUNT
	.align		4
        /*0024*/ 	.byte	0x02, 0x4a
	.zero		1
	.zero		1


	//----- nvinfo : EIATTR_EXIT_INSTR_OFFSETS
	.align		4
        /*0028*/ 	.byte	0x04, 0x1c
        /*002a*/ 	.short	(.L_748 - .L_747)


	//   ....[0]....
.L_747:
        /*002c*/ 	.word	0x00000010


	//----- nvinfo : EIATTR_MAX_THREADS
	.align		4
.L_748:
        /*0030*/ 	.byte	0x04, 0x05
        /*0032*/ 	.short	(.L_750 - .L_749)
.L_749:
        /*0034*/ 	.word	0x00000200
        /*0038*/ 	.word	0x00000001
        /*003c*/ 	.word	0x00000001


	//----- nvinfo : EIATTR_CBANK_PARAM_SIZE
	.align		4
.L_750:
        /*0040*/ 	.byte	0x03, 0x19
        /*0042*/ 	.short	0x0a00


	//----- nvinfo : EIATTR_PARAM_CBANK
	.align		4
        /*0044*/ 	.byte	0x04, 0x0a
        /*0046*/ 	.short	(.L_752 - .L_751)
	.align		4
.L_751:
        /*0048*/ 	.word	index@(.nv.constant0._ZN7cutlass13device_kernelIN5flash11enable_sm90INS1_16FlashAttnFwdSm90INS1_25CollectiveMainloopFwdSm90ILi2EN4cute5tupleIJNS5_1CILi1EEES8_S8_EEENS6_IJNS7_ILi192EEENS7_ILi160EEENS7_ILi64EEEEEELi64ENS_12float_e4m3_tEfNS_4arch4Sm90ELb0ELb0ELb1ELb1ELb0ELb0ELb0ELb1ELb1ELb0ELb0ELb0EEENS1_21CollectiveEpilogueFwdINS6_IJSA_SC_SB_EEES9_NS_10bfloat16_tESG_Li384ELb1ELb0ELb0ELb1EEENS1_36VarlenDynamicPersistentTileSchedulerILi192ELi160ELi384ELi128ELb0ELb0ELb1ELb0ELb1ELb1EEEEEEEEEvNT_6ParamsE)
        /*004c*/ 	.short	0x0380
        /*004e*/ 	.short	0x0a00


	//----- nvinfo : EIATTR_SW_WAR
	.align		4
.L_752:
        /*0050*/ 	.byte	0x04, 0x36
        /*0052*/ 	.short	(.L_754 - .L_753)
.L_753:
        /*0054*/ 	.word	0x00000008
.L_754:


//--------------------- .nv.info._ZN7cutlass13device_kernelIN5flash11enable_sm90INS1_16FlashAttnFwdSm90INS1_25CollectiveMainloopFwdSm90ILi2EN4cute5tupleIJNS5_1CILi1EEES8_S8_EEENS6_IJNS7_ILi192EEENS7_ILi160EEENS7_ILi64EEEEEELi64ENS_12float_e4m3_tEfNS_4arch4Sm90ELb0ELb0ELb1ELb1ELb0ELb1ELb0ELb1ELb1ELb0ELb0ELb0EEENS1_21CollectiveEpilogueFwdINS6_IJSA_SC_SB_EEES9_NS_10bfloat16_tESG_Li384ELb1ELb0ELb0ELb1EEENS1_36VarlenDynamicPersistentTileSchedulerILi192ELi160ELi384ELi128ELb0ELb0ELb1ELb0ELb1ELb1EEEEEEEEEvNT_6ParamsE --------------------------
	.section	.nv.info._ZN7cutlass13device_kernelIN5flash11enable_sm90INS1_16FlashAttnFwdSm90INS1_25CollectiveMainloopFwdSm90ILi2EN4cute5tupleIJNS5_1CILi1EEES8_S8_EEENS6_IJNS7_ILi192EEENS7_ILi160EEENS7_ILi64EEEEEELi64ENS_12float_e4m3_tEfNS_4arch4Sm90ELb0ELb0ELb1ELb1ELb0ELb1ELb0ELb1ELb1ELb0ELb0ELb0EEENS1_21CollectiveEpilogueFwdINS6_IJSA_SC_SB_EEES9_NS_10bfloat16_tESG_Li384ELb1ELb0ELb0ELb1EEENS1_36VarlenDynamicPersistentTileSchedulerILi192ELi160ELi384ELi128ELb0ELb0ELb1ELb0ELb1ELb1EEEEEEEEEvNT_6ParamsE,"",@"SHT_CUDA_INFO"
	.sectionflags	@""
	.align	4


	//----- nvinfo : EIATTR_CUDA_API_VERSION
	.align		4
        /*0000*/ 	.byte	0x04, 0x37
        /*0002*/ 	.short	(.L_756 - .L_755)
.L_755:
        /*0004*/ 	.word	0x00000082


	//----- nvinfo : EIATTR_KPARAM_INFO
	.align		4
.L_756:
        /*0008*/ 	.byte	0x04, 0x17
        /*000a*/ 	.short	(.L_758 - .L_757)
.L_757:
        /*000c*/ 	.word	0x00000000
        /*0010*/ 	.short	0x0000
        /*0012*/ 	.short	0x0000
        /*0014*/ 	.byte	0x00, 0xf0, 0x01, 0x28


	//----- nvinfo : EIATTR_SPARSE_MMA_MASK
	.align		4
.L_758:
        /*0018*/ 	.byte	0x03, 0x50
        /*001a*/ 	.short	0x0000


	//----- nvinfo : EIATTR_MAXREG_COUNT
	.align		4
        /*001c*/ 	.byte	0x03, 0x1b
        /*001e*/ 	.short	0x0080


	//----- nvinfo : EIATTR_MERCURY_ISA_VERSION
	.align		4
        /*0020*/ 	.byte	0x03, 0x5f
        /*0022*/ 	.short	0x0101


	//----- nvinfo : EIATTR_VRC_CTA_INIT_COUNT
	.align		4
        /*0024*/ 	.byte	0x02, 0x4a
	.zero		1
	.zero		1


	//----- nvinfo : EIATTR_EXIT_INSTR_OFFSETS
	.align		4
        /*0028*/ 	.byte	0x04, 0x1c
        /*002a*/ 	.short	(.L_760 - .L_759)


	//   ....[0]....
.L_759:
        /*002c*/ 	.word	0x00000010


	//----- nvinfo : EIATTR_MAX_THREADS
	.align		4
.L_760:
        /*0030*/ 	.byte	0x04, 0x05
        /*0032*/ 	.short	(.L_762 - .L_761)
.L_761:
        /*0034*/ 	.word	0x00000200
        /*0038*/ 	.word	0x00000001
        /*003c*/ 	.word	0x00000001


	//----- nvinfo : EIATTR_CBANK_PARAM_SIZE
	.align		4
.L_762:
        /*0040*/ 	.byte	0x03, 0x19
        /*0042*/ 	.short	0x0a00


	//----- nvinfo : EIATTR_PARAM_CBANK
	.align		4
        /*0044*/ 	.byte	0x04, 0x0a
        /*0046*/ 	.short	(.L_764 - .L_763)
	.align		4
.L_763:
        /*0048*/ 	.word	index@(.nv.constant0._ZN7cutlass13device_kernelIN5flash11enable_sm90INS1_16FlashAttnFwdSm90INS1_25CollectiveMainloopFwdSm90ILi2EN4cute5tupleIJNS5_1CILi1EEES8_S8_EEENS6_IJNS7_ILi192EEENS7_ILi160EEENS7_ILi64EEEEEELi64ENS_12float_e4m3_tEfNS_4arch4Sm90ELb0ELb0ELb1ELb1ELb0ELb1ELb0ELb1ELb1ELb0ELb0ELb0EEENS1_21CollectiveEpilogueFwdINS6_IJSA_SC_SB_EEES9_NS_10bfloat16_tESG_Li384ELb1ELb0ELb0ELb1EEENS1_36VarlenDynamicPersistentTileSchedulerILi192ELi160ELi384ELi128ELb0ELb0ELb1ELb0ELb1ELb1EEEEEEEEEvNT_6ParamsE)
        /*004c*/ 	.short	0x0380
        /*004e*/ 	.short	0x0a00


	//----- nvinfo : EIATTR_SW_WAR
	.align		4
.L_764:
        /*0050*/ 	.byte	0x04, 0x36
        /*0052*/ 	.short	(.L_766 - .L_765)
.L_765:
        /*0054*/ 	.word	0x00000008
.L_766:


//--------------------- .nv.info._ZN7cutlass13device_kernelIN5flash11enable_sm90INS1_16FlashAttnFwdSm90INS1_25CollectiveMainloopFwdSm90ILi2EN4cute5tupleIJNS5_1CILi1EEES8_S8_EEENS6_IJNS7_ILi192EEENS7_ILi160EEENS7_ILi64EEEEEELi64ENS_12float_e4m3_tEfNS_4arch4Sm90ELb0ELb1ELb1ELb0ELb0ELb0ELb0ELb1ELb1ELb0ELb0ELb0EEENS1_21CollectiveEpilogueFwdINS6_IJSA_SC_SB_EEES9_NS_10bfloat16_tESG_Li384ELb0ELb0ELb0ELb1EEENS1_30DynamicPersistentTileSchedulerILi384ELi128ELb0ELb0ELb1EEEEEEEEEvNT_6ParamsE --------------------------
	.section	.nv.info._ZN7cutlass13device_kernelIN5flash11enable_sm90INS1_16FlashAttnFwdSm90INS1_25CollectiveMainloopFwdSm90ILi2EN4cute5tupleIJNS5_1CILi1EEES8_S8_EEENS6_IJNS7_ILi192EEENS7_ILi160EEENS7_ILi64EEEEEELi64ENS_12float_e4m3_tEfNS_4arch4Sm90ELb0ELb1ELb1ELb0ELb0ELb0ELb0ELb1ELb1ELb0ELb0ELb0EEENS1_21CollectiveEpilogueFwdINS6_IJSA_SC_SB_EEES9_NS_10bfloat16_tESG_Li384ELb0ELb0ELb0ELb1EEENS1_30DynamicPersistentTileSchedulerILi384ELi128ELb0ELb0ELb1EEEEEEEEEvNT_6ParamsE,"",@"SHT_CUDA_INFO"
	.sectionflags	@""
	.align	4


	//----- nvinfo : EIATTR_CUDA_API_VERSION
	.align		4
        /*0000*/ 	.byte	0x04, 0x37
        /*0002*/ 	.short	(.L_768 - .L_767)
.L_767:
        /*0004*/ 	.word	0x00000082


	//----- nvinfo : EIATTR_KPARAM_INFO
	.align		4
.L_768:
        /*0008*/ 	.byte	0x04, 0x17
        /*000a*/ 	.short	(.L_770 - .L_769)
.L_769:
        /*000c*/ 	.word	0x00000000
        /*0010*/ 	.short	0x0000
        /*0012*/ 	.short	0x0000
        /*0014*/ 	.byte	0x00, 0xf0, 0x01, 0x2e


	//----- nvinfo : EIATTR_SPARSE_MMA_MASK
	.align		4
.L_770:
        /*0018*/ 	.byte	0x03, 0x50
        /*001a*/ 	.short	0x0000


	//----- nvinfo : EIATTR_MAXREG_COUNT
	.align		4
        /*001c*/ 	.byte	0x03, 0x1b
        /*001e*/ 	.short	0x0080


	//----- nvinfo : EIATTR_MERCURY_ISA_VERSION
	.align		4
        /*0020*/ 	.byte	0x03, 0x5f
        /*0022*/ 	.short	0x0101


	//----- nvinfo : EIATTR_VRC_CTA_INIT_COUNT
	.align		4
        /*0024*/ 	.byte	0x02, 0x4a
	.zero		1
	.zero		1


	//----- nvinfo : EIATTR_EXIT_INSTR_OFFSETS
	.align		4
        /*0028*/ 	.byte	0x04, 0x1c
        /*002a*/ 	.short	(.L_772 - .L_771)


	//   ....[0]....
.L_771:
        /*002c*/ 	.word	0x00000010


	//----- nvinfo : EIATTR_MAX_THREADS
	.align		4
.L_772:
        /*0030*/ 	.byte	0x04, 0x05
        /*0032*/ 	.short	(.L_774 - .L_773)
.L_773:
        /*0034*/ 	.word	0x00000200
        /*0038*/ 	.word	0x00000001
        /*003c*/ 	.word	0x00000001


	//----- nvinfo : EIATTR_CBANK_PARAM_SIZE
	.align		4
.L_774:
        /*0040*/ 	.byte	0x03, 0x19
        /*0042*/ 	.short	0x0b80


	//----- nvinfo : EIATTR_PARAM_CBANK
	.align		4
        /*0044*/ 	.byte	0x04, 0x0a
        /*0046*/ 	.short	(.L_776 - .L_775)
	.align		4
.L_775:
        /*0048*/ 	.word	index@(.nv.constant0._ZN7cutlass13device_kernelIN5flash11enable_sm90INS1_16FlashAttnFwdSm90INS1_25CollectiveMainloopFwdSm90ILi2EN4cute5tupleIJNS5_1CILi1EEES8_S8_EEENS6_IJNS7_ILi192EEENS7_ILi160EEENS7_ILi64EEEEEELi64ENS_12float_e4m3_tEfNS_4arch4Sm90ELb0ELb1ELb1ELb0ELb0ELb0ELb0ELb1ELb1ELb0ELb0ELb0EEENS1_21CollectiveEpilogueFwdINS6_IJSA_SC_SB_EEES9_NS_10bfloat16_tESG_Li384ELb0ELb0ELb0ELb1EEENS1_30DynamicPersistentTileSchedulerILi384ELi128ELb0ELb0ELb1EEEEEEEEEvNT_6ParamsE)
        /*004c*/ 	.short	0x0380
        /*004e*/ 	.short	0x0b80


	//----- nvinfo : EIATTR_SW_WAR
	.align		4
.L_776:
        /*0050*/ 	.byte	0x04, 0x36
        /*0052*/ 	.short	(.L_778 - .L_777)
.L_777:
        /*0054*/ 	.word	0x00000008
.L_778:


//--------------------- .nv.info._ZN7cutlass13device_kernelIN5flash11enable_sm90INS1_16FlashAttnFwdSm90INS1_25CollectiveMainloopFwdSm90ILi2EN4cute5tupleIJNS5_1CILi1EEES8_S8_EEENS6_IJNS7_ILi192EEENS7_ILi160EEENS7_ILi64EEEEEELi64ENS_12float_e4m3_tEfNS_4arch4Sm90ELb0ELb1ELb1ELb1ELb0ELb0ELb0ELb1ELb1ELb0ELb0ELb0EEENS1_21CollectiveEpilogueFwdINS6_IJSA_SC_SB_EEES9_NS_10bfloat16_tESG_Li384ELb1ELb0ELb0ELb1EEENS1_36VarlenDynamicPersistentTileSchedulerILi192ELi160ELi384ELi128ELb0ELb0ELb1ELb1ELb0ELb1EEEEEEEEEvNT_6ParamsE --------------------------
	.section	.nv.info._ZN7cutlass13device_kernelIN5flash11enable_sm90INS1_16FlashAttnFwdSm90INS1_25CollectiveMainloopFwdSm90ILi2EN4cute5tupleIJNS5_1CILi1EEES8_S8_EEENS6_IJNS7_ILi192EEENS7_ILi160EEENS7_ILi64EEEEEELi64ENS_12float_e4m3_tEfNS_4arch4Sm90ELb0ELb1ELb1ELb1ELb0ELb0ELb0ELb1ELb1ELb0ELb0ELb0EEENS1_21CollectiveEpilogueFwdINS6_IJSA_SC_SB_EEES9_NS_10bfloat16_tESG_Li384ELb1ELb0ELb0ELb1EEENS1_36VarlenDynamicPersistentTileSchedulerILi192ELi160ELi384ELi128ELb0ELb0ELb1ELb1ELb0ELb1EEEEEEEEEvNT_6ParamsE,"",@"SHT_CUDA_INFO"
	.sectionflags	@""
	.align	4


	//----- nvinfo : EIATTR_CUDA_API_VERSION
	.align		4
        /*0000*/ 	.byte	0x04, 0x37
        /*0002*/ 	.short	(.L_780 - .L_779)
.L_779:
        /*0004*/ 	.word	0x00000082


	//----- nvinfo : EIATTR_KPARAM_INFO
	.align		4
.L_780:
        /*0008*/ 	.byte	0x04, 0x17
        /*000a*/ 	.short	(.L_782 - .L_781)
.L_781:
        /*000c*/ 	.word	0x00000000
        /*0010*/ 	.short	0x0000
        /*0012*/ 	.short	0x0000
        /*0014*/ 	.byte	0x00, 0xf0, 0x01, 0x28


	//----- nvinfo : EIATTR_SPARSE_MMA_MASK
	.align		4
.L_782:
        /*0018*/ 	.byte	0x03, 0x50
        /*001a*/ 	.short	0x0000


	//----- nvinfo : EIATTR_MAXREG_COUNT
	.align		4
        /*001c*/ 	.byte	0x03, 0x1b
        /*001e*/ 	.short	0x0080


	//----- nvinfo : EIATTR_MERCURY_ISA_VERSION
	.align		4
        /*0020*/ 	.byte	0x03, 0x5f
        /*0022*/ 	.short	0x0101


	//----- nvinfo : EIATTR_VRC_CTA_INIT_COUNT
	.align		4
        /*0024*/ 	.byte	0x02, 0x4a
	.zero		1
	.zero		1


	//----- nvinfo : EIATTR_EXIT_INSTR_OFFSETS
	.align		4
        /*0028*/ 	.byte	0x04, 0x1c
        /*002a*/ 	.short	(.L_784 - .L_783)


	//   ....[0]....
.L_783:
        /*002c*/ 	.word	0x00000010


	//----- nvinfo : EIATTR_MAX_THREADS
	.align		4
.L_784:
        /*0030*/ 	.byte	0x04, 0x05
        /*0032*/ 	.short	(.L_786 - .L_785)
.L_785:
        /*0034*/ 	.word	0x00000200
        /*0038*/ 	.word	0x00000001
        /*003c*/ 	.word	0x00000001


	//----- nvinfo : EIATTR_CBANK_PARAM_SIZE
	.align		4
.L_786:
        /*0040*/ 	.byte	0x03, 0x19
        /*0042*/ 	.short	0x0a00


	//----- nvinfo : EIATTR_PARAM_CBANK
	.align		4
        /*0044*/ 	.byte	0x04, 0x0a
        /*0046*/ 	.short	(.L_788 - .L_787)
	.align		4
.L_787:
        /*0048*/ 	.word	index@(.nv.constant0._ZN7cutlass13device_kernelIN5flash11enable_sm90INS1_16FlashAttnFwdSm90INS1_25CollectiveMainloopFwdSm90ILi2EN4cute5tupleIJNS5_1CILi1EEES8_S8_EEENS6_IJNS7_ILi192EEENS7_ILi160EEENS7_ILi64EEEEEELi64ENS_12float_e4m3_tEfNS_4arch4Sm90ELb0ELb1ELb1ELb1ELb0ELb0ELb0ELb1ELb1ELb0ELb0ELb0EEENS1_21CollectiveEpilogueFwdINS6_IJSA_SC_SB_EEES9_NS_10bfloat16_tESG_Li384ELb1ELb0ELb0ELb1EEENS1_36VarlenDynamicPersistentTileSchedulerILi192ELi160ELi384ELi128ELb0ELb0ELb1ELb1ELb0ELb1EEEEEEEEEvNT_6ParamsE)
        /*004c*/ 	.short	0x0380
        /*004e*/ 	.short	0x0a00


	//----- nvinfo : EIATTR_SW_WAR
	.align		4
.L_788:
        /*0050*/ 	.byte	0x04, 0x36
        /*0052*/ 	.short	(.L_790 - .L_789)
.L_789:
        /*0054*/ 	.word	0x00000008
.L_790:


//--------------------- .nv.info._ZN7cutlass13device_kernelIN5flash11enable_sm90INS1_16FlashAttnFwdSm90INS1_25CollectiveMainloopFwdSm90ILi2EN4cute5tupleIJNS5_1CILi1EEES8_S8_EEENS6_IJNS7_ILi192EEENS7_ILi160EEENS7_ILi64EEEEEELi64ENS_12float_e4m3_tEfNS_4arch4Sm90ELb0ELb1ELb1ELb1ELb0ELb1ELb0ELb1ELb1ELb0ELb0ELb0EEENS1_21CollectiveEpilogueFwdINS6_IJSA_SC_SB_EEES9_NS_10bfloat16_tESG_Li384ELb1ELb0ELb0ELb1EEENS1_36VarlenDynamicPersistentTileSchedulerILi192ELi160ELi384ELi128ELb0ELb0ELb1ELb1ELb0ELb1EEEEEEEEEvNT_6ParamsE --------------------------
	.section	.nv.info._ZN7cutlass13device_kernelIN5flash11enable_sm90INS1_16FlashAttnFwdSm90INS1_25CollectiveMainloopFwdSm90ILi2EN4cute5tupleIJNS5_1CILi1EEES8_S8_EEENS6_IJNS7_ILi192EEENS7_ILi160EEENS7_ILi64EEEEEELi64ENS_12float_e4m3_tEfNS_4arch4Sm90ELb0ELb1ELb1ELb1ELb0ELb1ELb0ELb1ELb1ELb0ELb0ELb0EEENS1_21CollectiveEpilogueFwdINS6_IJSA_SC_SB_EEES9_NS_10bfloat16_tESG_Li384ELb1ELb0ELb0ELb1EEENS1_36VarlenDynamicPersistentTileSchedulerILi192ELi160ELi384ELi128ELb0ELb0ELb1ELb1ELb0ELb1EEEEEEEEEvNT_6ParamsE,"",@"SHT_CUDA_INFO"
	.sectionflags	@""
	.align	4


	//----- nvinfo : EIATTR_CUDA_API_VERSION
	.align		4
        /*0000*/ 	.byte	0x04, 0x37
        /*0002*/ 	.short	(.L_792 - .L_791)
.L_791:
        /*0004*/ 	.word	0x00000082


	//----- nvinfo : EIATTR_KPARAM_INFO
	.align		4
.L_792:
        /*0008*/ 	.byte	0x04, 0x17
        /*000a*/ 	.short	(.L_794 - .L_793)
.L_793:
        /*000c*/ 	.word	0x00000000
        /*0010*/ 	.short	0x0000
        /*0012*/ 	.short	0x0000
        /*0014*/ 	.byte	0x00, 0xf0, 0x01, 0x28


	//----- nvinfo : EIATTR_SPARSE_MMA_MASK
	.align		4
.L_794:
        /*0018*/ 	.byte	0x03, 0x50
        /*001a*/ 	.short	0x0000


	//----- nvinfo : EIATTR_MAXREG_COUNT
	.align		4
        /*001c*/ 	.byte	0x03, 0x1b
        /*001e*/ 	.short	0x0080


	//----- nvinfo : EIATTR_MERCURY_ISA_VERSION
	.align		4
        /*0020*/ 	.byte	0x03, 0x5f
        /*0022*/ 	.short	0x0101


	//----- nvinfo : EIATTR_VRC_CTA_INIT_COUNT
	.align		4
        /*0024*/ 	.byte	0x02, 0x4a
	.zero		1
	.zero		1


	//----- nvinfo : EIATTR_EXIT_INSTR_OFFSETS
	.align		4
        /*0028*/ 	.byte	0x04, 0x1c
        /*002a*/ 	.short	(.L_796 - .L_795)


	//   ....[0]....
.L_795:
        /*002c*/ 	.word	0x00000010


	//----- nvinfo : EIATTR_MAX_THREADS
	.align		4
.L_796:
        /*0030*/ 	.byte	0x04, 0x05
        /*0032*/ 	.short	(.L_798 - .L_797)
.L_797:
        /*0034*/ 	.word	0x00000200
        /*0038*/ 	.word	0x00000001
        /*003c*/ 	.word	0x00000001


	//----- nvinfo : EIATTR_CBANK_PARAM_SIZE
	.align		4
.L_798:
        /*0040*/ 	.byte	0x03, 0x19
        /*0042*/ 	.short	0x0a00


	//----- nvinfo : EIATTR_PARAM_CBANK
	.align		4
        /*0044*/ 	.byte	0x04, 0x0a
        /*0046*/ 	.short	(.L_800 - .L_799)
	.align		4
.L_799:
        /*0048*/ 	.word	index@(.nv.constant0._ZN7cutlass13device_kernelIN5flash11enable_sm90INS1_16FlashAttnFwdSm90INS1_25CollectiveMainloopFwdSm90ILi2EN4cute5tupleIJNS5_1CILi1EEES8_S8_EEENS6_IJNS7_ILi192EEENS7_ILi160EEENS7_ILi64EEEEEELi64ENS_12float_e4m3_tEfNS_4arch4Sm90ELb0ELb1ELb1ELb1ELb0ELb1ELb0ELb1ELb1ELb0ELb0ELb0EEENS1_21CollectiveEpilogueFwdINS6_IJSA_SC_SB_EEES9_NS_10bfloat16_tESG_Li384ELb1ELb0ELb0ELb1EEENS1_36VarlenDynamicPersistentTileSchedulerILi192ELi160ELi384ELi128ELb0ELb0ELb1ELb1ELb0ELb1EEEEEEEEEvNT_6ParamsE)
        /*004c*/ 	.short	0x0380
        /*004e*/ 	.short	0x0a00


	//----- nvinfo : EIATTR_SW_WAR
	.align		4
.L_800:
        /*0050*/ 	.byte	0x04, 0x36
        /*0052*/ 	.short	(.L_802 - .L_801)
.L_801:
        /*0054*/ 	.word	0x00000008
.L_802:


//--------------------- .nv.info._ZN7cutlass13device_kernelIN5flash11enable_sm90INS1_16FlashAttnFwdSm90INS1_25CollectiveMainloopFwdSm90ILi2EN4cute5tupleIJNS5_1CILi1EEES8_S8_EEENS6_IJNS7_ILi192EEENS7_ILi160EEENS7_ILi64EEEEEELi64ENS_12float_e4m3_tEfNS_4arch4Sm90ELb1ELb0ELb1ELb0ELb0ELb0ELb0ELb1ELb1ELb0ELb0ELb0EEENS1_21CollectiveEpilogueFwdINS6_IJSA_SC_SB_EEES9_NS_10bfloat16_tESG_Li384ELb0ELb0ELb0ELb1EEENS1_30DynamicPersistentTileSchedulerILi384ELi128ELb0ELb0ELb1EEEEEEEEEvNT_6ParamsE --------------------------
	.section	.nv.info._ZN7cutlass13device_kernelIN5flash11enable_sm90INS1_16FlashAttnFwdSm90INS1_25CollectiveMainloopFwdSm90ILi2EN4cute5tupleIJNS5_1CILi1EEES8_S8_EEENS6_IJNS7_ILi192EEENS7_ILi160EEENS7_ILi64EEEEEELi64ENS_12float_e4m3_tEfNS_4arch4Sm90ELb1ELb0ELb1ELb0ELb0ELb0ELb0ELb1ELb1ELb0ELb0ELb0EEENS1_21CollectiveEpilogueFwdINS6_IJSA_SC_SB_EEES9_NS_10bfloat16_tESG_Li384ELb0ELb0ELb0ELb1EEENS1_30DynamicPersistentTileSchedulerILi384ELi128ELb0ELb0ELb1EEEEEEEEEvNT_6ParamsE,"",@"SHT_CUDA_INFO"
	.sectionflags	@""
	.align	4


	//----- nvinfo : EIATTR_CUDA_API_VERSION
	.align		4
        /*0000*/ 	.byte	0x04, 0x37
        /*0002*/ 	.short	(.L_804 - .L_803)
.L_803:
        /*0004*/ 	.word	0x00000082


	//----- nvinfo : EIATTR_KPARAM_INFO
	.align		4
.L_804:
        /*0008*/ 	.byte	0x04, 0x17
        /*000a*/ 	.short	(.L_806 - .L_805)
.L_805:
        /*000c*/ 	.word	0x00000000
        /*0010*/ 	.short	0x0000
        /*0012*/ 	.short	0x0000
        /*0014*/ 	.byte	0x00, 0xf0, 0x01, 0x2e


	//----- nvinfo : EIATTR_SPARSE_MMA_MASK
	.align		4
.L_806:
        /*0018*/ 	.byte	0x03, 0x50
        /*001a*/ 	.short	0x0000


	//----- nvinfo : EIATTR_MAXREG_COUNT
	.align		4
        /*001c*/ 	.byte	0x03, 0x1b
        /*001e*/ 	.short	0x0080


	//----- nvinfo : EIATTR_MERCURY_ISA_VERSION
	.align		4
        /*0020*/ 	.byte	0x03, 0x5f
        /*0022*/ 	.short	0x0101


	//----- nvinfo : EIATTR_VRC_CTA_INIT_COUNT
	.align		4
        /*0024*/ 	.byte	0x02, 0x4a
	.zero		1
	.zero		1


	//----- nvinfo : EIATTR_EXIT_INSTR_OFFSETS
	.align		4
        /*0028*/ 	.byte	0x04, 0x1c
        /*002a*/ 	.short	(.L_808 - .L_807)


	//   ....[0]....
.L_807:
        /*002c*/ 	.word	0x00000010


	//----- nvinfo : EIATTR_MAX_THREADS
	.align		4
.L_808:
        /*0030*/ 	.byte	0x04, 0x05
        /*0032*/ 	.short	(.L_810 - .L_809)
.L_809:
        /*0034*/ 	.word	0x00000200
        /*0038*/ 	.word	0x00000001
        /*003c*/ 	.word	0x00000001


	//----- nvinfo : EIATTR_CBANK_PARAM_SIZE
	.align		4
.L_810:
        /*0040*/ 	.byte	0x03, 0x19
        /*0042*/ 	.short	0x0b80


	//----- nvinfo : EIATTR_PARAM_CBANK
	.align		4
        /*0044*/ 	.byte	0x04, 0x0a
        /*0046*/ 	.short	(.L_812 - .L_811)
	.align		4
.L_811:
        /*0048*/ 	.word	index@(.nv.constant0._ZN7cutlass13device_kernelIN5flash11enable_sm90INS1_16FlashAttnFwdSm90INS1_25CollectiveMainloopFwdSm90ILi2EN4cute5tupleIJNS5_1CILi1EEES8_S8_EEENS6_IJNS7_ILi192EEENS7_ILi160EEENS7_ILi64EEEEEELi64ENS_12float_e4m3_tEfNS_4arch4Sm90ELb1ELb0ELb1ELb0ELb0ELb0ELb0ELb1ELb1ELb0ELb0ELb0EEENS1_21CollectiveEpilogueFwdINS6_IJSA_SC_SB_EEES9_NS_10bfloat16_tESG_Li384ELb0ELb0ELb0ELb1EEENS1_30DynamicPersistentTileSchedulerILi384ELi128ELb0ELb0ELb1EEEEEEEEEvNT_6ParamsE)
        /*004c*/ 	.short	0x0380
        /*004e*/ 	.short	0x0b80


	//----- nvinfo : EIATTR_SW_WAR
	.align		4
.L_812:
        /*0050*/ 	.byte	0x04, 0x36
        /*0052*/ 	.short	(.L_814 - .L_813)
.L_813:
        /*0054*/ 	.word	0x00000008
.L_814:


//--------------------- .nv.info._ZN7cutlass13device_kernelIN5flash11enable_sm90INS1_16FlashAttnFwdSm90INS1_25CollectiveMainloopFwdSm90ILi2EN4cute5tupleIJNS5_1CILi1EEES8_S8_EEENS6_IJNS7_ILi192EEENS7_ILi160EEENS7_ILi64EEEEEELi64ENS_12float_e4m3_tEfNS_4arch4Sm90ELb1ELb0ELb1ELb1ELb0ELb0ELb0ELb1ELb1ELb0ELb0ELb0EEENS1_21CollectiveEpilogueFwdINS6_IJSA_SC_SB_EEES9_NS_10bfloat16_tESG_Li384ELb1ELb0ELb0ELb1EEENS1_36VarlenDynamicPersistentTileSchedulerILi192ELi160ELi384ELi128ELb0ELb0ELb1ELb1ELb1ELb1EEEEEEEEEvNT_6ParamsE --------------------------
	.section	.nv.info._ZN7cutlass13device_kernelIN5flash11enable_sm90INS1_16FlashAttnFwdSm90INS1_25CollectiveMainloopFwdSm90ILi2EN4cute5tupleIJNS5_1CILi1EEES8_S8_EEENS6_IJNS7_ILi192EEENS7_ILi160EEENS7_ILi64EEEEEELi64ENS_12float_e4m3_tEfNS_4arch4Sm90ELb1ELb0ELb1ELb1ELb0ELb0ELb0ELb1ELb1ELb0ELb0ELb0EEENS1_21CollectiveEpilogueFwdINS6_IJSA_SC_SB_EEES9_NS_10bfloat16_tESG_Li384ELb1ELb0ELb0ELb1EEENS1_36VarlenDynamicPersistentTileSchedulerILi192ELi160ELi384ELi128ELb0ELb0ELb1ELb1ELb1ELb1EEEEEEEEEvNT_6ParamsE,"",@"SHT_CUDA_INFO"
	.sectionflags	@""
	.align	4


	//----- nvinfo : EIATTR_CUDA_API_VERSION
	.align		4
        /*0000*/ 	.byte	0x04, 0x37
        /*0002*/ 	.short	(.L_816 - .L_815)
.L_815:
        /*0004*/ 	.word	0x00000082


	//----- nvinfo : EIATTR_KPARAM_INFO
	.align		4
.L_816:
        /*0008*/ 	.byte	0x04, 0x17
        /*000a*/ 	.short	(.L_818 - .L_817)
.L_817:
        /*000c*/ 	.word	0x00000000
        /*0010*/ 	.short	0x0000
        /*0012*/ 	.short	0x0000
        /*0014*/ 	.byte	0x00, 0xf0, 0x01, 0x28


	//----- nvinfo : EIATTR_SPARSE_MMA_MASK
	.align		4
.L_818:
        /*0018*/ 	.byte	0x03, 0x50
        /*001a*/ 	.short	0x0000


	//----- nvinfo : EIATTR_MAXREG_COUNT
	.align		4
        /*001c*/ 	.byte	0x03, 0x1b
        /*001e*/ 	.short	0x0080


	//----- nvinfo : EIATTR_MERCURY_ISA_VERSION
	.align		4
        /*0020*/ 	.byte	0x03, 0x5f
        /*0022*/ 	.short	0x0101


	//----- nvinfo : EIATTR_VRC_CTA_INIT_COUNT
	.align		4
        /*0024*/ 	.byte	0x02, 0x4a
	.zero		1
	.zero		1


	//----- nvinfo : EIATTR_EXIT_INSTR_OFFSETS
	.align		4
        /*0028*/ 	.byte	0x04, 0x1c
        /*002a*/ 	.short	(.L_820 - .L_819)


	//   ....[0]....
.L_819:
        /*002c*/ 	.word	0x00000010


	//----- nvinfo : EIATTR_MAX_THREADS
	.align		4
.L_820:
        /*0030*/ 	.byte	0x04, 0x05
        /*0032*/ 	.short	(.L_822 - .L_821)
.L_821:
        /*0034*/ 	.word	0x00000200
        /*0038*/ 	.word	0x00000001
        /*003c*/ 	.word	0x00000001


	//----- nvinfo : EIATTR_CBANK_PARAM_SIZE
	.align		4
.L_822:
        /*0040*/ 	.byte	0x03, 0x19
        /*0042*/ 	.short	0x0a00


	//----- nvinfo : EIATTR_PARAM_CBANK
	.align		4
        /*0044*/ 	.byte	0x04, 0x0a
        /*0046*/ 	.short	(.L_824 - .L_823)
	.align		4
.L_823:
        /*0048*/ 	.word	index@(.nv.constant0._ZN7cutlass13device_kernelIN5flash11enable_sm90INS1_16FlashAttnFwdSm90INS1_25CollectiveMainloopFwdSm90ILi2EN4cute5tupleIJNS5_1CILi1EEES8_S8_EEENS6_IJNS7_ILi192EEENS7_ILi160EEENS7_ILi64EEEEEELi64ENS_12float_e4m3_tEfNS_4arch4Sm90ELb1ELb0ELb1ELb1ELb0ELb0ELb0ELb1ELb1ELb0ELb0ELb0EEENS1_21CollectiveEpilogueFwdINS6_IJSA_SC_SB_EEES9_NS_10bfloat16_tESG_Li384ELb1ELb0ELb0ELb1EEENS1_36VarlenDynamicPersistentTileSchedulerILi192ELi160ELi384ELi128ELb0ELb0ELb1ELb1ELb1ELb1EEEEEEEEEvNT_6ParamsE)
        /*004c*/ 	.short	0x0380
        /*004e*/ 	.short	0x0a00


	//----- nvinfo : EIATTR_SW_WAR
	.align		4
.L_824:
        /*0050*/ 	.byte	0x04, 0x36
        /*0052*/ 	.short	(.L_826 - .L_825)
.L_825:
        /*0054*/ 	.word	0x00000008
.L_826:


//--------------------- .nv.info._ZN7cutlass13device_kernelIN5flash11enable_sm90INS1_16FlashAttnFwdSm90INS1_25CollectiveMainloopFwdSm90ILi2EN4cute5tupleIJNS5_1CILi1EEES8_S8_EEENS6_IJNS7_ILi192EEENS7_ILi160EEENS7_ILi64EEEEEELi64ENS_12float_e4m3_tEfNS_4arch4Sm90ELb1ELb0ELb1ELb1ELb0ELb1ELb0ELb1ELb1ELb0ELb0ELb0EEENS1_21CollectiveEpilogueFwdINS6_IJSA_SC_SB_EEES9_NS_10bfloat16_tESG_Li384ELb1ELb0ELb0ELb1EEENS1_36VarlenDynamicPersistentTileSchedulerILi192ELi160ELi384ELi128ELb0ELb0ELb1ELb1ELb1ELb1EEEEEEEEEvNT_6ParamsE --------------------------
	.section	.nv.info._ZN7cutlass13device_kernelIN5flash11enable_sm90INS1_16FlashAttnFwdSm90INS1_25CollectiveMainloopFwdSm90ILi2EN4cute5tupleIJNS5_1CILi1EEES8_S8_EEENS6_IJNS7_ILi192EEENS7_ILi160EEENS7_ILi64EEEEEELi64ENS_12float_e4m3_tEfNS_4arch4Sm90ELb1ELb0ELb1ELb1ELb0ELb1ELb0ELb1ELb1ELb0ELb0ELb0EEENS1_21CollectiveEpilogueFwdINS6_IJSA_SC_SB_EEES9_NS_10bfloat16_tESG_Li384ELb1ELb0ELb0ELb1EEENS1_36VarlenDynamicPersistentTileSchedulerILi192ELi160ELi384ELi128ELb0ELb0ELb1ELb1ELb1ELb1EEEEEEEEEvNT_6ParamsE,"",@"SHT_CUDA_INFO"
	.sectionflags	@""
	.align	4


	//----- nvinfo : EIATTR_CUDA_API_VERSION
	.align		4
        /*0000*/ 	.byte	0x04, 0x37
        /*0002*/ 	.short	(.L_828 - .L_827)
.L_827:
        /*0004*/ 	.word	0x00000082


	//----- nvinfo : EIATTR_KPARAM_INFO
	.align		4
.L_828:
        /*0008*/ 	.byte	0x04, 0x17
        /*000a*/ 	.short	(.L_830 - .L_829)
.L_829:
        /*000c*/ 	.word	0x00000000
        /*0010*/ 	.short	0x0000
        /*0012*/ 	.short	0x0000
        /*0014*/ 	.byte	0x00, 0xf0, 0x01, 0x28


	//----- nvinfo : EIATTR_SPARSE_MMA_MASK
	.align		4
.L_830:
        /*0018*/ 	.byte	0x03, 0x50
        /*001a*/ 	.short	0x0000


	//----- nvinfo : EIATTR_MAXREG_COUNT
	.align		4
        /*001c*/ 	.byte	0x03, 0x1b
        /*001e*/ 	.short	0x0080


	//----- nvinfo : EIATTR_MERCURY_ISA_VERSION
	.align		4
        /*0020*/ 	.byte	0x03, 0x5f
        /*0022*/ 	.short	0x0101


	//----- nvinfo : EIATTR_VRC_CTA_INIT_COUNT
	.align		4
        /*0024*/ 	.byte	0x02, 0x4a
	.zero		1
	.zero		1


	//----- nvinfo : EIATTR_EXIT_INSTR_OFFSETS
	.align		4
        /*0028*/ 	.byte	0x04, 0x1c
        /*002a*/ 	.short	(.L_832 - .L_831)


	//   ....[0]....
.L_831:
        /*002c*/ 	.word	0x00000010


	//----- nvinfo : EIATTR_MAX_THREADS
	.align		4
.L_832:
        /*0030*/ 	.byte	0x04, 0x05
        /*0032*/ 	.short	(.L_834 - .L_833)
.L_833:
        /*0034*/ 	.word	0x00000200
        /*0038*/ 	.word	0x00000001
        /*003c*/ 	.word	0x00000001


	//----- nvinfo : EIATTR_CBANK_PARAM_SIZE
	.align		4
.L_834:
        /*0040*/ 	.byte	0x03, 0x19
        /*0042*/ 	.short	0x0a00


	//----- nvinfo : EIATTR_PARAM_CBANK
	.align		4
        /*0044*/ 	.byte	0x04, 0x0a
        /*0046*/ 	.short	(.L_836 - .L_835)
	.align		4
.L_835:
        /*0048*/ 	.word	index@(.nv.constant0._ZN7cutlass13device_kernelIN5flash11enable_sm90INS1_16FlashAttnFwdSm90INS1_25CollectiveMainloopFwdSm90ILi2EN4cute5tupleIJNS5_1CILi1EEES8_S8_EEENS6_IJNS7_ILi192EEENS7_ILi160EEENS7_ILi64EEEEEELi64ENS_12float_e4m3_tEfNS_4arch4Sm90ELb1ELb0ELb1ELb1ELb0ELb1ELb0ELb1ELb1ELb0ELb0ELb0EEENS1_21CollectiveEpilogueFwdINS6_IJSA_SC_SB_EEES9_NS_10bfloat16_tESG_Li384ELb1ELb0ELb0ELb1EEENS1_36VarlenDynamicPersistentTileSchedulerILi192ELi160ELi384ELi128ELb0ELb0ELb1ELb1ELb1ELb1EEEEEEEEEvNT_6ParamsE)
        /*004c*/ 	.short	0x0380
        /*004e*/ 	.short	0x0a00


	//----- nvinfo : EIATTR_SW_WAR
	.align		4
.L_836:
        /*0050*/ 	.byte	0x04, 0x36
        /*0052*/ 	.short	(.L_838 - .L_837)
.L_837:
        /*0054*/ 	.word	0x00000008
.L_838:


//--------------------- .nv.callgraph             --------------------------
	.section	.nv.callgraph,"",@"SHT_CUDA_CALLGRAPH"
	.align	4
	.sectionentsize	8
	.align		4
        /*0000*/ 	.word	0x00000000
	.align		4
        /*0004*/ 	.word	0xffffffff
	.align		4
        /*0008*/ 	.word	0x00000000
	.align		4
        /*000c*/ 	.word	0xfffffffe
	.align		4
        /*0010*/ 	.word	0x00000000
	.align		4
        /*0014*/ 	.word	0xfffffffd
	.align		4
        /*0018*/ 	.word	0x00000000
	.align		4
        /*001c*/ 	.word	0xfffffffc


//--------------------- .nv.constant4             --------------------------
	.section	.nv.constant4,"a",@progbits
	.align	8
	.align		8
.nv.constant4:
        /*0000*/ 	.dword	_ZN74_INTERNAL_16fca202_38_flash_fwd_hdimall_e4m3_softcap_sm90_cu_9d2915ae_37074cuda3std3__45__cpo5beginE
	.align		8
        /*0008*/ 	.dword	_ZN74_INTERNAL_16fca202_38_flash_fwd_hdimall_e4m3_softcap_sm90_cu_9d2915ae_37074cuda3std3__45__cpo3endE
	.align		8
        /*0010*/ 	.dword	_ZN74_INTERNAL_16fca202_38_flash_fwd_hdimall_e4m3_softcap_sm90_cu_9d2915ae_37074cuda3std3__45__cpo6cbeginE
	.align		8
        /*0018*/ 	.dword	_ZN74_INTERNAL_16fca202_38_flash_fwd_hdimall_e4m3_softcap_sm90_cu_9d2915ae_37074cuda3std3__45__cpo4cendE
	.align		8
        /*0020*/ 	.dword	_ZN74_INTERNAL_16fca202_38_flash_fwd_hdimall_e4m3_softcap_sm90_cu_9d2915ae_37074cuda3std3__476_GLOBAL__N__16fca202_38_flash_fwd_hdimall_e4m3_softcap_sm90_cu_9d2915ae_37076ignoreE
	.align		8
        /*0028*/ 	.dword	_ZN74_INTERNAL_16fca202_38_flash_fwd_hdimall_e4m3_softcap_sm90_cu_9d2915ae_37074cuda3std3__419piecewise_constructE
	.align		8
        /*0030*/ 	.dword	_ZN74_INTERNAL_16fca202_38_flash_fwd_hdimall_e4m3_softcap_sm90_cu_9d2915ae_37074cuda3std3__48in_placeE
	.align		8
        /*0038*/ 	.dword	_ZN74_INTERNAL_16fca202_38_flash_fwd_hdimall_e4m3_softcap_sm90_cu_9d2915ae_37074cuda3std6ranges3__45__cpo4swapE
	.align		8
        /*0040*/ 	.dword	_ZN74_INTERNAL_16fca202_38_flash_fwd_hdimall_e4m3_softcap_sm90_cu_9d2915ae_37074cuda3std6ranges3__45__cpo9iter_moveE
	.align		8
        /*0048*/ 	.dword	_ZN74_INTERNAL_16fca202_38_flash_fwd_hdimall_e4m3_softcap_sm90_cu_9d2915ae_37074cute7productE
	.align		8
        /*0050*/ 	.dword	_ZN74_INTERNAL_16fca202_38_flash_fwd_hdimall_e4m3_softcap_sm90_cu_9d2915ae_37074cute1_E


//--------------------- .text._ZN7cutlass13device_kernelIN5flash11enable_sm90INS1_16FlashAttnFwdSm90INS1_25CollectiveMainloopFwdSm90ILi2EN4cute5tupleIJNS5_1CILi1EEES8_S8_EEENS6_IJNS7_ILi128EEESA_NS7_ILi256EEEEEELi256ENS_12float_e4m3_tEfNS_4arch4Sm90ELb0ELb0ELb1ELb0ELb0ELb0ELb0ELb1ELb1ELb0ELb0ELb0EEENS1_21CollectiveEpilogueFwdINS6_IJSA_SB_SA_EEES9_NS_10bfloat16_tESF_Li256ELb0ELb0ELb0ELb1EEENS1_29StaticPersistentTileSchedulerILb0EEEEEEEEEvNT_6ParamsE --------------------------
	.section	.text._ZN7cutlass13device_kernelIN5flash11enable_sm90INS1_16FlashAttnFwdSm90INS1_25CollectiveMainloopFwdSm90ILi2EN4cute5tupleIJNS5_1CILi1EEES8_S8_EEENS6_IJNS7_ILi128EEESA_NS7_ILi256EEEEEELi256ENS_12float_e4m3_tEfNS_4arch4Sm90ELb0ELb0ELb1ELb0ELb0ELb0ELb0ELb1ELb1ELb0ELb0ELb0EEENS1_21CollectiveEpilogueFwdINS6_IJSA_SB_SA_EEES9_NS_10bfloat16_tESF_Li256ELb0ELb0ELb0ELb1EEENS1_29StaticPersistentTileSchedulerILb0EEEEEEEEEvNT_6ParamsE,"ax",@progbits
	.align	128
.text._ZN7cutlass13device_kernelIN5flash11enable_sm90INS1_16FlashAttnFwdSm90INS1_25CollectiveMainloopFwdSm90ILi2EN4cute5tupleIJNS5_1CILi1EEES8_S8_EEENS6_IJNS7_ILi128EEESA_NS7_ILi256EEEEEELi256ENS_12float_e4m3_tEfNS_4arch4Sm90ELb0ELb0ELb1ELb0ELb0ELb0ELb0ELb1ELb1ELb0ELb0ELb0EEENS1_21CollectiveEpilogueFwdINS6_IJSA_SB_SA_EEES9_NS_10bfloat16_tESF_Li256ELb0ELb0ELb0ELb1EEENS1_29StaticPersistentTileSchedulerILb0EEEEEEEEEvNT_6ParamsE:
        .type           _ZN7cutlass13device_kernelIN5flash11enable_sm90INS1_16FlashAttnFwdSm90INS1_25CollectiveMainloopFwdSm90ILi2EN4cute5tupleIJNS5_1CILi1EEES8_S8_EEENS6_IJNS7_ILi128EEESA_NS7_ILi256EEEEEELi256ENS_12float_e4m3_tEfNS_4arch4Sm90ELb0ELb0ELb1ELb0ELb0ELb0ELb0ELb1ELb1ELb0ELb0ELb0EEENS1_21CollectiveEpilogueFwdINS6_IJSA_SB_SA_EEES9_NS_10bfloat16_tESF_Li256ELb0ELb0ELb0ELb1EEENS1_29StaticPersistentTileSchedulerILb0EEEEEEEEEvNT_6ParamsE,@function
        .size           _ZN7cutlass13device_kernelIN5flash11enable_sm90INS1_16FlashAttnFwdSm90INS1_25CollectiveMainloopFwdSm90ILi2EN4cute5tupleIJNS5_1CILi1EEES8_S8_EEENS6_IJNS7_ILi128EEESA_NS7_ILi256EEEEEELi256ENS_12float_e4m3_tEfNS_4arch4Sm90ELb0ELb0ELb1ELb0ELb0ELb0ELb0ELb1ELb1ELb0ELb0ELb0EEENS1_21CollectiveEpilogueFwdINS6_IJSA_SB_SA_EEES9_NS_10bfloat16_tESF_Li256ELb0ELb0ELb0ELb1EEENS1_29StaticPersistentTileSchedulerILb0EEEEEEEEEvNT_6ParamsE,(.L_x_46 - _ZN7cutlass13device_kernelIN5flash11enable_sm90INS1_16FlashAttnFwdSm90INS1_25CollectiveMainloopFwdSm90ILi2EN4cute5tupleIJNS5_1CILi1EEES8_S8_EEENS6_IJNS7_ILi128EEESA_NS7_ILi256EEEEEELi256ENS_12float_e4m3_tEfNS_4arch4Sm90ELb0ELb0ELb1ELb0ELb0ELb0ELb0ELb1ELb1ELb0ELb0ELb0EEENS1_21CollectiveEpilogueFwdINS6_IJSA_SB_SA_EEES9_NS_10bfloat16_tESF_Li256ELb0ELb0ELb0ELb1EEENS1_29StaticPersistentTileSchedulerILb0EEEEEEEEEvNT_6ParamsE)
        .other          _ZN7cutlass13device_kernelIN5flash11enable_sm90INS1_16FlashAttnFwdSm90INS1_25CollectiveMainloopFwdSm90ILi2EN4cute5tupleIJNS5_1CILi1EEES8_S8_EEENS6_IJNS7_ILi128EEESA_NS7_ILi256EEEEEELi256ENS_12float_e4m3_tEfNS_4arch4Sm90ELb0ELb0ELb1ELb0ELb0ELb0ELb0ELb1ELb1ELb0ELb0ELb0EEENS1_21CollectiveEpilogueFwdINS6_IJSA_SB_SA_EEES9_NS_10bfloat16_tESF_Li256ELb0ELb0ELb0ELb1EEENS1_29StaticPersistentTileSchedulerILb0EEEEEEEEEvNT_6ParamsE,@"STO_CUDA_ENTRY STV_DEFAULT"
_ZN7cutlass13device_kernelIN5flash11enable_sm90INS1_16FlashAttnFwdSm90INS1_25CollectiveMainloopFwdSm90ILi2EN4cute5tupleIJNS5_1CILi1EEES8_S8_EEENS6_IJNS7_ILi128EEESA_NS7_ILi256EEEEEELi256ENS_12float_e4m3_tEfNS_4arch4Sm90ELb0ELb0ELb1ELb0ELb0ELb0ELb0ELb1ELb1ELb0ELb0ELb0EEENS1_21CollectiveEpilogueFwdINS6_IJSA_SB_SA_EEES9_NS_10bfloat16_tESF_Li256ELb0ELb0ELb0ELb1EEENS1_29StaticPersistentTileSchedulerILb0EEEEEEEEEvNT_6ParamsE:
[----:B------:R-:W-:Y:S01]  /*0000*/  LDC R1, c[0x0][0x37c] ;  /* 0x0000df00ff017b82 */ /* 0x000fe20000000800 */
[----:B------:R-:W-:Y:S05]  /*0010*/  EXIT ;  /* 0x000000000000794d */ /* 0x000fea0003800000 */
.L_x_0:
[----:B------:R-:W-:-:S00]  /*0020*/  BRA `(.L_x_0) ;  /* 0xfffffffc00fc7947 */ /* 0x000fc0000383ffff */
[----:B------:R-:W-:-:S00]  /*0030*/  NOP ;  /* 0x0000000000007918 */ /* 0x000fc00000000000 */
        /* <DEDUP_REMOVED lines=12> */
.L_x_46:


//--------------------- .text._ZN7cutlass13device_kernelIN5flash11enable_sm90INS1_16FlashAttnFwdSm90INS1_25CollectiveMainloopFwdSm90ILi2EN4cute5tupleIJNS5_1CILi1EEES8_S8_EEENS6_IJNS7_ILi128EEESA_NS7_ILi256EEEEEELi256ENS_12float_e4m3_tEfNS_4arch4Sm90ELb0ELb0ELb1ELb1ELb0ELb0ELb0ELb1ELb1ELb0ELb0ELb0EEENS1_21CollectiveEpilogueFwdINS6_IJSA_SB_SA_EEES9_NS_10bfloat16_tESF_Li256ELb1ELb0ELb0ELb1EEENS1_36VarlenDynamicPersistentTileSchedulerILi128ELi128ELi256ELi128ELb0ELb0ELb1ELb0ELb1ELb1EEEEEEEEEvNT_6ParamsE --------------------------
	.section	.text._ZN7cutlass13device_kernelIN5flash11enable_sm90INS1_16FlashAttnFwdSm90INS1_25CollectiveMainloopFwdSm90ILi2EN4cute5tupleIJNS5_1CILi1EEES8_S8_EEENS6_IJNS7_ILi128EEESA_NS7_ILi256EEEEEELi256ENS_12float_e4m3_tEfNS_4arch4Sm90ELb0ELb0ELb1ELb1ELb0ELb0ELb0ELb1ELb1ELb0ELb0ELb0EEENS1_21CollectiveEpilogueFwdINS6_IJSA_SB_SA_EEES9_NS_10bfloat16_tESF_Li256ELb1ELb0ELb0ELb1EEENS1_36VarlenDynamicPersistentTileSchedulerILi128ELi128ELi256ELi128ELb0ELb0ELb1ELb0ELb1ELb1EEEEEEEEEvNT_6ParamsE,"ax",@progbits
	.align	128
.text._ZN7cutlass13device_kernelIN5flash11enable_sm90INS1_16FlashAttnFwdSm90INS1_25CollectiveMainloopFwdSm90ILi2EN4cute5tupleIJNS5_1CILi1EEES8_S8_EEENS6_IJNS7_ILi128EEESA_NS7_ILi256EEEEEELi256ENS_12float_e4m3_tEfNS_4arch4Sm90ELb0ELb0ELb1ELb1ELb0ELb0ELb0ELb1ELb1ELb0ELb0ELb0EEENS1_21CollectiveEpilogueFwdINS6_IJSA_SB_SA_EEES9_NS_10bfloat16_tESF_Li256ELb1ELb0ELb0ELb1EEENS1_36VarlenDynamicPersistentTileSchedulerILi128ELi128ELi256ELi128ELb0ELb0ELb1ELb0ELb1ELb1EEEEEEEEEvNT_6ParamsE:
        .type           _ZN7cutlass13device_kernelIN5flash11enable_sm90INS1_16FlashAttnFwdSm90INS1_25CollectiveMainloopFwdSm90ILi2EN4cute5tupleIJNS5_1CILi1EEES8_S8_EEENS6_IJNS7_ILi128EEESA_NS7_ILi256EEEEEELi256ENS_12float_e4m3_tEfNS_4arch4Sm90ELb0ELb0ELb1ELb1ELb0ELb0ELb0ELb1ELb1ELb0ELb0ELb0EEENS1_21CollectiveEpilogueFwdINS6_IJSA_SB_SA_EEES9_NS_10bfloat16_tESF_Li256ELb1ELb0ELb0ELb1EEENS1_36VarlenDynamicPersistentTileSchedulerILi128ELi128ELi256ELi128ELb0ELb0ELb1ELb0ELb1ELb1EEEEEEEEEvNT_6ParamsE,@function
        .size           _ZN7cutlass13device_kernelIN5flash11enable_sm90INS1_16FlashAttnFwdSm90INS1_25CollectiveMainloopFwdSm90ILi2EN4cute5tupleIJNS5_1CILi1EEES8_S8_EEENS6_IJNS7_ILi128EEESA_NS7_ILi256EEEEEELi256ENS_12float_e4m3_tEfNS_4arch4Sm90ELb0ELb0ELb1ELb1ELb0ELb0ELb0ELb1ELb1ELb0ELb0ELb0EEENS1_21CollectiveEpilogueFwdINS6_IJSA_SB_SA_EEES9_NS_10bfloat16_tESF_Li256ELb1ELb0ELb0ELb1EEENS1_36VarlenDynamicPersistentTileSchedulerILi128ELi128ELi256ELi128ELb0ELb0ELb1ELb0ELb1ELb1EEEEEEEEEvNT_6ParamsE,(.L_x_47 - _ZN7cutlass13device_kernelIN5flash11enable_sm90INS1_16FlashAttnFwdSm90INS1_25CollectiveMainloopFwdSm90ILi2EN4cute5tupleIJNS5_1CILi1EEES8_S8_EEENS6_IJNS7_ILi128EEESA_NS7_ILi256EEEEEELi256ENS_12float_e4m3_tEfNS_4arch4Sm90ELb0ELb0ELb1ELb1ELb0ELb0ELb0ELb1ELb1ELb0ELb0ELb0EEENS1_21CollectiveEpilogueFwdINS6_IJSA_SB_SA_EEES9_NS_10bfloat16_tESF_Li256ELb1ELb0ELb0ELb1EEENS1_36VarlenDynamicPersistentTileSchedulerILi128ELi128ELi256ELi128ELb0ELb0ELb1ELb0ELb1ELb1EEEEEEEEEvNT_6ParamsE)
        .other          _ZN7cutlass13device_kernelIN5flash11enable_sm90INS1_16FlashAttnFwdSm90INS1_25CollectiveMainloopFwdSm90ILi2EN4cute5tupleIJNS5_1CILi1EEES8_S8_EEENS6_IJNS7_ILi128EEESA_NS7_ILi256EEEEEELi256ENS_12float_e4m3_tEfNS_4arch4Sm90ELb0ELb0ELb1ELb1ELb0ELb0ELb0ELb1ELb1ELb0ELb0ELb0EEENS1_21CollectiveEpilogueFwdINS6_IJSA_SB_SA_EEES9_NS_10bfloat16_tESF_Li256ELb1ELb0ELb0ELb1EEENS1_36VarlenDynamicPersistentTileSchedulerILi128ELi128ELi256ELi128ELb0ELb0ELb1ELb0ELb1ELb1EEEEEEEEEvNT_6ParamsE,@"STO_CUDA_ENTRY STV_DEFAULT"
_ZN7cutlass13device_kernelIN5flash11enable_sm90INS1_16FlashAttnFwdSm90INS1_25CollectiveMainloopFwdSm90ILi2EN4cute5tupleIJNS5_1CILi1EEES8_S8_EEENS6_IJNS7_ILi128EEESA_NS7_ILi256EEEEEELi256ENS_12float_e4m3_tEfNS_4arch4Sm90ELb0ELb0ELb1ELb1ELb0ELb0ELb0ELb1ELb1ELb0ELb0ELb0EEENS1_21CollectiveEpilogueFwdINS6_IJSA_SB_SA_EEES9_NS_10bfloat16_tESF_Li256ELb1ELb0ELb0ELb1EEENS1_36VarlenDynamicPersistentTileSchedulerILi128ELi128ELi256ELi128ELb0ELb0ELb1ELb0ELb1ELb1EEEEEEEEEvNT_6ParamsE:
[----:B------:R-:W-:Y:S01]  /*0000*/  LDC R1, c[0x0][0x37c] ;  /* 0x0000df00ff017b82 */ /* 0x000fe20000000800 */
[----:B------:R-:W-:Y:S05]  /*0010*/  EXIT ;  /* 0x000000000000794d */ /* 0x000fea0003800000 */
.L_x_1:
        /* <DEDUP_REMOVED lines=14> */
.L_x_47:


//--------------------- .text._ZN7cutlass13device_kernelIN5flash11enable_sm90INS1_16FlashAttnFwdSm90INS1_25CollectiveMainloopFwdSm90ILi2EN4cute5tupleIJNS5_1CILi1EEES8_S8_EEENS6_IJNS7_ILi128EEESA_NS7_ILi256EEEEEELi256ENS_12float_e4m3_tEfNS_4arch4Sm90ELb0ELb0ELb1ELb1ELb0ELb1ELb0ELb1ELb1ELb0ELb0ELb0EEENS1_21CollectiveEpilogueFwdINS6_IJSA_SB_SA_EEES9_NS_10bfloat16_tESF_Li256ELb1ELb0ELb0ELb1EEENS1_36VarlenDynamicPersistentTileSchedulerILi128ELi128ELi256ELi128ELb0ELb0ELb1ELb0ELb1ELb1EEEEEEEEEvNT_6ParamsE --------------------------
	.section	.text._ZN7cutlass13device_kernelIN5flash11enable_sm90INS1_16FlashAttnFwdSm90INS1_25CollectiveMainloopFwdSm90ILi2EN4cute5tupleIJNS5_1CILi1EEES8_S8_EEENS6_IJNS7_ILi128EEESA_NS7_ILi256EEEEEELi256ENS_12float_e4m3_tEfNS_4arch4Sm90ELb0ELb0ELb1ELb1ELb0ELb1ELb0ELb1ELb1ELb0ELb0ELb0EEENS1_21CollectiveEpilogueFwdINS6_IJSA_SB_SA_EEES9_NS_10bfloat16_tESF_Li256ELb1ELb0ELb0ELb1EEENS1_36VarlenDynamicPersistentTileSchedulerILi128ELi128ELi256ELi128ELb0ELb0ELb1ELb0ELb1ELb1EEEEEEEEEvNT_6ParamsE,"ax",@progbits
	.align	128
.text._ZN7cutlass13device_kernelIN5flash11enable_sm90INS1_16FlashAttnFwdSm90INS1_25CollectiveMainloopFwdSm90ILi2EN4cute5tupleIJNS5_1CILi1EEES8_S8_EEENS6_IJNS7_ILi128EEESA_NS7_ILi256EEEEEELi256ENS_12float_e4m3_tEfNS_4arch4Sm90ELb0ELb0ELb1ELb1ELb0ELb1ELb0ELb1ELb1ELb0ELb0ELb0EEENS1_21CollectiveEpilogueFwdINS6_IJSA_SB_SA_EEES9_NS_10bfloat16_tESF_Li256ELb1ELb0ELb0ELb1EEENS1_36VarlenDynamicPersistentTileSchedulerILi128ELi128ELi256ELi128ELb0ELb0ELb1ELb0ELb1ELb1EEEEEEEEEvNT_6ParamsE:
        .type           _ZN7cutlass13device_kernelIN5flash11enable_sm90INS1_16FlashAttnFwdSm90INS1_25CollectiveMainloopFwdSm90ILi2EN4cute5tupleIJNS5_1CILi1EEES8_S8_EEENS6_IJNS7_ILi128EEESA_NS7_ILi256EEEEEELi256ENS_12float_e4m3_tEfNS_4arch4Sm90ELb0ELb0ELb1ELb1ELb0ELb1ELb0ELb1ELb1ELb0ELb0ELb0EEENS1_21CollectiveEpilogueFwdINS6_IJSA_SB_SA_EEES9_NS_10bfloat16_tESF_Li256ELb1ELb0ELb0ELb1EEENS1_36VarlenDynamicPersistentTileSchedulerILi128ELi128ELi256ELi128ELb0ELb0ELb1ELb0ELb1ELb1EEEEEEEEEvNT_6ParamsE,@function
        .size           _ZN7cutlass13device_kernelIN5flash11enable_sm90INS1_16FlashAttnFwdSm90INS1_25CollectiveMainloopFwdSm90ILi2EN4cute5tupleIJNS5_1CILi1EEES8_S8_EEENS6_IJNS7_ILi128EEESA_NS7_ILi256EEEEEELi256ENS_12float_e4m3_tEfNS_4arch4Sm90ELb0ELb0ELb1ELb1ELb0ELb1ELb0ELb1ELb1ELb0ELb0ELb0EEENS1_21CollectiveEpilogueFwdINS6_IJSA_SB_SA_EEES9_NS_10bfloat16_tESF_Li256ELb1ELb0ELb0ELb1EEENS1_36VarlenDynamicPersistentTileSchedulerILi128ELi128ELi256ELi128ELb0ELb0ELb1ELb0ELb1ELb1EEEEEEEEEvNT_6ParamsE,(.L_x_48 - _ZN7cutlass13device_kernelIN5flash11enable_sm90INS1_16FlashAttnFwdSm90INS1_25CollectiveMainloopFwdSm90ILi2EN4cute5tupleIJNS5_1CILi1EEES8_S8_EEENS6_IJNS7_ILi128EEESA_NS7_ILi256EEEEEELi256ENS_12float_e4m3_tEfNS_4arch4Sm90ELb0ELb0ELb1ELb1ELb0ELb1ELb0ELb1ELb1ELb0ELb0ELb0EEENS1_21CollectiveEpilogueFwdINS6_IJSA_SB_SA_EEES9_NS_10bfloat16_tESF_Li256ELb1ELb0ELb0ELb1EEENS1_36VarlenDynamicPersistentTileSchedulerILi128ELi128ELi256ELi128ELb0ELb0ELb1ELb0ELb1ELb1EEEEEEEEEvNT_6ParamsE)
        .other          _ZN7cutlass13device_kernelIN5flash11enable_sm90INS1_16FlashAttnFwdSm90INS1_25CollectiveMainloopFwdSm90ILi2EN4cute5tupleIJNS5_1CILi1EEES8_S8_EEENS6_IJNS7_ILi128EEESA_NS7_ILi256EEEEEELi256ENS_12float_e4m3_tEfNS_4arch4Sm90ELb0ELb0ELb1ELb1ELb0ELb1ELb0ELb1ELb1ELb0ELb0ELb0EEENS1_21CollectiveEpilogueFwdINS6_IJSA_SB_SA_EEES9_NS_10bfloat16_tESF_Li256ELb1ELb0ELb0ELb1EEENS1_36VarlenDynamicPersistentTileSchedulerILi128ELi128ELi256ELi128ELb0ELb0ELb1ELb0ELb1ELb1EEEEEEEEEvNT_6ParamsE,@"STO_CUDA_ENTRY STV_DEFAULT"
_ZN7cutlass13device_kernelIN5flash11enable_sm90INS1_16FlashAttnFwdSm90INS1_25CollectiveMainloopFwdSm90ILi2EN4cute5tupleIJNS5_1CILi1EEES8_S8_EEENS6_IJNS7_ILi128EEESA_NS7_ILi256EEEEEELi256ENS_12float_e4m3_tEfNS_4arch4Sm90ELb0ELb0ELb1ELb1ELb0ELb1ELb0ELb1ELb1ELb0ELb0ELb0EEENS1_21CollectiveEpilogueFwdINS6_IJSA_SB_SA_EEES9_NS_10bfloat16_tESF_Li256ELb1ELb0ELb0ELb1EEENS1_36VarlenDynamicPersistentTileSchedulerILi128ELi128ELi256ELi128ELb0ELb0ELb1ELb0ELb1ELb1EEEEEEEEEvNT_6ParamsE:
[----:B------:R-:W-:Y:S01]  /*0000*/  LDC R1, c[0x0][0x37c] ;  /* 0x0000df00ff017b82 */ /* 0x000fe20000000800 */
[----:B------:R-:W-:Y:S05]  /*0010*/  EXIT ;  /* 0x000000000000794d */ /* 0x000fea0003800000 */
.L_x_2:
        /* <DEDUP_REMOVED lines=14> */
.L_x_48:


//--------------------- .text._ZN7cutlass13device_kernelIN5flash11enable_sm90INS1_16FlashAttnFwdSm90INS1_25CollectiveMainloopFwdSm90ILi2EN4cute5tupleIJNS5_1CILi1EEES8_S8_EEENS6_IJNS7_ILi128EEENS7_ILi64EEENS7_ILi256EEEEEELi256ENS_12float_e4m3_tEfNS_4arch4Sm90ELb0ELb1ELb1ELb0ELb0ELb0ELb0ELb1ELb1ELb0ELb0ELb0EEENS1_21CollectiveEpilogueFwdINS6_IJSA_SC_SB_EEES9_NS_10bfloat16_tESG_Li256ELb0ELb0ELb0ELb1EEENS1_30DynamicPersistentTileSchedulerILi256ELi128ELb0ELb0ELb1EEEEEEEEEvNT_6ParamsE --------------------------
	.section	.text._ZN7cutlass13device_kernelIN5flash11enable_sm90INS1_16FlashAttnFwdSm90INS1_25CollectiveMainloopFwdSm90ILi2EN4cute5tupleIJNS5_1CILi1EEES8_S8_EEENS6_IJNS7_ILi128EEENS7_ILi64EEENS7_ILi256EEEEEELi256ENS_12float_e4m3_tEfNS_4arch4Sm90ELb0ELb1ELb1ELb0ELb0ELb0ELb0ELb1ELb1ELb0ELb0ELb0EEENS1_21CollectiveEpilogueFwdINS6_IJSA_SC_SB_EEES9_NS_10bfloat16_tESG_Li256ELb0ELb0ELb0ELb1EEENS1_30DynamicPersistentTileSchedulerILi256ELi128ELb0ELb0ELb1EEEEEEEEEvNT_6ParamsE,"ax",@progbits
	.align	128
.text._ZN7cutlass13device_kernelIN5flash11enable_sm90INS1_16FlashAttnFwdSm90INS1_25CollectiveMainloopFwdSm90ILi2EN4cute5tupleIJNS5_1CILi1EEES8_S8_EEENS6_IJNS7_ILi128EEENS7_ILi64EEENS7_ILi256EEEEEELi256ENS_12float_e4m3_tEfNS_4arch4Sm90ELb0ELb1ELb1ELb0ELb0ELb0ELb0ELb1ELb1ELb0ELb0ELb0EEENS1_21CollectiveEpilogueFwdINS6_IJSA_SC_SB_EEES9_NS_10bfloat16_tESG_Li256ELb0ELb0ELb0ELb1EEENS1_30DynamicPersistentTileSchedulerILi256ELi128ELb0ELb0ELb1EEEEEEEEEvNT_6ParamsE:
        .type           _ZN7cutlass13device_kernelIN5flash11enable_sm90INS1_16FlashAttnFwdSm90INS1_25CollectiveMainloopFwdSm90ILi2EN4cute5tupleIJNS5_1CILi1EEES8_S8_EEENS6_IJNS7_ILi128EEENS7_ILi64EEENS7_ILi256EEEEEELi256ENS_12float_e4m3_tEfNS_4arch4Sm90ELb0ELb1ELb1ELb0ELb0ELb0ELb0ELb1ELb1ELb0ELb0ELb0EEENS1_21CollectiveEpilogueFwdINS6_IJSA_SC_SB_EEES9_NS_10bfloat16_tESG_Li256ELb0ELb0ELb0ELb1EEENS1_30DynamicPersistentTileSchedulerILi256ELi128ELb0ELb0ELb1EEEEEEEEEvNT_6ParamsE,@function
        .size           _ZN7cutlass13device_kernelIN5flash11enable_sm90INS1_16FlashAttnFwdSm90INS1_25CollectiveMainloopFwdSm90ILi2EN4cute5tupleIJNS5_1CILi1EEES8_S8_EEENS6_IJNS7_ILi128EEENS7_ILi64EEENS7_ILi256EEEEEELi256ENS_12float_e4m3_tEfNS_4arch4Sm90ELb0ELb1ELb1ELb0ELb0ELb0ELb0ELb1ELb1ELb0ELb0ELb0EEENS1_21CollectiveEpilogueFwdINS6_IJSA_SC_SB_EEES9_NS_10bfloat16_tESG_Li256ELb0ELb0ELb0ELb1EEENS1_30DynamicPersistentTileSchedulerILi256ELi128ELb0ELb0ELb1EEEEEEEEEvNT_6ParamsE,(.L_x_49 - _ZN7cutlass13device_kernelIN5flash11enable_sm90INS1_16FlashAttnFwdSm90INS1_25CollectiveMainloopFwdSm90ILi2EN4cute5tupleIJNS5_1CILi1EEES8_S8_EEENS6_IJNS7_ILi128EEENS7_ILi64EEENS7_ILi256EEEEEELi256ENS_12float_e4m3_tEfNS_4arch4Sm90ELb0ELb1ELb1ELb0ELb0ELb0ELb0ELb1ELb1ELb0ELb0ELb0EEENS1_21CollectiveEpilogueFwdINS6_IJSA_SC_SB_EEES9_NS_10bfloat16_tESG_Li256ELb0ELb0ELb0ELb1EEENS1_30DynamicPersistentTileSchedulerILi256ELi128ELb0ELb0ELb1EEEEEEEEEvNT_6ParamsE)
        .other          _ZN7cutlass13device_kernelIN5flash11enable_sm90INS1_16FlashAttnFwdSm90INS1_25CollectiveMainloopFwdSm90ILi2EN4cute5tupleIJNS5_1CILi1EEES8_S8_EEENS6_IJNS7_ILi128EEENS7_ILi64EEENS7_ILi256EEEEEELi256ENS_12float_e4m3_tEfNS_4arch4Sm90ELb0ELb1ELb1ELb0ELb0ELb0ELb0ELb1ELb1ELb0ELb0ELb0EEENS1_21CollectiveEpilogueFwdINS6_IJSA_SC_SB_EEES9_NS_10bfloat16_tESG_Li256ELb0ELb0ELb0ELb1EEENS1_30DynamicPersistentTileSchedulerILi256ELi128ELb0ELb0ELb1EEEEEEEEEvNT_6ParamsE,@"STO_CUDA_ENTRY STV_DEFAULT"
_ZN7cutlass13device_kernelIN5flash11enable_sm90INS1_16FlashAttnFwdSm90INS1_25CollectiveMainloopFwdSm90ILi2EN4cute5tupleIJNS5_1CILi1EEES8_S8_EEENS6_IJNS7_ILi128EEENS7_ILi64EEENS7_ILi256EEEEEELi256ENS_12float_e4m3_tEfNS_4arch4Sm90ELb0ELb1ELb1ELb0ELb0ELb0ELb0ELb1ELb1ELb0ELb0ELb0EEENS1_21CollectiveEpilogueFwdINS6_IJSA_SC_SB_EEES9_NS_10bfloat16_tESG_Li256ELb0ELb0ELb0ELb1EEENS1_30DynamicPersistentTileSchedulerILi256ELi128ELb0ELb0ELb1EEEEEEEEEvNT_6ParamsE:
[----:B------:R-:W-:Y:S01]  /*0000*/  LDC R1, c[0x0][0x37c] ;  /* 0x0000df00ff017b82 */ /* 0x000fe20000000800 */
[----:B------:R-:W-:Y:S05]  /*0010*/  EXIT ;  /* 0x000000000000794d */ /* 0x000fea0003800000 */
.L_x_3:
        /* <DEDUP_REMOVED lines=14> */
.L_x_49:


//--------------------- .text._ZN7cutlass13device_kernelIN5flash11enable_sm90INS1_16FlashAttnFwdSm90INS1_25CollectiveMainloopFwdSm90ILi2EN4cute5tupleIJNS5_1CILi1EEES8_S8_EEENS6_IJNS7_ILi128EEENS7_ILi64EEENS7_ILi256EEEEEELi256ENS_12float_e4m3_tEfNS_4arch4Sm90ELb0ELb1ELb1ELb1ELb0ELb0ELb0ELb1ELb1ELb0ELb0ELb0EEENS1_21CollectiveEpilogueFwdINS6_IJSA_SC_SB_EEES9_NS_10bfloat16_tESG_Li256ELb1ELb0ELb0ELb1EEENS1_36VarlenDynamicPersistentTileSchedulerILi128ELi64ELi256ELi128ELb0ELb0ELb1ELb1ELb0ELb1EEEEEEEEEvNT_6ParamsE --------------------------
	.section	.text._ZN7cutlass13device_kernelIN5flash11enable_sm90INS1_16FlashAttnFwdSm90INS1_25CollectiveMainloopFwdSm90ILi2EN4cute5tupleIJNS5_1CILi1EEES8_S8_EEENS6_IJNS7_ILi128EEENS7_ILi64EEENS7_ILi256EEEEEELi256ENS_12float_e4m3_tEfNS_4arch4Sm90ELb0ELb1ELb1ELb1ELb0ELb0ELb0ELb1ELb1ELb0ELb0ELb0EEENS1_21CollectiveEpilogueFwdINS6_IJSA_SC_SB_EEES9_NS_10bfloat16_tESG_Li256ELb1ELb0ELb0ELb1EEENS1_36VarlenDynamicPersistentTileSchedulerILi128ELi64ELi256ELi128ELb0ELb0ELb1ELb1ELb0ELb1EEEEEEEEEvNT_6ParamsE,"ax",@progbits
	.align	128
.text._ZN7cutlass13device_kernelIN5flash11enable_sm90INS1_16FlashAttnFwdSm90INS1_25CollectiveMainloopFwdSm90ILi2EN4cute5tupleIJNS5_1CILi1EEES8_S8_EEENS6_IJNS7_ILi128EEENS7_ILi64EEENS7_ILi256EEEEEELi256ENS_12float_e4m3_tEfNS_4arch4Sm90ELb0ELb1ELb1ELb1ELb0ELb0ELb0ELb1ELb1ELb0ELb0ELb0EEENS1_21CollectiveEpilogueFwdINS6_IJSA_SC_SB_EEES9_NS_10bfloat16_tESG_Li256ELb1ELb0ELb0ELb1EEENS1_36VarlenDynamicPersistentTileSchedulerILi128ELi64ELi256ELi128ELb0ELb0ELb1ELb1ELb0ELb1EEEEEEEEEvNT_6ParamsE:
        .type           _ZN7cutlass13device_kernelIN5flash11enable_sm90INS1_16FlashAttnFwdSm90INS1_25CollectiveMainloopFwdSm90ILi2EN4cute5tupleIJNS5_1CILi1EEES8_S8_EEENS6_IJNS7_ILi128EEENS7_ILi64EEENS7_ILi256EEEEEELi256ENS_12float_e4m3_tEfNS_4arch4Sm90ELb0ELb1ELb1ELb1ELb0ELb0ELb0ELb1ELb1ELb0ELb0ELb0EEENS1_21CollectiveEpilogueFwdINS6_IJSA_SC_SB_EEES9_NS_10bfloat16_tESG_Li256ELb1ELb0ELb0ELb1EEENS1_36VarlenDynamicPersistentTileSchedulerILi128ELi64ELi256ELi128ELb0ELb0ELb1ELb1ELb0ELb1EEEEEEEEEvNT_6ParamsE,@function
        .size           _ZN7cutlass13device_kernelIN5flash11enable_sm90INS1_16FlashAttnFwdSm90INS1_25CollectiveMainloopFwdSm90ILi2EN4cute5tupleIJNS5_1CILi1EEES8_S8_EEENS6_IJNS7_ILi128EEENS7_ILi64EEENS7_ILi256EEEEEELi256ENS_12float_e4m3_tEfNS_4arch4Sm90ELb0ELb1ELb1ELb1ELb0ELb0ELb0ELb1ELb1ELb0ELb0ELb0EEENS1_21CollectiveEpilogueFwdINS6_IJSA_SC_SB_EEES9_NS_10bfloat16_tESG_Li256ELb1ELb0ELb0ELb1EEENS1_36VarlenDynamicPersistentTileSchedulerILi128ELi64ELi256ELi128ELb0ELb0ELb1ELb1ELb0ELb1EEEEEEEEEvNT_6ParamsE,(.L_x_50 - _ZN7cutlass13device_kernelIN5flash11enable_sm90INS1_16FlashAttnFwdSm90INS1_25CollectiveMainloopFwdSm90ILi2EN4cute5tupleIJNS5_1CILi1EEES8_S8_EEENS6_IJNS7_ILi128EEENS7_ILi64EEENS7_ILi256EEEEEELi256ENS_12float_e4m3_tEfNS_4arch4Sm90ELb0ELb1ELb1ELb1ELb0ELb0ELb0ELb1ELb1ELb0ELb0ELb0EEENS1_21CollectiveEpilogueFwdINS6_IJSA_SC_SB_EEES9_NS_10bfloat16_tESG_Li256ELb1ELb0ELb0ELb1EEENS1_36VarlenDynamicPersistentTileSchedulerILi128ELi64ELi256ELi128ELb0ELb0ELb1ELb1ELb0ELb1EEEEEEEEEvNT_6ParamsE)
        .other          _ZN7cutlass13device_kernelIN5flash11enable_sm90INS1_16FlashAttnFwdSm90INS1_25CollectiveMainloopFwdSm90ILi2EN4cute5tupleIJNS5_1CILi1EEES8_S8_EEENS6_IJNS7_ILi128EEENS7_ILi64EEENS7_ILi256EEEEEELi256ENS_12float_e4m3_tEfNS_4arch4Sm90ELb0ELb1ELb1ELb1ELb0ELb0ELb0ELb1ELb1ELb0ELb0ELb0EEENS1_21CollectiveEpilogueFwdINS6_IJSA_SC_SB_EEES9_NS_10bfloat16_tESG_Li256ELb1ELb0ELb0ELb1EEENS1_36VarlenDynamicPersistentTileSchedulerILi128ELi64ELi256ELi128ELb0ELb0ELb1ELb1ELb0ELb1EEEEEEEEEvNT_6ParamsE,@"STO_CUDA_ENTRY STV_DEFAULT"
_ZN7cutlass13device_kernelIN5flash11enable_sm90INS1_16FlashAttnFwdSm90INS1_25CollectiveMainloopFwdSm90ILi2EN4cute5tupleIJNS5_1CILi1EEES8_S8_EEENS6_IJNS7_ILi128EEENS7_ILi64EEENS7_ILi256EEEEEELi256ENS_12float_e4m3_tEfNS_4arch4Sm90ELb0ELb1ELb1ELb1ELb0ELb0ELb0ELb1ELb1ELb0ELb0ELb0EEENS1_21CollectiveEpilogueFwdINS6_IJSA_SC_SB_EEES9_NS_10bfloat16_tESG_Li256ELb1ELb0ELb0ELb1EEENS1_36VarlenDynamicPersistentTileSchedulerILi128ELi64ELi256ELi128ELb0ELb0ELb1ELb1ELb0ELb1EEEEEEEEEvNT_6ParamsE:
[----:B------:R-:W-:Y:S01]  /*0000*/  LDC R1, c[0x0][0x37c] ;  /* 0x0000df00ff017b82 */ /* 0x000fe20000000800 */
[----:B------:R-:W-:Y:S05]  /*0010*/  EXIT ;  /* 0x000000000000794d */ /* 0x000fea0003800000 */
.L_x_4:
        /* <DEDUP_REMOVED lines=14> */
.L_x_50:


//--------------------- .text._ZN7cutlass13device_kernelIN5flash11enable_sm90INS1_16FlashAttnFwdSm90INS1_25CollectiveMainloopFwdSm90ILi2EN4cute5tupleIJNS5_1CILi1EEES8_S8_EEENS6_IJNS7_ILi128EEENS7_ILi64EEENS7_ILi256EEEEEELi256ENS_12float_e4m3_tEfNS_4arch4Sm90ELb0ELb1ELb1ELb1ELb0ELb1ELb0ELb1ELb1ELb0ELb0ELb0EEENS1_21CollectiveEpilogueFwdINS6_IJSA_SC_SB_EEES9_NS_10bfloat16_tESG_Li256ELb1ELb0ELb0ELb1EEENS1_36VarlenDynamicPersistentTileSchedulerILi128ELi64ELi256ELi128ELb0ELb0ELb1ELb1ELb0ELb1EEEEEEEEEvNT_6ParamsE --------------------------
	.section	.text._ZN7cutlass13device_kernelIN5flash11enable_sm90INS1_16FlashAttnFwdSm90INS1_25CollectiveMainloopFwdSm90ILi2EN4cute5tupleIJNS5_1CILi1EEES8_S8_EEENS6_IJNS7_ILi128EEENS7_ILi64EEENS7_ILi256EEEEEELi256ENS_12float_e4m3_tEfNS_4arch4Sm90ELb0ELb1ELb1ELb1ELb0ELb1ELb0ELb1ELb1ELb0ELb0ELb0EEENS1_21CollectiveEpilogueFwdINS6_IJSA_SC_SB_EEES9_NS_10bfloat16_tESG_Li256ELb1ELb0ELb0ELb1EEENS1_36VarlenDynamicPersistentTileSchedulerILi128ELi64ELi256ELi128ELb0ELb0ELb1ELb1ELb0ELb1EEEEEEEEEvNT_6ParamsE,"ax",@progbits
	.align	128
.text._ZN7cutlass13device_kernelIN5flash11enable_sm90INS1_16FlashAttnFwdSm90INS1_25CollectiveMainloopFwdSm90ILi2EN4cute5tupleIJNS5_1CILi1EEES8_S8_EEENS6_IJNS7_ILi128EEENS7_ILi64EEENS7_ILi256EEEEEELi256ENS_12float_e4m3_tEfNS_4arch4Sm90ELb0ELb1ELb1ELb1ELb0ELb1ELb0ELb1ELb1ELb0ELb0ELb0EEENS1_21CollectiveEpilogueFwdINS6_IJSA_SC_SB_EEES9_NS_10bfloat16_tESG_Li256ELb1ELb0ELb0ELb1EEENS1_36VarlenDynamicPersistentTileSchedulerILi128ELi64ELi256ELi128ELb0ELb0ELb1ELb1ELb0ELb1EEEEEEEEEvNT_6ParamsE:
        .type           _ZN7cutlass13device_kernelIN5flash11enable_sm90INS1_16FlashAttnFwdSm90INS1_25CollectiveMainloopFwdSm90ILi2EN4cute5tupleIJNS5_1CILi1EEES8_S8_EEENS6_IJNS7_ILi128EEENS7_ILi64EEENS7_ILi256EEEEEELi256ENS_12float_e4m3_tEfNS_4arch4Sm90ELb0ELb1ELb1ELb1ELb0ELb1ELb0ELb1ELb1ELb0ELb0ELb0EEENS1_21CollectiveEpilogueFwdINS6_IJSA_SC_SB_EEES9_NS_10bfloat16_tESG_Li256ELb1ELb0ELb0ELb1EEENS1_36VarlenDynamicPersistentTileSchedulerILi128ELi64ELi256ELi128ELb0ELb0ELb1ELb1ELb0ELb1EEEEEEEEEvNT_6ParamsE,@function
        .size           _ZN7cutlass13device_kernelIN5flash11enable_sm90INS1_16FlashAttnFwdSm90INS1_25CollectiveMainloopFwdSm90ILi2EN4cute5tupleIJNS5_1CILi1EEES8_S8_EEENS6_IJNS7_ILi128EEENS7_ILi64EEENS7_ILi256EEEEEELi256ENS_12float_e4m3_tEfNS_4arch4Sm90ELb0ELb1ELb1ELb1ELb0ELb1ELb0ELb1ELb1ELb0ELb0ELb0EEENS1_21CollectiveEpilogueFwdINS6_IJSA_SC_SB_EEES9_NS_10bfloat16_tESG_Li256ELb1ELb0ELb0ELb1EEENS1_36VarlenDynamicPersistentTileSchedulerILi128ELi64ELi256ELi128ELb0ELb0ELb1ELb1ELb0ELb1EEEEEEEEEvNT_6ParamsE,(.L_x_51 - _ZN7cutlass13device_kernelIN5flash11enable_sm90INS1_16FlashAttnFwdSm90INS1_25CollectiveMainloopFwdSm90ILi2EN4cute5tupleIJNS5_1CILi1EEES8_S8_EEENS6_IJNS7_ILi128EEENS7_ILi64EEENS7_ILi256EEEEEELi256ENS_12float_e4m3_tEfNS_4arch4Sm90ELb0ELb1ELb1ELb1ELb0ELb1ELb0ELb1ELb1ELb0ELb0ELb0EEENS1_21CollectiveEpilogueFwdINS6_IJSA_SC_SB_EEES9_NS_10bfloat16_tESG_Li256ELb1ELb0ELb0ELb1EEENS1_36VarlenDynamicPersistentTileSchedulerILi128ELi64ELi256ELi128ELb0ELb0ELb1ELb1ELb0ELb1EEEEEEEEEvNT_6ParamsE)
        .other          _ZN7cutlass13device_kernelIN5flash11enable_sm90INS1_16FlashAttnFwdSm90INS1_25CollectiveMainloopFwdSm90ILi2EN4cute5tupleIJNS5_1CILi1EEES8_S8_EEENS6_IJNS7_ILi128EEENS7_ILi64EEENS7_ILi256EEEEEELi256ENS_12float_e4m3_tEfNS_4arch4Sm90ELb0ELb1ELb1ELb1ELb0ELb1ELb0ELb1ELb1ELb0ELb0ELb0EEENS1_21CollectiveEpilogueFwdINS6_IJSA_SC_SB_EEES9_NS_10bfloat16_tESG_Li256ELb1ELb0ELb0ELb1EEENS1_36VarlenDynamicPersistentTileSchedulerILi128ELi64ELi256ELi128ELb0ELb0ELb1ELb1ELb0ELb1EEEEEEEEEvNT_6ParamsE,@"STO_CUDA_ENTRY STV_DEFAULT"
_ZN7cutlass13device_kernelIN5flash11enable_sm90INS1_16FlashAttnFwdSm90INS1_25CollectiveMainloopFwdSm90ILi2EN4cute5tupleIJNS5_1CILi1EEES8_S8_EEENS6_IJNS7_ILi128EEENS7_ILi64EEENS7_ILi256EEEEEELi256ENS_12float_e4m3_tEfNS_4arch4Sm90ELb0ELb1ELb1ELb1ELb0ELb1ELb0ELb1ELb1ELb0ELb0ELb0EEENS1_21CollectiveEpilogueFwdINS6_IJSA_SC_SB_EEES9_NS_10bfloat16_tESG_Li256ELb1ELb0ELb0ELb1EEENS1_36VarlenDynamicPersistentTileSchedulerILi128ELi64ELi256ELi128ELb0ELb0ELb1ELb1ELb0ELb1EEEEEEEEEvNT_6ParamsE:
[----:B------:R-:W-:Y:S01]  /*0000*/  LDC R1, c[0x0][0x37c] ;  /* 0x0000df00ff017b82 */ /* 0x000fe20000000800 */
[----:B------:R-:W-:Y:S05]  /*0010*/  EXIT ;  /* 0x000000000000794d */ /* 0x000fea0003800000 */
.L_x_5:
        /* <DEDUP_REMOVED lines=14> */
.L_x_51:


//--------------------- .text._ZN7cutlass13device_kernelIN5flash11enable_sm90INS1_16FlashAttnFwdSm90INS1_25CollectiveMainloopFwdSm90ILi2EN4cute5tupleIJNS5_1CILi1EEES8_S8_EEENS6_IJNS7_ILi128EEESA_NS7_ILi256EEEEEELi256ENS_12float_e4m3_tEfNS_4arch4Sm90ELb1ELb0ELb1ELb0ELb0ELb0ELb0ELb1ELb1ELb0ELb0ELb0EEENS1_21CollectiveEpilogueFwdINS6_IJSA_SB_SA_EEES9_NS_10bfloat16_tESF_Li256ELb0ELb0ELb0ELb1EEENS1_30DynamicPersistentTileSchedulerILi256ELi128ELb0ELb0ELb1EEEEEEEEEvNT_6ParamsE --------------------------
	.section	.text._ZN7cutlass13device_kernelIN5flash11enable_sm90INS1_16FlashAttnFwdSm90INS1_25CollectiveMainloopFwdSm90ILi2EN4cute5tupleIJNS5_1CILi1EEES8_S8_EEENS6_IJNS7_ILi128EEESA_NS7_ILi256EEEEEELi256ENS_12float_e4m3_tEfNS_4arch4Sm90ELb1ELb0ELb1ELb0ELb0ELb0ELb0ELb1ELb1ELb0ELb0ELb0EEENS1_21CollectiveEpilogueFwdINS6_IJSA_SB_SA_EEES9_NS_10bfloat16_tESF_Li256ELb0ELb0ELb0ELb1EEENS1_30DynamicPersistentTileSchedulerILi256ELi128ELb0ELb0ELb1EEEEEEEEEvNT_6ParamsE,"ax",@progbits
	.align	128
.text._ZN7cutlass13device_kernelIN5flash11enable_sm90INS1_16FlashAttnFwdSm90INS1_25CollectiveMainloopFwdSm90ILi2EN4cute5tupleIJNS5_1CILi1EEES8_S8_EEENS6_IJNS7_ILi128EEESA_NS7_ILi256EEEEEELi256ENS_12float_e4m3_tEfNS_4arch4Sm90ELb1ELb0ELb1ELb0ELb0ELb0ELb0ELb1ELb1ELb0ELb0ELb0EEENS1_21CollectiveEpilogueFwdINS6_IJSA_SB_SA_EEES9_NS_10bfloat16_tESF_Li256ELb0ELb0ELb0ELb1EEENS1_30DynamicPersistentTileSchedulerILi256ELi128ELb0ELb0ELb1EEEEEEEEEvNT_6ParamsE:
        .type           _ZN7cutlass13device_kernelIN5flash11enable_sm90INS1_16FlashAttnFwdSm90INS1_25CollectiveMainloopFwdSm90ILi2EN4cute5tupleIJNS5_1CILi1EEES8_S8_EEENS6_IJNS7_ILi128EEESA_NS7_ILi256EEEEEELi256ENS_12float_e4m3_tEfNS_4arch4Sm90ELb1ELb0ELb1ELb0ELb0ELb0ELb0ELb1ELb1ELb0ELb0ELb0EEENS1_21CollectiveEpilogueFwdINS6_IJSA_SB_SA_EEES9_NS_10bfloat16_tESF_Li256ELb0ELb0ELb0ELb1EEENS1_30DynamicPersistentTileSchedulerILi256ELi128ELb0ELb0ELb1EEEEEEEEEvNT_6ParamsE,@function
        .size           _ZN7cutlass13device_kernelIN5flash11enable_sm90INS1_16FlashAttnFwdSm90INS1_25CollectiveMainloopFwdSm90ILi2EN4cute5tupleIJNS5_1CILi1EEES8_S8_EEENS6_IJNS7_ILi128EEESA_NS7_ILi256EEEEEELi256ENS_12float_e4m3_tEfNS_4arch4Sm90ELb1ELb0ELb1ELb0ELb0ELb0ELb0ELb1ELb1ELb0ELb0ELb0EEENS1_21CollectiveEpilogueFwdINS6_IJSA_SB_SA_EEES9_NS_10bfloat16_tESF_Li256ELb0ELb0ELb0ELb1EEENS1_30DynamicPersistentTileSchedulerILi256ELi128ELb0ELb0ELb1EEEEEEEEEvNT_6ParamsE,(.L_x_52 - _ZN7cutlass13device_kernelIN5flash11enable_sm90INS1_16FlashAttnFwdSm90INS1_25CollectiveMainloopFwdSm90ILi2EN4cute5tupleIJNS5_1CILi1EEES8_S8_EEENS6_IJNS7_ILi128EEESA_NS7_ILi256EEEEEELi256ENS_12float_e4m3_tEfNS_4arch4Sm90ELb1ELb0ELb1ELb0ELb0ELb0ELb0ELb1ELb1ELb0ELb0ELb0EEENS1_21CollectiveEpilogueFwdINS6_IJSA_SB_SA_EEES9_NS_10bfloat16_tESF_Li256ELb0ELb0ELb0ELb1EEENS1_30DynamicPersistentTileSchedulerILi256ELi128ELb0ELb0ELb1EEEEEEEEEvNT_6ParamsE)
        .other          _ZN7cutlass13device_kernelIN5flash11enable_sm90INS1_16FlashAttnFwdSm90INS1_25CollectiveMainloopFwdSm90ILi2EN4cute5tupleIJNS5_1CILi1EEES8_S8_EEENS6_IJNS7_ILi128EEESA_NS7_ILi256EEEEEELi256ENS_12float_e4m3_tEfNS_4arch4Sm90ELb1ELb0ELb1ELb0ELb0ELb0ELb0ELb1ELb1ELb0ELb0ELb0EEENS1_21CollectiveEpilogueFwdINS6_IJSA_SB_SA_EEES9_NS_10bfloat16_tESF_Li256ELb0ELb0ELb0ELb1EEENS1_30DynamicPersistentTileSchedulerILi256ELi128ELb0ELb0ELb1EEEEEEEEEvNT_6ParamsE,@"STO_CUDA_ENTRY STV_DEFAULT"
_ZN7cutlass13device_kernelIN5flash11enable_sm90INS1_16FlashAttnFwdSm90INS1_25CollectiveMainloopFwdSm90ILi2EN4cute5tupleIJNS5_1CILi1EEES8_S8_EEENS6_IJNS7_ILi128EEESA_NS7_ILi256EEEEEELi256ENS_12float_e4m3_tEfNS_4arch4Sm90ELb1ELb0ELb1ELb0ELb0ELb0ELb0ELb1ELb1ELb0ELb0ELb0EEENS1_21CollectiveEpilogueFwdINS6_IJSA_SB_SA_EEES9_NS_10bfloat16_tESF_Li256ELb0ELb0ELb0ELb1EEENS1_30DynamicPersistentTileSchedulerILi256ELi128ELb0ELb0ELb1EEEEEEEEEvNT_6ParamsE:
[----:B------:R-:W-:Y:S01]  /*0000*/  LDC R1, c[0x0][0x37c] ;  /* 0x0000df00ff017b82 */ /* 0x000fe20000000800 */
[----:B------:R-:W-:Y:S05]  /*0010*/  EXIT ;  /* 0x000000000000794d */ /* 0x000fea0003800000 */
.L_x_6:
        /* <DEDUP_REMOVED lines=14> */
.L_x_52:


//--------------------- .text._ZN7cutlass13device_kernelIN5flash11enable_sm90INS1_16FlashAttnFwdSm90INS1_25CollectiveMainloopFwdSm90ILi2EN4cute5tupleIJNS5_1CILi1EEES8_S8_EEENS6_IJNS7_ILi128EEESA_NS7_ILi256EEEEEELi256ENS_12float_e4m3_tEfNS_4arch4Sm90ELb1ELb0ELb1ELb1ELb0ELb0ELb0ELb1ELb1ELb0ELb0ELb0EEENS1_21CollectiveEpilogueFwdINS6_IJSA_SB_SA_EEES9_NS_10bfloat16_tESF_Li256ELb1ELb0ELb0ELb1EEENS1_36VarlenDynamicPersistentTileSchedulerILi128ELi128ELi256ELi128ELb0ELb0ELb1ELb1ELb1ELb1EEEEEEEEEvNT_6ParamsE --------------------------
	.section	.text._ZN7cutlass13device_kernelIN5flash11enable_sm90INS1_16FlashAttnFwdSm90INS1_25CollectiveMainloopFwdSm90ILi2EN4cute5tupleIJNS5_1CILi1EEES8_S8_EEENS6_IJNS7_ILi128EEESA_NS7_ILi256EEEEEELi256ENS_12float_e4m3_tEfNS_4arch4Sm90ELb1ELb0ELb1ELb1ELb0ELb0ELb0ELb1ELb1ELb0ELb0ELb0EEENS1_21CollectiveEpilogueFwdINS6_IJSA_SB_SA_EEES9_NS_10bfloat16_tESF_Li256ELb1ELb0ELb0ELb1EEENS1_36VarlenDynamicPersistentTileSchedulerILi128ELi128ELi256ELi128ELb0ELb0ELb1ELb1ELb1ELb1EEEEEEEEEvNT_6ParamsE,"ax",@progbits
	.align	128
.text._ZN7cutlass13device_kernelIN5flash11enable_sm90INS1_16FlashAttnFwdSm90INS1_25CollectiveMainloopFwdSm90ILi2EN4cute5tupleIJNS5_1CILi1EEES8_S8_EEENS6_IJNS7_ILi128EEESA_NS7_ILi256EEEEEELi256ENS_12float_e4m3_tEfNS_4arch4Sm90ELb1ELb0ELb1ELb1ELb0ELb0ELb0ELb1ELb1ELb0ELb0ELb0EEENS1_21CollectiveEpilogueFwdINS6_IJSA_SB_SA_EEES9_NS_10bfloat16_tESF_Li256ELb1ELb0ELb0ELb1EEENS1_36VarlenDynamicPersistentTileSchedulerILi128ELi128ELi256ELi128ELb0ELb0ELb1ELb1ELb1ELb1EEEEEEEEEvNT_6ParamsE:
        .type           _ZN7cutlass13device_kernelIN5flash11enable_sm90INS1_16FlashAttnFwdSm90INS1_25CollectiveMainloopFwdSm90ILi2EN4cute5tupleIJNS5_1CILi1EEES8_S8_EEENS6_IJNS7_ILi128EEESA_NS7_ILi256EEEEEELi256ENS_12float_e4m3_tEfNS_4arch4Sm90ELb1ELb0ELb1ELb1ELb0ELb0ELb0ELb1ELb1ELb0ELb0ELb0EEENS1_21CollectiveEpilogueFwdINS6_IJSA_SB_SA_EEES9_NS_10bfloat16_tESF_Li256ELb1ELb0ELb0ELb1EEENS1_36VarlenDynamicPersistentTileSchedulerILi128ELi128ELi256ELi128ELb0ELb0ELb1ELb1ELb1ELb1EEEEEEEEEvNT_6ParamsE,@function
        .size           _ZN7cutlass13device_kernelIN5flash11enable_sm90INS1_16FlashAttnFwdSm90INS1_25CollectiveMainloopFwdSm90ILi2EN4cute5tupleIJNS5_1CILi1EEES8_S8_EEENS6_IJNS7_ILi128EEESA_NS7_ILi256EEEEEELi256ENS_12float_e4m3_tEfNS_4arch4Sm90ELb1ELb0ELb1ELb1ELb0ELb0ELb0ELb1ELb1ELb0ELb0ELb0EEENS1_21CollectiveEpilogueFwdINS6_IJSA_SB_SA_EEES9_NS_10bfloat16_tESF_Li256ELb1ELb0ELb0ELb1EEENS1_36VarlenDynamicPersistentTileSchedulerILi128ELi128ELi256ELi128ELb0ELb0ELb1ELb1ELb1ELb1EEEEEEEEEvNT_6ParamsE,(.L_x_53 - _ZN7cutlass13device_kernelIN5flash11enable_sm90INS1_16FlashAttnFwdSm90INS1_25CollectiveMainloopFwdSm90ILi2EN4cute5tupleIJNS5_1CILi1EEES8_S8_EEENS6_IJNS7_ILi128EEESA_NS7_ILi256EEEEEELi256ENS_12float_e4m3_tEfNS_4arch4Sm90ELb1ELb0ELb1ELb1ELb0ELb0ELb0ELb1ELb1ELb0ELb0ELb0EEENS1_21CollectiveEpilogueFwdINS6_IJSA_SB_SA_EEES9_NS_10bfloat16_tESF_Li256ELb1ELb0ELb0ELb1EEENS1_36VarlenDynamicPersistentTileSchedulerILi128ELi128ELi256ELi128ELb0ELb0ELb1ELb1ELb1ELb1EEEEEEEEEvNT_6ParamsE)
        .other          _ZN7cutlass13device_kernelIN5flash11enable_sm90INS1_16FlashAttnFwdSm90INS1_25CollectiveMainloopFwdSm90ILi2EN4cute5tupleIJNS5_1CILi1EEES8_S8_EEENS6_IJNS7_ILi128EEESA_NS7_ILi256EEEEEELi256ENS_12float_e4m3_tEfNS_4arch4Sm90ELb1ELb0ELb1ELb1ELb0ELb0ELb0ELb1ELb1ELb0ELb0ELb0EEENS1_21CollectiveEpilogueFwdINS6_IJSA_SB_SA_EEES9_NS_10bfloat16_tESF_Li256ELb1ELb0ELb0ELb1EEENS1_36VarlenDynamicPersistentTileSchedulerILi128ELi128ELi256ELi128ELb0ELb0ELb1ELb1ELb1ELb1EEEEEEEEEvNT_6ParamsE,@"STO_CUDA_ENTRY STV_DEFAULT"
_ZN7cutlass13device_kernelIN5flash11enable_sm90INS1_16FlashAttnFwdSm90INS1_25CollectiveMainloopFwdSm90ILi2EN4cute5tupleIJNS5_1CILi1EEES8_S8_EEENS6_IJNS7_ILi128EEESA_NS7_ILi256EEEEEELi256ENS_12float_e4m3_tEfNS_4arch4Sm90ELb1ELb0ELb1ELb1ELb0ELb0ELb0ELb1ELb1ELb0ELb0ELb0EEENS1_21CollectiveEpilogueFwdINS6_IJSA_SB_SA_EEES9_NS_10bfloat16_tESF_Li256ELb1ELb0ELb0ELb1EEENS1_36VarlenDynamicPersistentTileSchedulerILi128ELi128ELi256ELi128ELb0ELb0ELb1ELb1ELb1ELb1EEEEEEEEEvNT_6ParamsE:
[----:B------:R-:W-:Y:S01]  /*0000*/  LDC R1, c[0x0][0x37c] ;  /* 0x0000df00ff017b82 */ /* 0x000fe20000000800 */
[----:B------:R-:W-:Y:S05]  /*0010*/  EXIT ;  /* 0x000000000000794d */ /* 0x000fea0003800000 */
.L_x_7:
        /* <DEDUP_REMOVED lines=14> */
.L_x_53:


//--------------------- .text._ZN7cutlass13device_kernelIN5flash11enable_sm90INS1_16FlashAttnFwdSm90INS1_25CollectiveMainloopFwdSm90ILi2EN4cute5tupleIJNS5_1CILi1EEES8_S8_EEENS6_IJNS7_ILi128EEESA_NS7_ILi256EEEEEELi256ENS_12float_e4m3_tEfNS_4arch4Sm90ELb1ELb0ELb1ELb1ELb0ELb1ELb0ELb1ELb1ELb0ELb0ELb0EEENS1_21CollectiveEpilogueFwdINS6_IJSA_SB_SA_EEES9_NS_10bfloat16_tESF_Li256ELb1ELb0ELb0ELb1EEENS1_36VarlenDynamicPersistentTileSchedulerILi128ELi128ELi256ELi128ELb0ELb0ELb1ELb1ELb1ELb1EEEEEEEEEvNT_6ParamsE --------------------------
	.section	.text._ZN7cutlass13device_kernelIN5flash11enable_sm90INS1_16FlashAttnFwdSm90INS1_25CollectiveMainloopFwdSm90ILi2EN4cute5tupleIJNS5_1CILi1EEES8_S8_EEENS6_IJNS7_ILi128EEESA_NS7_ILi256EEEEEELi256ENS_12float_e4m3_tEfNS_4arch4Sm90ELb1ELb0ELb1ELb1ELb0ELb1ELb0ELb1ELb1ELb0ELb0ELb0EEENS1_21CollectiveEpilogueFwdINS6_IJSA_SB_SA_EEES9_NS_10bfloat16_tESF_Li256ELb1ELb0ELb0ELb1EEENS1_36VarlenDynamicPersistentTileSchedulerILi128ELi128ELi256ELi128ELb0ELb0ELb1ELb1ELb1ELb1EEEEEEEEEvNT_6ParamsE,"ax",@progbits
	.align	128
.text._ZN7cutlass13device_kernelIN5flash11enable_sm90INS1_16FlashAttnFwdSm90INS1_25CollectiveMainloopFwdSm90ILi2EN4cute5tupleIJNS5_1CILi1EEES8_S8_EEENS6_IJNS7_ILi128EEESA_NS7_ILi256EEEEEELi256ENS_12float_e4m3_tEfNS_4arch4Sm90ELb1ELb0ELb1ELb1ELb0ELb1ELb0ELb1ELb1ELb0ELb0ELb0EEENS1_21CollectiveEpilogueFwdINS6_IJSA_SB_SA_EEES9_NS_10bfloat16_tESF_Li256ELb1ELb0ELb0ELb1EEENS1_36VarlenDynamicPersistentTileSchedulerILi128ELi128ELi256ELi128ELb0ELb0ELb1ELb1ELb1ELb1EEEEEEEEEvNT_6ParamsE:
        .type           _ZN7cutlass13device_kernelIN5flash11enable_sm90INS1_16FlashAttnFwdSm90INS1_25CollectiveMainloopFwdSm90ILi2EN4cute5tupleIJNS5_1CILi1EEES8_S8_EEENS6_IJNS7_ILi128EEESA_NS7_ILi256EEEEEELi256ENS_12float_e4m3_tEfNS_4arch4Sm90ELb1ELb0ELb1ELb1ELb0ELb1ELb0ELb1ELb1ELb0ELb0ELb0EEENS1_21CollectiveEpilogueFwdINS6_IJSA_SB_SA_EEES9_NS_10bfloat16_tESF_Li256ELb1ELb0ELb0ELb1EEENS1_36VarlenDynamicPersistentTileSchedulerILi128ELi128ELi256ELi128ELb0ELb0ELb1ELb1ELb1ELb1EEEEEEEEEvNT_6ParamsE,@function
        .size           _ZN7cutlass13device_kernelIN5flash11enable_sm90INS1_16FlashAttnFwdSm90INS1_25CollectiveMainloopFwdSm90ILi2EN4cute5tupleIJNS5_1CILi1EEES8_S8_EEENS6_IJNS7_ILi128EEESA_NS7_ILi256EEEEEELi256ENS_12float_e4m3_tEfNS_4arch4Sm90ELb1ELb0ELb1ELb1ELb0ELb1ELb0ELb1ELb1ELb0ELb0ELb0EEENS1_21CollectiveEpilogueFwdINS6_IJSA_SB_SA_EEES9_NS_10bfloat16_tESF_Li256ELb1ELb0ELb0ELb1EEENS1_36VarlenDynamicPersistentTileSchedulerILi128ELi128ELi256ELi128ELb0ELb0ELb1ELb1ELb1ELb1EEEEEEEEEvNT_6ParamsE,(.L_x_54 - _ZN7cutlass13device_kernelIN5flash11enable_sm90INS1_16FlashAttnFwdSm90INS1_25CollectiveMainloopFwdSm90ILi2EN4cute5tupleIJNS5_1CILi1EEES8_S8_EEENS6_IJNS7_ILi128EEESA_NS7_ILi256EEEEEELi256ENS_12float_e4m3_tEfNS_4arch4Sm90ELb1ELb0ELb1ELb1ELb0ELb1ELb0ELb1ELb1ELb0ELb0ELb0EEENS1_21CollectiveEpilogueFwdINS6_IJSA_SB_SA_EEES9_NS_10bfloat16_tESF_Li256ELb1ELb0ELb0ELb1EEENS1_36VarlenDynamicPersistentTileSchedulerILi128ELi128ELi256ELi128ELb0ELb0ELb1ELb1ELb1ELb1EEEEEEEEEvNT_6ParamsE)
        .other          _ZN7cutlass13device_kernelIN5flash11enable_sm90INS1_16FlashAttnFwdSm90INS1_25CollectiveMainloopFwdSm90ILi2EN4cute5tupleIJNS5_1CILi1EEES8_S8_EEENS6_IJNS7_ILi128EEESA_NS7_ILi256EEEEEELi256ENS_12float_e4m3_tEfNS_4arch4Sm90ELb1ELb0ELb1ELb1ELb0ELb1ELb0ELb1ELb1ELb0ELb0ELb0EEENS1_21CollectiveEpilogueFwdINS6_IJSA_SB_SA_EEES9_NS_10bfloat16_tESF_Li256ELb1ELb0ELb0ELb1EEENS1_36VarlenDynamicPersistentTileSchedulerILi128ELi128ELi256ELi128ELb0ELb0ELb1ELb1ELb1ELb1EEEEEEEEEvNT_6ParamsE,@"STO_CUDA_ENTRY STV_DEFAULT"
_ZN7cutlass13device_kernelIN5flash11enable_sm90INS1_16FlashAttnFwdSm90INS1_25CollectiveMainloopFwdSm90ILi2EN4cute5tupleIJNS5_1CILi1EEES8_S8_EEENS6_IJNS7_ILi128EEESA_NS7_ILi256EEEEEELi256ENS_12float_e4m3_tEfNS_4arch4Sm90ELb1ELb0ELb1ELb1ELb0ELb1ELb0ELb1ELb1ELb0ELb0ELb0EEENS1_21CollectiveEpilogueFwdINS6_IJSA_SB_SA_EEES9_NS_10bfloat16_tESF_Li256ELb1ELb0ELb0ELb1EEENS1_36VarlenDynamicPersistentTileSchedulerILi128ELi128ELi256ELi128ELb0ELb0ELb1ELb1ELb1ELb1EEEEEEEEEvNT_6ParamsE:
[----:B------:R-:W-:Y:S01]  /*0000*/  LDC R1, c[0x0][0x37c] ;  /* 0x0000df00ff017b82 */ /* 0x000fe20000000800 */
[----:B------:R-:W-:Y:S05]  /*0010*/  EXIT ;  /* 0x000000000000794d */ /* 0x000fea0003800000 */
.L_x_8:
        /* <DEDUP_REMOVED lines=14> */
.L_x_54:


//--------------------- .text._ZN7cutlass13device_kernelIN5flash11enable_sm90INS1_16FlashAttnFwdSm90INS1_25CollectiveMainloopFwdSm90ILi2EN4cute5tupleIJNS5_1CILi1EEES8_S8_EEENS6_IJNS7_ILi128EEENS7_ILi160EEENS7_ILi192EEEEEELi192ENS_12float_e4m3_tEfNS_4arch4Sm90ELb0ELb0ELb1ELb0ELb0ELb0ELb0ELb1ELb1ELb0ELb0ELb0EEENS1_21CollectiveEpilogueFwdINS6_IJSA_SC_SB_EEES9_NS_10bfloat16_tESG_Li256ELb0ELb0ELb0ELb1EEENS1_29StaticPersistentTileSchedulerILb0EEEEEEEEEvNT_6ParamsE --------------------------
	.section	.text._ZN7cutlass13device_kernelIN5flash11enable_sm90INS1_16FlashAttnFwdSm90INS1_25CollectiveMainloopFwdSm90ILi2EN4cute5tupleIJNS5_1CILi1EEES8_S8_EEENS6_IJNS7_ILi128EEENS7_ILi160EEENS7_ILi192EEEEEELi192ENS_12float_e4m3_tEfNS_4arch4Sm90ELb0ELb0ELb1ELb0ELb0ELb0ELb0ELb1ELb1ELb0ELb0ELb0EEENS1_21CollectiveEpilogueFwdINS6_IJSA_SC_SB_EEES9_NS_10bfloat16_tESG_Li256ELb0ELb0ELb0ELb1EEENS1_29StaticPersistentTileSchedulerILb0EEEEEEEEEvNT_6ParamsE,"ax",@progbits
	.align	128
.text._ZN7cutlass13device_kernelIN5flash11enable_sm90INS1_16FlashAttnFwdSm90INS1_25CollectiveMainloopFwdSm90ILi2EN4cute5tupleIJNS5_1CILi1EEES8_S8_EEENS6_IJNS7_ILi128EEENS7_ILi160EEENS7_ILi192EEEEEELi192ENS_12float_e4m3_tEfNS_4arch4Sm90ELb0ELb0ELb1ELb0ELb0ELb0ELb0ELb1ELb1ELb0ELb0ELb0EEENS1_21CollectiveEpilogueFwdINS6_IJSA_SC_SB_EEES9_NS_10bfloat16_tESG_Li256ELb0ELb0ELb0ELb1EEENS1_29StaticPersistentTileSchedulerILb0EEEEEEEEEvNT_6ParamsE:
        .type           _ZN7cutlass13device_kernelIN5flash11enable_sm90INS1_16FlashAttnFwdSm90INS1_25CollectiveMainloopFwdSm90ILi2EN4cute5tupleIJNS5_1CILi1EEES8_S8_EEENS6_IJNS7_ILi128EEENS7_ILi160EEENS7_ILi192EEEEEELi192ENS_12float_e4m3_tEfNS_4arch4Sm90ELb0ELb0ELb1ELb0ELb0ELb0ELb0ELb1ELb1ELb0ELb0ELb0EEENS1_21CollectiveEpilogueFwdINS6_IJSA_SC_SB_EEES9_NS_10bfloat16_tESG_Li256ELb0ELb0ELb0ELb1EEENS1_29StaticPersistentTileSchedulerILb0EEEEEEEEEvNT_6ParamsE,@function
        .size           _ZN7cutlass13device_kernelIN5flash11enable_sm90INS1_16FlashAttnFwdSm90INS1_25CollectiveMainloopFwdSm90ILi2EN4cute5tupleIJNS5_1CILi1EEES8_S8_EEENS6_IJNS7_ILi128EEENS7_ILi160EEENS7_ILi192EEEEEELi192ENS_12float_e4m3_tEfNS_4arch4Sm90ELb0ELb0ELb1ELb0ELb0ELb0ELb0ELb1ELb1ELb0ELb0ELb0EEENS1_21CollectiveEpilogueFwdINS6_IJSA_SC_SB_EEES9_NS_10bfloat16_tESG_Li256ELb0ELb0ELb0ELb1EEENS1_29StaticPersistentTileSchedulerILb0EEEEEEEEEvNT_6ParamsE,(.L_x_55 - _ZN7cutlass13device_kernelIN5flash11enable_sm90INS1_16FlashAttnFwdSm90INS1_25CollectiveMainloopFwdSm90ILi2EN4cute5tupleIJNS5_1CILi1EEES8_S8_EEENS6_IJNS7_ILi128EEENS7_ILi160EEENS7_ILi192EEEEEELi192ENS_12float_e4m3_tEfNS_4arch4Sm90ELb0ELb0ELb1ELb0ELb0ELb0ELb0ELb1ELb1ELb0ELb0ELb0EEENS1_21CollectiveEpilogueFwdINS6_IJSA_SC_SB_EEES9_NS_10bfloat16_tESG_Li256ELb0ELb0ELb0ELb1EEENS1_29StaticPersistentTileSchedulerILb0EEEEEEEEEvNT_6ParamsE)
        .other          _ZN7cutlass13device_kernelIN5flash11enable_sm90INS1_16FlashAttnFwdSm90INS1_25CollectiveMainloopFwdSm90ILi2EN4cute5tupleIJNS5_1CILi1EEES8_S8_EEENS6_IJNS7_ILi128EEENS7_ILi160EEENS7_ILi192EEEEEELi192ENS_12float_e4m3_tEfNS_4arch4Sm90ELb0ELb0ELb1ELb0ELb0ELb0ELb0ELb1ELb1ELb0ELb0ELb0EEENS1_21CollectiveEpilogueFwdINS6_IJSA_SC_SB_EEES9_NS_10bfloat16_tESG_Li256ELb0ELb0ELb0ELb1EEENS1_29StaticPersistentTileSchedulerILb0EEEEEEEEEvNT_6ParamsE,@"STO_CUDA_ENTRY STV_DEFAULT"
_ZN7cutlass13device_kernelIN5flash11enable_sm90INS1_16FlashAttnFwdSm90INS1_25CollectiveMainloopFwdSm90ILi2EN4cute5tupleIJNS5_1CILi1EEES8_S8_EEENS6_IJNS7_ILi128EEENS7_ILi160EEENS7_ILi192EEEEEELi192ENS_12float_e4m3_tEfNS_4arch4Sm90ELb0ELb0ELb1ELb0ELb0ELb0ELb0ELb1ELb1ELb0ELb0ELb0EEENS1_21CollectiveEpilogueFwdINS6_IJSA_SC_SB_EEES9_NS_10bfloat16_tESG_Li256ELb0ELb0ELb0ELb1EEENS1_29StaticPersistentTileSchedulerILb0EEEEEEEEEvNT_6ParamsE:
[----:B------:R-:W-:Y:S01]  /*0000*/  LDC R1, c[0x0][0x37c] ;  /* 0x0000df00ff017b82 */ /* 0x000fe20000000800 */
[----:B------:R-:W-:Y:S05]  /*0010*/  EXIT ;  /* 0x000000000000794d */ /* 0x000fea0003800000 */
.L_x_9:
        /* <DEDUP_REMOVED lines=14> */
.L_x_55:


//--------------------- .text._ZN7cutlass13device_kernelIN5flash11enable_sm90INS1_16FlashAttnFwdSm90INS1_25CollectiveMainloopFwdSm90ILi2EN4cute5tupleIJNS5_1CILi2EEENS7_ILi1EEES9_EEENS6_IJNS7_ILi128EEENS7_ILi160EEENS7_ILi192EEEEEELi192ENS_12float_e4m3_tEfNS_4arch4Sm90ELb0ELb0ELb1ELb0ELb0ELb0ELb0ELb1ELb1ELb0ELb0ELb0EEENS1_21CollectiveEpilogueFwdINS6_IJSB_SD_SC_EEESA_NS_10bfloat16_tESH_Li256ELb0ELb0ELb0ELb1EEENS1_29StaticPersistentTileSchedulerILb0EEEEEEEEEvNT_6ParamsE --------------------------
	.section	.text._ZN7cutlass13device_kernelIN5flash11enable_sm90INS1_16FlashAttnFwdSm90INS1_25CollectiveMainloopFwdSm90ILi2EN4cute5tupleIJNS5_1CILi2EEENS7_ILi1EEES9_EEENS6_IJNS7_ILi128EEENS7_ILi160EEENS7_ILi192EEEEEELi192ENS_12float_e4m3_tEfNS_4arch4Sm90ELb0ELb0ELb1ELb0ELb0ELb0ELb0ELb1ELb1ELb0ELb0ELb0EEENS1_21CollectiveEpilogueFwdINS6_IJSB_SD_SC_EEESA_NS_10bfloat16_tESH_Li256ELb0ELb0ELb0ELb1EEENS1_29StaticPersistentTileSchedulerILb0EEEEEEEEEvNT_6ParamsE,"ax",@progbits
	.align	128
.text._ZN7cutlass13device_kernelIN5flash11enable_sm90INS1_16FlashAttnFwdSm90INS1_25CollectiveMainloopFwdSm90ILi2EN4cute5tupleIJNS5_1CILi2EEENS7_ILi1EEES9_EEENS6_IJNS7_ILi128EEENS7_ILi160EEENS7_ILi192EEEEEELi192ENS_12float_e4m3_tEfNS_4arch4Sm90ELb0ELb0ELb1ELb0ELb0ELb0ELb0ELb1ELb1ELb0ELb0ELb0EEENS1_21CollectiveEpilogueFwdINS6_IJSB_SD_SC_EEESA_NS_10bfloat16_tESH_Li256ELb0ELb0ELb0ELb1EEENS1_29StaticPersistentTileSchedulerILb0EEEEEEEEEvNT_6ParamsE:
        .type           _ZN7cutlass13device_kernelIN5flash11enable_sm90INS1_16FlashAttnFwdSm90INS1_25CollectiveMainloopFwdSm90ILi2EN4cute5tupleIJNS5_1CILi2EEENS7_ILi1EEES9_EEENS6_IJNS7_ILi128EEENS7_ILi160EEENS7_ILi192EEEEEELi192ENS_12float_e4m3_tEfNS_4arch4Sm90ELb0ELb0ELb1ELb0ELb0ELb0ELb0ELb1ELb1ELb0ELb0ELb0EEENS1_21CollectiveEpilogueFwdINS6_IJSB_SD_SC_EEESA_NS_10bfloat16_tESH_Li256ELb0ELb0ELb0ELb1EEENS1_29StaticPersistentTileSchedulerILb0EEEEEEEEEvNT_6ParamsE,@function
        .size           _ZN7cutlass13device_kernelIN5flash11enable_sm90INS1_16FlashAttnFwdSm90INS1_25CollectiveMainloopFwdSm90ILi2EN4cute5tupleIJNS5_1CILi2EEENS7_ILi1EEES9_EEENS6_IJNS7_ILi128EEENS7_ILi160EEENS7_ILi192EEEEEELi192ENS_12float_e4m3_tEfNS_4arch4Sm90ELb0ELb0ELb1ELb0ELb0ELb0ELb0ELb1ELb1ELb0ELb0ELb0EEENS1_21CollectiveEpilogueFwdINS6_IJSB_SD_SC_EEESA_NS_10bfloat16_tESH_Li256ELb0ELb0ELb0ELb1EEENS1_29StaticPersistentTileSchedulerILb0EEEEEEEEEvNT_6ParamsE,(.L_x_56 - _ZN7cutlass13device_kernelIN5flash11enable_sm90INS1_16FlashAttnFwdSm90INS1_25CollectiveMainloopFwdSm90ILi2EN4cute5tupleIJNS5_1CILi2EEENS7_ILi1EEES9_EEENS6_IJNS7_ILi128EEENS7_ILi160EEENS7_ILi192EEEEEELi192ENS_12float_e4m3_tEfNS_4arch4Sm90ELb0ELb0ELb1ELb0ELb0ELb0ELb0ELb1ELb1ELb0ELb0ELb0EEENS1_21CollectiveEpilogueFwdINS6_IJSB_SD_SC_EEESA_NS_10bfloat16_tESH_Li256ELb0ELb0ELb0ELb1EEENS1_29StaticPersistentTileSchedulerILb0EEEEEEEEEvNT_6ParamsE)
        .other          _ZN7cutlass13device_kernelIN5flash11enable_sm90INS1_16FlashAttnFwdSm90INS1_25CollectiveMainloopFwdSm90ILi2EN4cute5tupleIJNS5_1CILi2EEENS7_ILi1EEES9_EEENS6_IJNS7_ILi128EEENS7_ILi160EEENS7_ILi192EEEEEELi192ENS_12float_e4m3_tEfNS_4arch4Sm90ELb0ELb0ELb1ELb0ELb0ELb0ELb0ELb1ELb1ELb0ELb0ELb0EEENS1_21CollectiveEpilogueFwdINS6_IJSB_SD_SC_EEESA_NS_10bfloat16_tESH_Li256ELb0ELb0ELb0ELb1EEENS1_29StaticPersistentTileSchedulerILb0EEEEEEEEEvNT_6ParamsE,@"STO_CUDA_ENTRY STV_DEFAULT"
_ZN7cutlass13device_kernelIN5flash11enable_sm90INS1_16FlashAttnFwdSm90INS1_25CollectiveMainloopFwdSm90ILi2EN4cute5tupleIJNS5_1CILi2EEENS7_ILi1EEES9_EEENS6_IJNS7_ILi128EEENS7_ILi160EEENS7_ILi192EEEEEELi192ENS_12float_e4m3_tEfNS_4arch4Sm90ELb0ELb0ELb1ELb0ELb0ELb0ELb0ELb1ELb1ELb0ELb0ELb0EEENS1_21CollectiveEpilogueFwdINS6_IJSB_SD_SC_EEESA_NS_10bfloat16_tESH_Li256ELb0ELb0ELb0ELb1EEENS1_29StaticPersistentTileSchedulerILb0EEEEEEEEEvNT_6ParamsE:
[----:B------:R-:W-:Y:S01]  /*0000*/  LDC R1, c[0x0][0x37c] ;  /* 0x0000df00ff017b82 */ /* 0x000fe20000000800 */
[----:B------:R-:W-:Y:S05]  /*0010*/  EXIT ;  /* 0x000000000000794d */ /* 0x000fea0003800000 */
.L_x_10:
        /* <DEDUP_REMOVED lines=14> */
.L_x_56:


//--------------------- .text._ZN7cutlass13device_kernelIN5flash11enable_sm90INS1_16FlashAttnFwdSm90INS1_25CollectiveMainloopFwdSm90ILi2EN4cute5tupleIJNS5_1CILi1EEES8_S8_EEENS6_IJNS7_ILi128EEENS7_ILi160EEENS7_ILi192EEEEEELi192ENS_12float_e4m3_tEfNS_4arch4Sm90ELb0ELb0ELb1ELb1ELb0ELb0ELb0ELb1ELb1ELb0ELb0ELb0EEENS1_21CollectiveEpilogueFwdINS6_IJSA_SC_SB_EEES9_NS_10bfloat16_tESG_Li256ELb1ELb0ELb0ELb1EEENS1_36VarlenDynamicPersistentTileSchedulerILi128ELi160ELi256ELi128ELb0ELb0ELb1ELb0ELb1ELb1EEEEEEEEEvNT_6ParamsE --------------------------
	.section	.text._ZN7cutlass13device_kernelIN5flash11enable_sm90INS1_16FlashAttnFwdSm90INS1_25CollectiveMainloopFwdSm90ILi2EN4cute5tupleIJNS5_1CILi1EEES8_S8_EEENS6_IJNS7_ILi128EEENS7_ILi160EEENS7_ILi192EEEEEELi192ENS_12float_e4m3_tEfNS_4arch4Sm90ELb0ELb0ELb1ELb1ELb0ELb0ELb0ELb1ELb1ELb0ELb0ELb0EEENS1_21CollectiveEpilogueFwdINS6_IJSA_SC_SB_EEES9_NS_10bfloat16_tESG_Li256ELb1ELb0ELb0ELb1EEENS1_36VarlenDynamicPersistentTileSchedulerILi128ELi160ELi256ELi128ELb0ELb0ELb1ELb0ELb1ELb1EEEEEEEEEvNT_6ParamsE,"ax",@progbits
	.align	128
.text._ZN7cutlass13device_kernelIN5flash11enable_sm90INS1_16FlashAttnFwdSm90INS1_25CollectiveMainloopFwdSm90ILi2EN4cute5tupleIJNS5_1CILi1EEES8_S8_EEENS6_IJNS7_ILi128EEENS7_ILi160EEENS7_ILi192EEEEEELi192ENS_12float_e4m3_tEfNS_4arch4Sm90ELb0ELb0ELb1ELb1ELb0ELb0ELb0ELb1ELb1ELb0ELb0ELb0EEENS1_21CollectiveEpilogueFwdINS6_IJSA_SC_SB_EEES9_NS_10bfloat16_tESG_Li256ELb1ELb0ELb0ELb1EEENS1_36VarlenDynamicPersistentTileSchedulerILi128ELi160ELi256ELi128ELb0ELb0ELb1ELb0ELb1ELb1EEEEEEEEEvNT_6ParamsE:
        .type           _ZN7cutlass13device_kernelIN5flash11enable_sm90INS1_16FlashAttnFwdSm90INS1_25CollectiveMainloopFwdSm90ILi2EN4cute5tupleIJNS5_1CILi1EEES8_S8_EEENS6_IJNS7_ILi128EEENS7_ILi160EEENS7_ILi192EEEEEELi192ENS_12float_e4m3_tEfNS_4arch4Sm90ELb0ELb0ELb1ELb1ELb0ELb0ELb0ELb1ELb1ELb0ELb0ELb0EEENS1_21CollectiveEpilogueFwdINS6_IJSA_SC_SB_EEES9_NS_10bfloat16_tESG_Li256ELb1ELb0ELb0ELb1EEENS1_36VarlenDynamicPersistentTileSchedulerILi128ELi160ELi256ELi128ELb0ELb0ELb1ELb0ELb1ELb1EEEEEEEEEvNT_6ParamsE,@function
        .size           _ZN7cutlass13device_kernelIN5flash11enable_sm90INS1_16FlashAttnFwdSm90INS1_25CollectiveMainloopFwdSm90ILi2EN4cute5tupleIJNS5_1CILi1EEES8_S8_EEENS6_IJNS7_ILi128EEENS7_ILi160EEENS7_ILi192EEEEEELi192ENS_12float_e4m3_tEfNS_4arch4Sm90ELb0ELb0ELb1ELb1ELb0ELb0ELb0ELb1ELb1ELb0ELb0ELb0EEENS1_21CollectiveEpilogueFwdINS6_IJSA_SC_SB_EEES9_NS_10bfloat16_tESG_Li256ELb1ELb0ELb0ELb1EEENS1_36VarlenDynamicPersistentTileSchedulerILi128ELi160ELi256ELi128ELb0ELb0ELb1ELb0ELb1ELb1EEEEEEEEEvNT_6ParamsE,(.L_x_57 - _ZN7cutlass13device_kernelIN5flash11enable_sm90INS1_16FlashAttnFwdSm90INS1_25CollectiveMainloopFwdSm90ILi2EN4cute5tupleIJNS5_1CILi1EEES8_S8_EEENS6_IJNS7_ILi128EEENS7_ILi160EEENS7_ILi192EEEEEELi192ENS_12float_e4m3_tEfNS_4arch4Sm90ELb0ELb0ELb1ELb1ELb0ELb0ELb0ELb1ELb1ELb0ELb0ELb0EEENS1_21CollectiveEpilogueFwdINS6_IJSA_SC_SB_EEES9_NS_10bfloat16_tESG_Li256ELb1ELb0ELb0ELb1EEENS1_36VarlenDynamicPersistentTileSchedulerILi128ELi160ELi256ELi128ELb0ELb0ELb1ELb0ELb1ELb1EEEEEEEEEvNT_6ParamsE)
        .other          _ZN7cutlass13device_kernelIN5flash11enable_sm90INS1_16FlashAttnFwdSm90INS1_25CollectiveMainloopFwdSm90ILi2EN4cute5tupleIJNS5_1CILi1EEES8_S8_EEENS6_IJNS7_ILi128EEENS7_ILi160EEENS7_ILi192EEEEEELi192ENS_12float_e4m3_tEfNS_4arch4Sm90ELb0ELb0ELb1ELb1ELb0ELb0ELb0ELb1ELb1ELb0ELb0ELb0EEENS1_21CollectiveEpilogueFwdINS6_IJSA_SC_SB_EEES9_NS_10bfloat16_tESG_Li256ELb1ELb0ELb0ELb1EEENS1_36VarlenDynamicPersistentTileSchedulerILi128ELi160ELi256ELi128ELb0ELb0ELb1ELb0ELb1ELb1EEEEEEEEEvNT_6ParamsE,@"STO_CUDA_ENTRY STV_DEFAULT"
_ZN7cutlass13device_kernelIN5flash11enable_sm90INS1_16FlashAttnFwdSm90INS1_25CollectiveMainloopFwdSm90ILi2EN4cute5tupleIJNS5_1CILi1EEES8_S8_EEENS6_IJNS7_ILi128EEENS7_ILi160EEENS7_ILi192EEEEEELi192ENS_12float_e4m3_tEfNS_4arch4Sm90ELb0ELb0ELb1ELb1ELb0ELb0ELb0ELb1ELb1ELb0ELb0ELb0EEENS1_21CollectiveEpilogueFwdINS6_IJSA_SC_SB_EEES9_NS_10bfloat16_tESG_Li256ELb1ELb0ELb0ELb1EEENS1_36VarlenDynamicPersistentTileSchedulerILi128ELi160ELi256ELi128ELb0ELb0ELb1ELb0ELb1ELb1EEEEEEEEEvNT_6ParamsE:
[----:B------:R-:W-:Y:S01]  /*0000*/  LDC R1, c[0x0][0x37c] ;  /* 0x0000df00ff017b82 */ /* 0x000fe20000000800 */
[----:B------:R-:W-:Y:S05]  /*0010*/  EXIT ;  /* 0x000000000000794d */ /* 0x000fea0003800000 */
.L_x_11:
        /* <DEDUP_REMOVED lines=14> */
.L_x_57:


//--------------------- .text._ZN7cutlass13device_kernelIN5flash11enable_sm90INS1_16FlashAttnFwdSm90INS1_25CollectiveMainloopFwdSm90ILi2EN4cute5tupleIJNS5_1CILi1EEES8_S8_EEENS6_IJNS7_ILi128EEENS7_ILi160EEENS7_ILi192EEEEEELi192ENS_12float_e4m3_tEfNS_4arch4Sm90ELb0ELb0ELb1ELb1ELb0ELb1ELb0ELb1ELb1ELb0ELb0ELb0EEENS1_21CollectiveEpilogueFwdINS6_IJSA_SC_SB_EEES9_NS_10bfloat16_tESG_Li256ELb1ELb0ELb0ELb1EEENS1_36VarlenDynamicPersistentTileSchedulerILi128ELi160ELi256ELi128ELb0ELb0ELb1ELb0ELb1ELb1EEEEEEEEEvNT_6ParamsE --------------------------
	.section	.text._ZN7cutlass13device_kernelIN5flash11enable_sm90INS1_16FlashAttnFwdSm90INS1_25CollectiveMainloopFwdSm90ILi2EN4cute5tupleIJNS5_1CILi1EEES8_S8_EEENS6_IJNS7_ILi128EEENS7_ILi160EEENS7_ILi192EEEEEELi192ENS_12float_e4m3_tEfNS_4arch4Sm90ELb0ELb0ELb1ELb1ELb0ELb1ELb0ELb1ELb1ELb0ELb0ELb0EEENS1_21CollectiveEpilogueFwdINS6_IJSA_SC_SB_EEES9_NS_10bfloat16_tESG_Li256ELb1ELb0ELb0ELb1EEENS1_36VarlenDynamicPersistentTileSchedulerILi128ELi160ELi256ELi128ELb0ELb0ELb1ELb0ELb1ELb1EEEEEEEEEvNT_6ParamsE,"ax",@progbits
	.align	128
.text._ZN7cutlass13device_kernelIN5flash11enable_sm90INS1_16FlashAttnFwdSm90INS1_25CollectiveMainloopFwdSm90ILi2EN4cute5tupleIJNS5_1CILi1EEES8_S8_EEENS6_IJNS7_ILi128EEENS7_ILi160EEENS7_ILi192EEEEEELi192ENS_12float_e4m3_tEfNS_4arch4Sm90ELb0ELb0ELb1ELb1ELb0ELb1ELb0ELb1ELb1ELb0ELb0ELb0EEENS1_21CollectiveEpilogueFwdINS6_IJSA_SC_SB_EEES9_NS_10bfloat16_tESG_Li256ELb1ELb0ELb0ELb1EEENS1_36VarlenDynamicPersistentTileSchedulerILi128ELi160ELi256ELi128ELb0ELb0ELb1ELb0ELb1ELb1EEEEEEEEEvNT_6ParamsE:
        .type           _ZN7cutlass13device_kernelIN5flash11enable_sm90INS1_16FlashAttnFwdSm90INS1_25CollectiveMainloopFwdSm90ILi2EN4cute5tupleIJNS5_1CILi1EEES8_S8_EEENS6_IJNS7_ILi128EEENS7_ILi160EEENS7_ILi192EEEEEELi192ENS_12float_e4m3_tEfNS_4arch4Sm90ELb0ELb0ELb1ELb1ELb0ELb1ELb0ELb1ELb1ELb0ELb0ELb0EEENS1_21CollectiveEpilogueFwdINS6_IJSA_SC_SB_EEES9_NS_10bfloat16_tESG_Li256ELb1ELb0ELb0ELb1EEENS1_36VarlenDynamicPersistentTileSchedulerILi128ELi160ELi256ELi128ELb0ELb0ELb1ELb0ELb1ELb1EEEEEEEEEvNT_6ParamsE,@function
        .size           _ZN7cutlass13device_kernelIN5flash11enable_sm90INS1_16FlashAttnFwdSm90INS1_25CollectiveMainloopFwdSm90ILi2EN4cute5tupleIJNS5_1CILi1EEES8_S8_EEENS6_IJNS7_ILi128EEENS7_ILi160EEENS7_ILi192EEEEEELi192ENS_12float_e4m3_tEfNS_4arch4Sm90ELb0ELb0ELb1ELb1ELb0ELb1ELb0ELb1ELb1ELb0ELb0ELb0EEENS1_21CollectiveEpilogueFwdINS6_IJSA_SC_SB_EEES9_NS_10bfloat16_tESG_Li256ELb1ELb0ELb0ELb1EEENS1_36VarlenDynamicPersistentTileSchedulerILi128ELi160ELi256ELi128ELb0ELb0ELb1ELb0ELb1ELb1EEEEEEEEEvNT_6ParamsE,(.L_x_58 - _ZN7cutlass13device_kernelIN5flash11enable_sm90INS1_16FlashAttnFwdSm90INS1_25CollectiveMainloopFwdSm90ILi2EN4cute5tupleIJNS5_1CILi1EEES8_S8_EEENS6_IJNS7_ILi128EEENS7_ILi160EEENS7_ILi192EEEEEELi192ENS_12float_e4m3_tEfNS_4arch4Sm90ELb0ELb0ELb1ELb1ELb0ELb1ELb0ELb1ELb1ELb0ELb0ELb0EEENS1_21CollectiveEpilogueFwdINS6_IJSA_SC_SB_EEES9_NS_10bfloat16_tESG_Li256ELb1ELb0ELb0ELb1EEENS1_36VarlenDynamicPersistentTileSchedulerILi128ELi160ELi256ELi128ELb0ELb0ELb1ELb0ELb1ELb1EEEEEEEEEvNT_6ParamsE)
        .other          _ZN7cutlass13device_kernelIN5flash11enable_sm90INS1_16FlashAttnFwdSm90INS1_25CollectiveMainloopFwdSm90ILi2EN4cute5tupleIJNS5_1CILi1EEES8_S8_EEENS6_IJNS7_ILi128EEENS7_ILi160EEENS7_ILi192EEEEEELi192ENS_12float_e4m3_tEfNS_4arch4Sm90ELb0ELb0ELb1ELb1ELb0ELb1ELb0ELb1ELb1ELb0ELb0ELb0EEENS1_21CollectiveEpilogueFwdINS6_IJSA_SC_SB_EEES9_NS_10bfloat16_tESG_Li256ELb1ELb0ELb0ELb1EEENS1_36VarlenDynamicPersistentTileSchedulerILi128ELi160ELi256ELi128ELb0ELb0ELb1ELb0ELb1ELb1EEEEEEEEEvNT_6ParamsE,@"STO_CUDA_ENTRY STV_DEFAULT"
_ZN7cutlass13device_kernelIN5flash11enable_sm90INS1_16FlashAttnFwdSm90INS1_25CollectiveMainloopFwdSm90ILi2EN4cute5tupleIJNS5_1CILi1EEES8_S8_EEENS6_IJNS7_ILi128EEENS7_ILi160EEENS7_ILi192EEEEEELi192ENS_12float_e4m3_tEfNS_4arch4Sm90ELb0ELb0ELb1ELb1ELb0ELb1ELb0ELb1ELb1ELb0ELb0ELb0EEENS1_21CollectiveEpilogueFwdINS6_IJSA_SC_SB_EEES9_NS_10bfloat16_tESG_Li256ELb1ELb0ELb0ELb1EEENS1_36VarlenDynamicPersistentTileSchedulerILi128ELi160ELi256ELi128ELb0ELb0ELb1ELb0ELb1ELb1EEEEEEEEEvNT_6ParamsE:
[----:B------:R-:W-:Y:S01]  /*0000*/  LDC R1, c[0x0][0x37c] ;  /* 0x0000df00ff017b82 */ /* 0x000fe20000000800 */
[----:B------:R-:W-:Y:S05]  /*0010*/  EXIT ;  /* 0x000000000000794d */ /* 0x000fea0003800000 */
.L_x_12:
        /* <DEDUP_REMOVED lines=14> */
.L_x_58:


//--------------------- .text._ZN7cutlass13device_kernelIN5flash11enable_sm90INS1_16FlashAttnFwdSm90INS1_25CollectiveMainloopFwdSm90ILi2EN4cute5tupleIJNS5_1CILi1EEES8_S8_EEENS6_IJNS7_ILi128EEESA_NS7_ILi192EEEEEELi192ENS_12float_e4m3_tEfNS_4arch4Sm90ELb0ELb1ELb1ELb0ELb0ELb0ELb0ELb1ELb1ELb0ELb0ELb0EEENS1_21CollectiveEpilogueFwdINS6_IJSA_SB_SA_EEES9_NS_10bfloat16_tESF_Li256ELb0ELb0ELb0ELb1EEENS1_30DynamicPersistentTileSchedulerILi256ELi128ELb0ELb0ELb1EEEEEEEEEvNT_6ParamsE --------------------------
	.section	.text._ZN7cutlass13device_kernelIN5flash11enable_sm90INS1_16FlashAttnFwdSm90INS1_25CollectiveMainloopFwdSm90ILi2EN4cute5tupleIJNS5_1CILi1EEES8_S8_EEENS6_IJNS7_ILi128EEESA_NS7_ILi192EEEEEELi192ENS_12float_e4m3_tEfNS_4arch4Sm90ELb0ELb1ELb1ELb0ELb0ELb0ELb0ELb1ELb1ELb0ELb0ELb0EEENS1_21CollectiveEpilogueFwdINS6_IJSA_SB_SA_EEES9_NS_10bfloat16_tESF_Li256ELb0ELb0ELb0ELb1EEENS1_30DynamicPersistentTileSchedulerILi256ELi128ELb0ELb0ELb1EEEEEEEEEvNT_6ParamsE,"ax",@progbits
	.align	128
.text._ZN7cutlass13device_kernelIN5flash11enable_sm90INS1_16FlashAttnFwdSm90INS1_25CollectiveMainloopFwdSm90ILi2EN4cute5tupleIJNS5_1CILi1EEES8_S8_EEENS6_IJNS7_ILi128EEESA_NS7_ILi192EEEEEELi192ENS_12float_e4m3_tEfNS_4arch4Sm90ELb0ELb1ELb1ELb0ELb0ELb0ELb0ELb1ELb1ELb0ELb0ELb0EEENS1_21CollectiveEpilogueFwdINS6_IJSA_SB_SA_EEES9_NS_10bfloat16_tESF_Li256ELb0ELb0ELb0ELb1EEENS1_30DynamicPersistentTileSchedulerILi256ELi128ELb0ELb0ELb1EEEEEEEEEvNT_6ParamsE:
        .type           _ZN7cutlass13device_kernelIN5flash11enable_sm90INS1_16FlashAttnFwdSm90INS1_25CollectiveMainloopFwdSm90ILi2EN4cute5tupleIJNS5_1CILi1EEES8_S8_EEENS6_IJNS7_ILi128EEESA_NS7_ILi192EEEEEELi192ENS_12float_e4m3_tEfNS_4arch4Sm90ELb0ELb1ELb1ELb0ELb0ELb0ELb0ELb1ELb1ELb0ELb0ELb0EEENS1_21CollectiveEpilogueFwdINS6_IJSA_SB_SA_EEES9_NS_10bfloat16_tESF_Li256ELb0ELb0ELb0ELb1EEENS1_30DynamicPersistentTileSchedulerILi256ELi128ELb0ELb0ELb1EEEEEEEEEvNT_6ParamsE,@function
        .size           _ZN7cutlass13device_kernelIN5flash11enable_sm90INS1_16FlashAttnFwdSm90INS1_25CollectiveMainloopFwdSm90ILi2EN4cute5tupleIJNS5_1CILi1EEES8_S8_EEENS6_IJNS7_ILi128EEESA_NS7_ILi192EEEEEELi192ENS_12float_e4m3_tEfNS_4arch4Sm90ELb0ELb1ELb1ELb0ELb0ELb0ELb0ELb1ELb1ELb0ELb0ELb0EEENS1_21CollectiveEpilogueFwdINS6_IJSA_SB_SA_EEES9_NS_10bfloat16_tESF_Li256ELb0ELb0ELb0ELb1EEENS1_30DynamicPersistentTileSchedulerILi256ELi128ELb0ELb0ELb1EEEEEEEEEvNT_6ParamsE,(.L_x_59 - _ZN7cutlass13device_kernelIN5flash11enable_sm90INS1_16FlashAttnFwdSm90INS1_25CollectiveMainloopFwdSm90ILi2EN4cute5tupleIJNS5_1CILi1EEES8_S8_EEENS6_IJNS7_ILi128EEESA_NS7_ILi192EEEEEELi192ENS_12float_e4m3_tEfNS_4arch4Sm90ELb0ELb1ELb1ELb0ELb0ELb0ELb0ELb1ELb1ELb0ELb0ELb0EEENS1_21CollectiveEpilogueFwdINS6_IJSA_SB_SA_EEES9_NS_10bfloat16_tESF_Li256ELb0ELb0ELb0ELb1EEENS1_30DynamicPersistentTileSchedulerILi256ELi128ELb0ELb0ELb1EEEEEEEEEvNT_6ParamsE)
        .other          _ZN7cutlass13device_kernelIN5flash11enable_sm90INS1_16FlashAttnFwdSm90INS1_25CollectiveMainloopFwdSm90ILi2EN4cute5tupleIJNS5_1CILi1EEES8_S8_EEENS6_IJNS7_ILi128EEESA_NS7_ILi192EEEEEELi192ENS_12float_e4m3_tEfNS_4arch4Sm90ELb0ELb1ELb1ELb0ELb0ELb0ELb0ELb1ELb1ELb0ELb0ELb0EEENS1_21CollectiveEpilogueFwdINS6_IJSA_SB_SA_EEES9_NS_10bfloat16_tESF_Li256ELb0ELb0ELb0ELb1EEENS1_30DynamicPersistentTileSchedulerILi256ELi128ELb0ELb0ELb1EEEEEEEEEvNT_6ParamsE,@"STO_CUDA_ENTRY STV_DEFAULT"
_ZN7cutlass13device_kernelIN5flash11enable_sm90INS1_16FlashAttnFwdSm90INS1_25CollectiveMainloopFwdSm90ILi2EN4cute5tupleIJNS5_1CILi1EEES8_S8_EEENS6_IJNS7_ILi128EEESA_NS7_ILi192EEEEEELi192ENS_12float_e4m3_tEfNS_4arch4Sm90ELb0ELb1ELb1ELb0ELb0ELb0ELb0ELb1ELb1ELb0ELb0ELb0EEENS1_21CollectiveEpilogueFwdINS6_IJSA_SB_SA_EEES9_NS_10bfloat16_tESF_Li256ELb0ELb0ELb0ELb1EEENS1_30DynamicPersistentTileSchedulerILi256ELi128ELb0ELb0ELb1EEEEEEEEEvNT_6ParamsE:
[----:B------:R-:W-:Y:S01]  /*0000*/  LDC R1, c[0x0][0x37c] ;  /* 0x0000df00ff017b82 */ /* 0x000fe20000000800 */
[----:B------:R-:W-:Y:S05]  /*0010*/  EXIT ;  /* 0x000000000000794d */ /* 0x000fea0003800000 */
.L_x_13:
        /* <DEDUP_REMOVED lines=14> */
.L_x_59:


//--------------------- .text._ZN7cutlass13device_kernelIN5flash11enable_sm90INS1_16FlashAttnFwdSm90INS1_25CollectiveMainloopFwdSm90ILi2EN4cute5tupleIJNS5_1CILi1EEES8_S8_EEENS6_IJNS7_ILi128EEESA_NS7_ILi192EEEEEELi192ENS_12float_e4m3_tEfNS_4arch4Sm90ELb0ELb1ELb1ELb1ELb0ELb0ELb0ELb1ELb1ELb0ELb0ELb0EEENS1_21CollectiveEpilogueFwdINS6_IJSA_SB_SA_EEES9_NS_10bfloat16_tESF_Li256ELb1ELb0ELb0ELb1EEENS1_36VarlenDynamicPersistentTileSchedulerILi128ELi128ELi256ELi128ELb0ELb0ELb1ELb1ELb0ELb1EEEEEEEEEvNT_6ParamsE --------------------------
	.section	.text._ZN7cutlass13device_kernelIN5flash11enable_sm90INS1_16FlashAttnFwdSm90INS1_25CollectiveMainloopFwdSm90ILi2EN4cute5tupleIJNS5_1CILi1EEES8_S8_EEENS6_IJNS7_ILi128EEESA_NS7_ILi192EEEEEELi192ENS_12float_e4m3_tEfNS_4arch4Sm90ELb0ELb1ELb1ELb1ELb0ELb0ELb0ELb1ELb1ELb0ELb0ELb0EEENS1_21CollectiveEpilogueFwdINS6_IJSA_SB_SA_EEES9_NS_10bfloat16_tESF_Li256ELb1ELb0ELb0ELb1EEENS1_36VarlenDynamicPersistentTileSchedulerILi128ELi128ELi256ELi128ELb0ELb0ELb1ELb1ELb0ELb1EEEEEEEEEvNT_6ParamsE,"ax",@progbits
	.align	128
.text._ZN7cutlass13device_kernelIN5flash11enable_sm90INS1_16FlashAttnFwdSm90INS1_25CollectiveMainloopFwdSm90ILi2EN4cute5tupleIJNS5_1CILi1EEES8_S8_EEENS6_IJNS7_ILi128EEESA_NS7_ILi192EEEEEELi192ENS_12float_e4m3_tEfNS_4arch4Sm90ELb0ELb1ELb1ELb1ELb0ELb0ELb0ELb1ELb1ELb0ELb0ELb0EEENS1_21CollectiveEpilogueFwdINS6_IJSA_SB_SA_EEES9_NS_10bfloat16_tESF_Li256ELb1ELb0ELb0ELb1EEENS1_36VarlenDynamicPersistentTileSchedulerILi128ELi128ELi256ELi128ELb0ELb0ELb1ELb1ELb0ELb1EEEEEEEEEvNT_6ParamsE:
        .type           _ZN7cutlass13device_kernelIN5flash11enable_sm90INS1_16FlashAttnFwdSm90INS1_25CollectiveMainloopFwdSm90ILi2EN4cute5tupleIJNS5_1CILi1EEES8_S8_EEENS6_IJNS7_ILi128EEESA_NS7_ILi192EEEEEELi192ENS_12float_e4m3_tEfNS_4arch4Sm90ELb0ELb1ELb1ELb1ELb0ELb0ELb0ELb1ELb1ELb0ELb0ELb0EEENS1_21CollectiveEpilogueFwdINS6_IJSA_SB_SA_EEES9_NS_10bfloat16_tESF_Li256ELb1ELb0ELb0ELb1EEENS1_36VarlenDynamicPersistentTileSchedulerILi128ELi128ELi256ELi128ELb0ELb0ELb1ELb1ELb0ELb1EEEEEEEEEvNT_6ParamsE,@function
        .size           _ZN7cutlass13device_kernelIN5flash11enable_sm90INS1_16FlashAttnFwdSm90INS1_25CollectiveMainloopFwdSm90ILi2EN4cute5tupleIJNS5_1CILi1EEES8_S8_EEENS6_IJNS7_ILi128EEESA_NS7_ILi192EEEEEELi192ENS_12float_e4m3_tEfNS_4arch4Sm90ELb0ELb1ELb1ELb1ELb0ELb0ELb0ELb1ELb1ELb0ELb0ELb0EEENS1_21CollectiveEpilogueFwdINS6_IJSA_SB_SA_EEES9_NS_10bfloat16_tESF_Li256ELb1ELb0ELb0ELb1EEENS1_36VarlenDynamicPersistentTileSchedulerILi128ELi128ELi256ELi128ELb0ELb0ELb1ELb1ELb0ELb1EEEEEEEEEvNT_6ParamsE,(.L_x_60 - _ZN7cutlass13device_kernelIN5flash11enable_sm90INS1_16FlashAttnFwdSm90INS1_25CollectiveMainloopFwdSm90ILi2EN4cute5tupleIJNS5_1CILi1EEES8_S8_EEENS6_IJNS7_ILi128EEESA_NS7_ILi192EEEEEELi192ENS_12float_e4m3_tEfNS_4arch4Sm90ELb0ELb1ELb1ELb1ELb0ELb0ELb0ELb1ELb1ELb0ELb0ELb0EEENS1_21CollectiveEpilogueFwdINS6_IJSA_SB_SA_EEES9_NS_10bfloat16_tESF_Li256ELb1ELb0ELb0ELb1EEENS1_36VarlenDynamicPersistentTileSchedulerILi128ELi128ELi256ELi128ELb0ELb0ELb1ELb1ELb0ELb1EEEEEEEEEvNT_6ParamsE)
        .other          _ZN7cutlass13device_kernelIN5flash11enable_sm90INS1_16FlashAttnFwdSm90INS1_25CollectiveMainloopFwdSm90ILi2EN4cute5tupleIJNS5_1CILi1EEES8_S8_EEENS6_IJNS7_ILi128EEESA_NS7_ILi192EEEEEELi192ENS_12float_e4m3_tEfNS_4arch4Sm90ELb0ELb1ELb1ELb1ELb0ELb0ELb0ELb1ELb1ELb0ELb0ELb0EEENS1_21CollectiveEpilogueFwdINS6_IJSA_SB_SA_EEES9_NS_10bfloat16_tESF_Li256ELb1ELb0ELb0ELb1EEENS1_36VarlenDynamicPersistentTileSchedulerILi128ELi128ELi256ELi128ELb0ELb0ELb1ELb1ELb0ELb1EEEEEEEEEvNT_6ParamsE,@"STO_CUDA_ENTRY STV_DEFAULT"
_ZN7cutlass13device_kernelIN5flash11enable_sm90INS1_16FlashAttnFwdSm90INS1_25CollectiveMainloopFwdSm90ILi2EN4cute5tupleIJNS5_1CILi1EEES8_S8_EEENS6_IJNS7_ILi128EEESA_NS7_ILi192EEEEEELi192ENS_12float_e4m3_tEfNS_4arch4Sm90ELb0ELb1ELb1ELb1ELb0ELb0ELb0ELb1ELb1ELb0ELb0ELb0EEENS1_21CollectiveEpilogueFwdINS6_IJSA_SB_SA_EEES9_NS_10bfloat16_tESF_Li256ELb1ELb0ELb0ELb1EEENS1_36VarlenDynamicPersistentTileSchedulerILi128ELi128ELi256ELi128ELb0ELb0ELb1ELb1ELb0ELb1EEEEEEEEEvNT_6ParamsE:
[----:B------:R-:W-:Y:S01]  /*0000*/  LDC R1, c[0x0][0x37c] ;  /* 0x0000df00ff017b82 */ /* 0x000fe20000000800 */
[----:B------:R-:W-:Y:S05]  /*0010*/  EXIT ;  /* 0x000000000000794d */ /* 0x000fea0003800000 */
.L_x_14:
        /* <DEDUP_REMOVED lines=14> */
.L_x_60:


//--------------------- .text._ZN7cutlass13device_kernelIN5flash11enable_sm90INS1_16FlashAttnFwdSm90INS1_25CollectiveMainloopFwdSm90ILi2EN4cute5tupleIJNS5_1CILi1EEES8_S8_EEENS6_IJNS7_ILi128EEESA_NS7_ILi192EEEEEELi192ENS_12float_e4m3_tEfNS_4arch4Sm90ELb0ELb1ELb1ELb1ELb0ELb1ELb0ELb1ELb1ELb0ELb0ELb0EEENS1_21CollectiveEpilogueFwdINS6_IJSA_SB_SA_EEES9_NS_10bfloat16_tESF_Li256ELb1ELb0ELb0ELb1EEENS1_36VarlenDynamicPersistentTileSchedulerILi128ELi128ELi256ELi128ELb0ELb0ELb1ELb1ELb0ELb1EEEEEEEEEvNT_6ParamsE --------------------------
	.section	.text._ZN7cutlass13device_kernelIN5flash11enable_sm90INS1_16FlashAttnFwdSm90INS1_25CollectiveMainloopFwdSm90ILi2EN4cute5tupleIJNS5_1CILi1EEES8_S8_EEENS6_IJNS7_ILi128EEESA_NS7_ILi192EEEEEELi192ENS_12float_e4m3_tEfNS_4arch4Sm90ELb0ELb1ELb1ELb1ELb0ELb1ELb0ELb1ELb1ELb0ELb0ELb0EEENS1_21CollectiveEpilogueFwdINS6_IJSA_SB_SA_EEES9_NS_10bfloat16_tESF_Li256ELb1ELb0ELb0ELb1EEENS1_36VarlenDynamicPersistentTileSchedulerILi128ELi128ELi256ELi128ELb0ELb0ELb1ELb1ELb0ELb1EEEEEEEEEvNT_6ParamsE,"ax",@progbits
	.align	128
.text._ZN7cutlass13device_kernelIN5flash11enable_sm90INS1_16FlashAttnFwdSm90INS1_25CollectiveMainloopFwdSm90ILi2EN4cute5tupleIJNS5_1CILi1EEES8_S8_EEENS6_IJNS7_ILi128EEESA_NS7_ILi192EEEEEELi192ENS_12float_e4m3_tEfNS_4arch4Sm90ELb0ELb1ELb1ELb1ELb0ELb1ELb0ELb1ELb1ELb0ELb0ELb0EEENS1_21CollectiveEpilogueFwdINS6_IJSA_SB_SA_EEES9_NS_10bfloat16_tESF_Li256ELb1ELb0ELb0ELb1EEENS1_36VarlenDynamicPersistentTileSchedulerILi128ELi128ELi256ELi128ELb0ELb0ELb1ELb1ELb0ELb1EEEEEEEEEvNT_6ParamsE:
        .type           _ZN7cutlass13device_kernelIN5flash11enable_sm90INS1_16FlashAttnFwdSm90INS1_25CollectiveMainloopFwdSm90ILi2EN4cute5tupleIJNS5_1CILi1EEES8_S8_EEENS6_IJNS7_ILi128EEESA_NS7_ILi192EEEEEELi192ENS_12float_e4m3_tEfNS_4arch4Sm90ELb0ELb1ELb1ELb1ELb0ELb1ELb0ELb1ELb1ELb0ELb0ELb0EEENS1_21CollectiveEpilogueFwdINS6_IJSA_SB_SA_EEES9_NS_10bfloat16_tESF_Li256ELb1ELb0ELb0ELb1EEENS1_36VarlenDynamicPersistentTileSchedulerILi128ELi128ELi256ELi128ELb0ELb0ELb1ELb1ELb0ELb1EEEEEEEEEvNT_6ParamsE,@function
        .size           _ZN7cutlass13device_kernelIN5flash11enable_sm90INS1_16FlashAttnFwdSm90INS1_25CollectiveMainloopFwdSm90ILi2EN4cute5tupleIJNS5_1CILi1EEES8_S8_EEENS6_IJNS7_ILi128EEESA_NS7_ILi192EEEEEELi192ENS_12float_e4m3_tEfNS_4arch4Sm90ELb0ELb1ELb1ELb1ELb0ELb1ELb0ELb1ELb1ELb0ELb0ELb0EEENS1_21CollectiveEpilogueFwdINS6_IJSA_SB_SA_EEES9_NS_10bfloat16_tESF_Li256ELb1ELb0ELb0ELb1EEENS1_36VarlenDynamicPersistentTileSchedulerILi128ELi128ELi256ELi128ELb0ELb0ELb1ELb1ELb0ELb1EEEEEEEEEvNT_6ParamsE,(.L_x_61 - _ZN7cutlass13device_kernelIN5flash11enable_sm90INS1_16FlashAttnFwdSm90INS1_25CollectiveMainloopFwdSm90ILi2EN4cute5tupleIJNS5_1CILi1EEES8_S8_EEENS6_IJNS7_ILi128EEESA_NS7_ILi192EEEEEELi192ENS_12float_e4m3_tEfNS_4arch4Sm90ELb0ELb1ELb1ELb1ELb0ELb1ELb0ELb1ELb1ELb0ELb0ELb0EEENS1_21CollectiveEpilogueFwdINS6_IJSA_SB_SA_EEES9_NS_10bfloat16_tESF_Li256ELb1ELb0ELb0ELb1EEENS1_36VarlenDynamicPersistentTileSchedulerILi128ELi128ELi256ELi128ELb0ELb0ELb1ELb1ELb0ELb1EEEEEEEEEvNT_6ParamsE)
        .other          _ZN7cutlass13device_kernelIN5flash11enable_sm90INS1_16FlashAttnFwdSm90INS1_25CollectiveMainloopFwdSm90ILi2EN4cute5tupleIJNS5_1CILi1EEES8_S8_EEENS6_IJNS7_ILi128EEESA_NS7_ILi192EEEEEELi192ENS_12float_e4m3_tEfNS_4arch4Sm90ELb0ELb1ELb1ELb1ELb0ELb1ELb0ELb1ELb1ELb0ELb0ELb0EEENS1_21CollectiveEpilogueFwdINS6_IJSA_SB_SA_EEES9_NS_10bfloat16_tESF_Li256ELb1ELb0ELb0ELb1EEENS1_36VarlenDynamicPersistentTileSchedulerILi128ELi128ELi256ELi128ELb0ELb0ELb1ELb1ELb0ELb1EEEEEEEEEvNT_6ParamsE,@"STO_CUDA_ENTRY STV_DEFAULT"
_ZN7cutlass13device_kernelIN5flash11enable_sm90INS1_16FlashAttnFwdSm90INS1_25CollectiveMainloopFwdSm90ILi2EN4cute5tupleIJNS5_1CILi1EEES8_S8_EEENS6_IJNS7_ILi128EEESA_NS7_ILi192EEEEEELi192ENS_12float_e4m3_tEfNS_4arch4Sm90ELb0ELb1ELb1ELb1ELb0ELb1ELb0ELb1ELb1ELb0ELb0ELb0EEENS1_21CollectiveEpilogueFwdINS6_IJSA_SB_SA_EEES9_NS_10bfloat16_tESF_Li256ELb1ELb0ELb0ELb1EEENS1_36VarlenDynamicPersistentTileSchedulerILi128ELi128ELi256ELi128ELb0ELb0ELb1ELb1ELb0ELb1EEEEEEEEEvNT_6ParamsE:
[----:B------:R-:W-:Y:S01]  /*0000*/  LDC R1, c[0x0][0x37c] ;  /* 0x0000df00ff017b82 */ /* 0x000fe20000000800 */
[----:B------:R-:W-:Y:S05]  /*0010*/  EXIT ;  /* 0x000000000000794d */ /* 0x000fea0003800000 */
.L_x_15:
        /* <DEDUP_REMOVED lines=14> */
.L_x_61:


//--------------------- .text._ZN7cutlass13device_kernelIN5flash11enable_sm90INS1_16FlashAttnFwdSm90INS1_25CollectiveMainloopFwdSm90ILi2EN4cute5tupleIJNS5_1CILi1EEES8_S8_EEENS6_IJNS7_ILi128EEENS7_ILi160EEENS7_ILi192EEEEEELi192ENS_12float_e4m3_tEfNS_4arch4Sm90ELb1ELb0ELb1ELb0ELb0ELb0ELb0ELb1ELb1ELb0ELb0ELb0EEENS1_21CollectiveEpilogueFwdINS6_IJSA_SC_SB_EEES9_NS_10bfloat16_tESG_Li256ELb0ELb0ELb0ELb1EEENS1_30DynamicPersistentTileSchedulerILi256ELi128ELb0ELb0ELb1EEEEEEEEEvNT_6ParamsE --------------------------
	.section	.text._ZN7cutlass13device_kernelIN5flash11enable_sm90INS1_16FlashAttnFwdSm90INS1_25CollectiveMainloopFwdSm90ILi2EN4cute5tupleIJNS5_1CILi1EEES8_S8_EEENS6_IJNS7_ILi128EEENS7_ILi160EEENS7_ILi192EEEEEELi192ENS_12float_e4m3_tEfNS_4arch4Sm90ELb1ELb0ELb1ELb0ELb0ELb0ELb0ELb1ELb1ELb0ELb0ELb0EEENS1_21CollectiveEpilogueFwdINS6_IJSA_SC_SB_EEES9_NS_10bfloat16_tESG_Li256ELb0ELb0ELb0ELb1EEENS1_30DynamicPersistentTileSchedulerILi256ELi128ELb0ELb0ELb1EEEEEEEEEvNT_6ParamsE,"ax",@progbits
	.align	128
.text._ZN7cutlass13device_kernelIN5flash11enable_sm90INS1_16FlashAttnFwdSm90INS1_25CollectiveMainloopFwdSm90ILi2EN4cute5tupleIJNS5_1CILi1EEES8_S8_EEENS6_IJNS7_ILi128EEENS7_ILi160EEENS7_ILi192EEEEEELi192ENS_12float_e4m3_tEfNS_4arch4Sm90ELb1ELb0ELb1ELb0ELb0ELb0ELb0ELb1ELb1ELb0ELb0ELb0EEENS1_21CollectiveEpilogueFwdINS6_IJSA_SC_SB_EEES9_NS_10bfloat16_tESG_Li256ELb0ELb0ELb0ELb1EEENS1_30DynamicPersistentTileSchedulerILi256ELi128ELb0ELb0ELb1EEEEEEEEEvNT_6ParamsE:
        .type           _ZN7cutlass13device_kernelIN5flash11enable_sm90INS1_16FlashAttnFwdSm90INS1_25CollectiveMainloopFwdSm90ILi2EN4cute5tupleIJNS5_1CILi1EEES8_S8_EEENS6_IJNS7_ILi128EEENS7_ILi160EEENS7_ILi192EEEEEELi192ENS_12float_e4m3_tEfNS_4arch4Sm90ELb1ELb0ELb1ELb0ELb0ELb0ELb0ELb1ELb1ELb0ELb0ELb0EEENS1_21CollectiveEpilogueFwdINS6_IJSA_SC_SB_EEES9_NS_10bfloat16_tESG_Li256ELb0ELb0ELb0ELb1EEENS1_30DynamicPersistentTileSchedulerILi256ELi128ELb0ELb0ELb1EEEEEEEEEvNT_6ParamsE,@function
        .size           _ZN7cutlass13device_kernelIN5flash11enable_sm90INS1_16FlashAttnFwdSm90INS1_25CollectiveMainloopFwdSm90ILi2EN4cute5tupleIJNS5_1CILi1EEES8_S8_EEENS6_IJNS7_ILi128EEENS7_ILi160EEENS7_ILi192EEEEEELi192ENS_12float_e4m3_tEfNS_4arch4Sm90ELb1ELb0ELb1ELb0ELb0ELb0ELb0ELb1ELb1ELb0ELb0ELb0EEENS1_21CollectiveEpilogueFwdINS6_IJSA_SC_SB_EEES9_NS_10bfloat16_tESG_Li256ELb0ELb0ELb0ELb1EEENS1_30DynamicPersistentTileSchedulerILi256ELi128ELb0ELb0ELb1EEEEEEEEEvNT_6ParamsE,(.L_x_62 - _ZN7cutlass13device_kernelIN5flash11enable_sm90INS1_16FlashAttnFwdSm90INS1_25CollectiveMainloopFwdSm90ILi2EN4cute5tupleIJNS5_1CILi1EEES8_S8_EEENS6_IJNS7_ILi128EEENS7_ILi160EEENS7_ILi192EEEEEELi192ENS_12float_e4m3_tEfNS_4arch4Sm90ELb1ELb0ELb1ELb0ELb0ELb0ELb0ELb1ELb1ELb0ELb0ELb0EEENS1_21CollectiveEpilogueFwdINS6_IJSA_SC_SB_EEES9_NS_10bfloat16_tESG_Li256ELb0ELb0ELb0ELb1EEENS1_30DynamicPersistentTileSchedulerILi256ELi128ELb0ELb0ELb1EEEEEEEEEvNT_6ParamsE)
        .other          _ZN7cutlass13device_kernelIN5flash11enable_sm90INS1_16FlashAttnFwdSm90INS1_25CollectiveMainloopFwdSm90ILi2EN4cute5tupleIJNS5_1CILi1EEES8_S8_EEENS6_IJNS7_ILi128EEENS7_ILi160EEENS7_ILi192EEEEEELi192ENS_12float_e4m3_tEfNS_4arch4Sm90ELb1ELb0ELb1ELb0ELb0ELb0ELb0ELb1ELb1ELb0ELb0ELb0EEENS1_21CollectiveEpilogueFwdINS6_IJSA_SC_SB_EEES9_NS_10bfloat16_tESG_Li256ELb0ELb0ELb0ELb1EEENS1_30DynamicPersistentTileSchedulerILi256ELi128ELb0ELb0ELb1EEEEEEEEEvNT_6ParamsE,@"STO_CUDA_ENTRY STV_DEFAULT"
_ZN7cutlass13device_kernelIN5flash11enable_sm90INS1_16FlashAttnFwdSm90INS1_25CollectiveMainloopFwdSm90ILi2EN4cute5tupleIJNS5_1CILi1EEES8_S8_EEENS6_IJNS7_ILi128EEENS7_ILi160EEENS7_ILi192EEEEEELi192ENS_12float_e4m3_tEfNS_4arch4Sm90ELb1ELb0ELb1ELb0ELb0ELb0ELb0ELb1ELb1ELb0ELb0ELb0EEENS1_21CollectiveEpilogueFwdINS6_IJSA_SC_SB_EEES9_NS_10bfloat16_tESG_Li256ELb0ELb0ELb0ELb1EEENS1_30DynamicPersistentTileSchedulerILi256ELi128ELb0ELb0ELb1EEEEEEEEEvNT_6ParamsE:
[----:B------:R-:W-:Y:S01]  /*0000*/  LDC R1, c[0x0][0x37c] ;  /* 0x0000df00ff017b82 */ /* 0x000fe20000000800 */
[----:B------:R-:W-:Y:S05]  /*0010*/  EXIT ;  /* 0x000000000000794d */ /* 0x000fea0003800000 */
.L_x_16:
        /* <DEDUP_REMOVED lines=14> */
.L_x_62:


//--------------------- .text._ZN7cutlass13device_kernelIN5flash11enable_sm90INS1_16FlashAttnFwdSm90INS1_25CollectiveMainloopFwdSm90ILi2EN4cute5tupleIJNS5_1CILi1EEES8_S8_EEENS6_IJNS7_ILi128EEENS7_ILi160EEENS7_ILi192EEEEEELi192ENS_12float_e4m3_tEfNS_4arch4Sm90ELb1ELb0ELb1ELb1ELb0ELb0ELb0ELb1ELb1ELb0ELb0ELb0EEENS1_21CollectiveEpilogueFwdINS6_IJSA_SC_SB_EEES9_NS_10bfloat16_tESG_Li256ELb1ELb0ELb0ELb1EEENS1_36VarlenDynamicPersistentTileSchedulerILi128ELi160ELi256ELi128ELb0ELb0ELb1ELb1ELb1ELb1EEEEEEEEEvNT_6ParamsE --------------------------
	.section	.text._ZN7cutlass13device_kernelIN5flash11enable_sm90INS1_16FlashAttnFwdSm90INS1_25CollectiveMainloopFwdSm90ILi2EN4cute5tupleIJNS5_1CILi1EEES8_S8_EEENS6_IJNS7_ILi128EEENS7_ILi160EEENS7_ILi192EEEEEELi192ENS_12float_e4m3_tEfNS_4arch4Sm90ELb1ELb0ELb1ELb1ELb0ELb0ELb0ELb1ELb1ELb0ELb0ELb0EEENS1_21CollectiveEpilogueFwdINS6_IJSA_SC_SB_EEES9_NS_10bfloat16_tESG_Li256ELb1ELb0ELb0ELb1EEENS1_36VarlenDynamicPersistentTileSchedulerILi128ELi160ELi256ELi128ELb0ELb0ELb1ELb1ELb1ELb1EEEEEEEEEvNT_6ParamsE,"ax",@progbits
	.align	128
.text._ZN7cutlass13device_kernelIN5flash11enable_sm90INS1_16FlashAttnFwdSm90INS1_25CollectiveMainloopFwdSm90ILi2EN4cute5tupleIJNS5_1CILi1EEES8_S8_EEENS6_IJNS7_ILi128EEENS7_ILi160EEENS7_ILi192EEEEEELi192ENS_12float_e4m3_tEfNS_4arch4Sm90ELb1ELb0ELb1ELb1ELb0ELb0ELb0ELb1ELb1ELb0ELb0ELb0EEENS1_21CollectiveEpilogueFwdINS6_IJSA_SC_SB_EEES9_NS_10bfloat16_tESG_Li256ELb1ELb0ELb0ELb1EEENS1_36VarlenDynamicPersistentTileSchedulerILi128ELi160ELi256ELi128ELb0ELb0ELb1ELb1ELb1ELb1EEEEEEEEEvNT_6ParamsE:
        .type           _ZN7cutlass13device_kernelIN5flash11enable_sm90INS1_16FlashAttnFwdSm90INS1_25CollectiveMainloopFwdSm90ILi2EN4cute5tupleIJNS5_1CILi1EEES8_S8_EEENS6_IJNS7_ILi128EEENS7_ILi160EEENS7_ILi192EEEEEELi192ENS_12float_e4m3_tEfNS_4arch4Sm90ELb1ELb0ELb1ELb1ELb0ELb0ELb0ELb1ELb1ELb0ELb0ELb0EEENS1_21CollectiveEpilogueFwdINS6_IJSA_SC_SB_EEES9_NS_10bfloat16_tESG_Li256ELb1ELb0ELb0ELb1EEENS1_36VarlenDynamicPersistentTileSchedulerILi128ELi160ELi256ELi128ELb0ELb0ELb1ELb1ELb1ELb1EEEEEEEEEvNT_6ParamsE,@function
        .size           _ZN7cutlass13device_kernelIN5flash11enable_sm90INS1_16FlashAttnFwdSm90INS1_25CollectiveMainloopFwdSm90ILi2EN4cute5tupleIJNS5_1CILi1EEES8_S8_EEENS6_IJNS7_ILi128EEENS7_ILi160EEENS7_ILi192EEEEEELi192ENS_12float_e4m3_tEfNS_4arch4Sm90ELb1ELb0ELb1ELb1ELb0ELb0ELb0ELb1ELb1ELb0ELb0ELb0EEENS1_21CollectiveEpilogueFwdINS6_IJSA_SC_SB_EEES9_NS_10bfloat16_tESG_Li256ELb1ELb0ELb0ELb1EEENS1_36VarlenDynamicPersistentTileSchedulerILi128ELi160ELi256ELi128ELb0ELb0ELb1ELb1ELb1ELb1EEEEEEEEEvNT_6ParamsE,(.L_x_63 - _ZN7cutlass13device_kernelIN5flash11enable_sm90INS1_16FlashAttnFwdSm90INS1_25CollectiveMainloopFwdSm90ILi2EN4cute5tupleIJNS5_1CILi1EEES8_S8_EEENS6_IJNS7_ILi128EEENS7_ILi160EEENS7_ILi192EEEEEELi192ENS_12float_e4m3_tEfNS_4arch4Sm90ELb1ELb0ELb1ELb1ELb0ELb0ELb0ELb1ELb1ELb0ELb0ELb0EEENS1_21CollectiveEpilogueFwdINS6_IJSA_SC_SB_EEES9_NS_10bfloat16_tESG_Li256ELb1ELb0ELb0ELb1EEENS1_36VarlenDynamicPersistentTileSchedulerILi128ELi160ELi256ELi128ELb0ELb0ELb1ELb1ELb1ELb1EEEEEEEEEvNT_6ParamsE)
        .other          _ZN7cutlass13device_kernelIN5flash11enable_sm90INS1_16FlashAttnFwdSm90INS1_25CollectiveMainloopFwdSm90ILi2EN4cute5tupleIJNS5_1CILi1EEES8_S8_EEENS6_IJNS7_ILi128EEENS7_ILi160EEENS7_ILi192EEEEEELi192ENS_12float_e4m3_tEfNS_4arch4Sm90ELb1ELb0ELb1ELb1ELb0ELb0ELb0ELb1ELb1ELb0ELb0ELb0EEENS1_21CollectiveEpilogueFwdINS6_IJSA_SC_SB_EEES9_NS_10bfloat16_tESG_Li256ELb1ELb0ELb0ELb1EEENS1_36VarlenDynamicPersistentTileSchedulerILi128ELi160ELi256ELi128ELb0ELb0ELb1ELb1ELb1ELb1EEEEEEEEEvNT_6ParamsE,@"STO_CUDA_ENTRY STV_DEFAULT"
_ZN7cutlass13device_kernelIN5flash11enable_sm90INS1_16FlashAttnFwdSm90INS1_25CollectiveMainloopFwdSm90ILi2EN4cute5tupleIJNS5_1CILi1EEES8_S8_EEENS6_IJNS7_ILi128EEENS7_ILi160EEENS7_ILi192EEEEEELi192ENS_12float_e4m3_tEfNS_4arch4Sm90ELb1ELb0ELb1ELb1ELb0ELb0ELb0ELb1ELb1ELb0ELb0ELb0EEENS1_21CollectiveEpilogueFwdINS6_IJSA_SC_SB_EEES9_NS_10bfloat16_tESG_Li256ELb1ELb0ELb0ELb1EEENS1_36VarlenDynamicPersistentTileSchedulerILi128ELi160ELi256ELi128ELb0ELb0ELb1ELb1ELb1ELb1EEEEEEEEEvNT_6ParamsE:
[----:B------:R-:W-:Y:S01]  /*0000*/  LDC R1, c[0x0][0x37c] ;  /* 0x0000df00ff017b82 */ /* 0x000fe20000000800 */
[----:B------:R-:W-:Y:S05]  /*0010*/  EXIT ;  /* 0x000000000000794d */ /* 0x000fea0003800000 */
.L_x_17:
        /* <DEDUP_REMOVED lines=14> */
.L_x_63:


//--------------------- .text._ZN7cutlass13device_kernelIN5flash11enable_sm90INS1_16FlashAttnFwdSm90INS1_25CollectiveMainloopFwdSm90ILi2EN4cute5tupleIJNS5_1CILi1EEES8_S8_EEENS6_IJNS7_ILi128EEENS7_ILi160EEENS7_ILi192EEEEEELi192ENS_12float_e4m3_tEfNS_4arch4Sm90ELb1ELb0ELb1ELb1ELb0ELb1ELb0ELb1ELb1ELb0ELb0ELb0EEENS1_21CollectiveEpilogueFwdINS6_IJSA_SC_SB_EEES9_NS_10bfloat16_tESG_Li256ELb1ELb0ELb0ELb1EEENS1_36VarlenDynamicPersistentTileSchedulerILi128ELi160ELi256ELi128ELb0ELb0ELb1ELb1ELb1ELb1EEEEEEEEEvNT_6ParamsE --------------------------
	.section	.text._ZN7cutlass13device_kernelIN5flash11enable_sm90INS1_16FlashAttnFwdSm90INS1_25CollectiveMainloopFwdSm90ILi2EN4cute5tupleIJNS5_1CILi1EEES8_S8_EEENS6_IJNS7_ILi128EEENS7_ILi160EEENS7_ILi192EEEEEELi192ENS_12float_e4m3_tEfNS_4arch4Sm90ELb1ELb0ELb1ELb1ELb0ELb1ELb0ELb1ELb1ELb0ELb0ELb0EEENS1_21CollectiveEpilogueFwdINS6_IJSA_SC_SB_EEES9_NS_10bfloat16_tESG_Li256ELb1ELb0ELb0ELb1EEENS1_36VarlenDynamicPersistentTileSchedulerILi128ELi160ELi256ELi128ELb0ELb0ELb1ELb1ELb1ELb1EEEEEEEEEvNT_6ParamsE,"ax",@progbits
	.align	128
.text._ZN7cutlass13device_kernelIN5flash11enable_sm90INS1_16FlashAttnFwdSm90INS1_25CollectiveMainloopFwdSm90ILi2EN4cute5tupleIJNS5_1CILi1EEES8_S8_EEENS6_IJNS7_ILi128EEENS7_ILi160EEENS7_ILi192EEEEEELi192ENS_12float_e4m3_tEfNS_4arch4Sm90ELb1ELb0ELb1ELb1ELb0ELb1ELb0ELb1ELb1ELb0ELb0ELb0EEENS1_21CollectiveEpilogueFwdINS6_IJSA_SC_SB_EEES9_NS_10bfloat16_tESG_Li256ELb1ELb0ELb0ELb1EEENS1_36VarlenDynamicPersistentTileSchedulerILi128ELi160ELi256ELi128ELb0ELb0ELb1ELb1ELb1ELb1EEEEEEEEEvNT_6ParamsE:
        .type           _ZN7cutlass13device_kernelIN5flash11enable_sm90INS1_16FlashAttnFwdSm90INS1_25CollectiveMainloopFwdSm90ILi2EN4cute5tupleIJNS5_1CILi1EEES8_S8_EEENS6_IJNS7_ILi128EEENS7_ILi160EEENS7_ILi192EEEEEELi192ENS_12float_e4m3_tEfNS_4arch4Sm90ELb1ELb0ELb1ELb1ELb0ELb1ELb0ELb1ELb1ELb0ELb0ELb0EEENS1_21CollectiveEpilogueFwdINS6_IJSA_SC_SB_EEES9_NS_10bfloat16_tESG_Li256ELb1ELb0ELb0ELb1EEENS1_36VarlenDynamicPersistentTileSchedulerILi128ELi160ELi256ELi128ELb0ELb0ELb1ELb1ELb1ELb1EEEEEEEEEvNT_6ParamsE,@function
        .size           _ZN7cutlass13device_kernelIN5flash11enable_sm90INS1_16FlashAttnFwdSm90INS1_25CollectiveMainloopFwdSm90ILi2EN4cute5tupleIJNS5_1CILi1EEES8_S8_EEENS6_IJNS7_ILi128EEENS7_ILi160EEENS7_ILi192EEEEEELi192ENS_12float_e4m3_tEfNS_4arch4Sm90ELb1ELb0ELb1ELb1ELb0ELb1ELb0ELb1ELb1ELb0ELb0ELb0EEENS1_21CollectiveEpilogueFwdINS6_IJSA_SC_SB_EEES9_NS_10bfloat16_tESG_Li256ELb1ELb0ELb0ELb1EEENS1_36VarlenDynamicPersistentTileSchedulerILi128ELi160ELi256ELi128ELb0ELb0ELb1ELb1ELb1ELb1EEEEEEEEEvNT_6ParamsE,(.L_x_64 - _ZN7cutlass13device_kernelIN5flash11enable_sm90INS1_16FlashAttnFwdSm90INS1_25CollectiveMainloopFwdSm90ILi2EN4cute5tupleIJNS5_1CILi1EEES8_S8_EEENS6_IJNS7_ILi128EEENS7_ILi160EEENS7_ILi192EEEEEELi192ENS_12float_e4m3_tEfNS_4arch4Sm90ELb1ELb0ELb1ELb1ELb0ELb1ELb0ELb1ELb1ELb0ELb0ELb0EEENS1_21CollectiveEpilogueFwdINS6_IJSA_SC_SB_EEES9_NS_10bfloat16_tESG_Li256ELb1ELb0ELb0ELb1EEENS1_36VarlenDynamicPersistentTileSchedulerILi128ELi160ELi256ELi128ELb0ELb0ELb1ELb1ELb1ELb1EEEEEEEEEvNT_6ParamsE)
        .other          _ZN7cutlass13device_kernelIN5flash11enable_sm90INS1_16FlashAttnFwdSm90INS1_25CollectiveMainloopFwdSm90ILi2EN4cute5tupleIJNS5_1CILi1EEES8_S8_EEENS6_IJNS7_ILi128EEENS7_ILi160EEENS7_ILi192EEEEEELi192ENS_12float_e4m3_tEfNS_4arch4Sm90ELb1ELb0ELb1ELb1ELb0ELb1ELb0ELb1ELb1ELb0ELb0ELb0EEENS1_21CollectiveEpilogueFwdINS6_IJSA_SC_SB_EEES9_NS_10bfloat16_tESG_Li256ELb1ELb0ELb0ELb1EEENS1_36VarlenDynamicPersistentTileSchedulerILi128ELi160ELi256ELi128ELb0ELb0ELb1ELb1ELb1ELb1EEEEEEEEEvNT_6ParamsE,@"STO_CUDA_ENTRY STV_DEFAULT"
_ZN7cutlass13device_kernelIN5flash11enable_sm90INS1_16FlashAttnFwdSm90INS1_25CollectiveMainloopFwdSm90ILi2EN4cute5tupleIJNS5_1CILi1EEES8_S8_EEENS6_IJNS7_ILi128EEENS7_ILi160EEENS7_ILi192EEEEEELi192ENS_12float_e4m3_tEfNS_4arch4Sm90ELb1ELb0ELb1ELb1ELb0ELb1ELb0ELb1ELb1ELb0ELb0ELb0EEENS1_21CollectiveEpilogueFwdINS6_IJSA_SC_SB_EEES9_NS_10bfloat16_tESG_Li256ELb1ELb0ELb0ELb1EEENS1_36VarlenDynamicPersistentTileSchedulerILi128ELi160ELi256ELi128ELb0ELb0ELb1ELb1ELb1ELb1EEEEEEEEEvNT_6ParamsE:
[----:B------:R-:W-:Y:S01]  /*0000*/  LDC R1, c[0x0][0x37c] ;  /* 0x0000df00ff017b82 */ /* 0x000fe20000000800 */
[----:B------:R-:W-:Y:S05]  /*0010*/  EXIT ;  /* 0x000000000000794d */ /* 0x000fea0003800000 */
.L_x_18:
        /* <DEDUP_REMOVED lines=14> */
.L_x_64:


//--------------------- .text._ZN7cutlass13device_kernelIN5flash11enable_sm90INS1_16FlashAttnFwdSm90INS1_25CollectiveMainloopFwdSm90ILi2EN4cute5tupleIJNS5_1CILi1EEES8_S8_EEENS6_IJNS7_ILi128EEENS7_ILi224EEESA_EEELi128ENS_12float_e4m3_tEfNS_4arch4Sm90ELb0ELb0ELb1ELb0ELb0ELb0ELb0ELb1ELb1ELb0ELb0ELb0EEENS1_21CollectiveEpilogueFwdINS6_IJSA_SA_SB_EEES9_NS_10bfloat16_tESF_Li256ELb0ELb0ELb0ELb1EEENS1_29StaticPersistentTileSchedulerILb0EEEEEEEEEvNT_6ParamsE --------------------------
	.section	.text._ZN7cutlass13device_kernelIN5flash11enable_sm90INS1_16FlashAttnFwdSm90INS1_25CollectiveMainloopFwdSm90ILi2EN4cute5tupleIJNS5_1CILi1EEES8_S8_EEENS6_IJNS7_ILi128EEENS7_ILi224EEESA_EEELi128ENS_12float_e4m3_tEfNS_4arch4Sm90ELb0ELb0ELb1ELb0ELb0ELb0ELb0ELb1ELb1ELb0ELb0ELb0EEENS1_21CollectiveEpilogueFwdINS6_IJSA_SA_SB_EEES9_NS_10bfloat16_tESF_Li256ELb0ELb0ELb0ELb1EEENS1_29StaticPersistentTileSchedulerILb0EEEEEEEEEvNT_6ParamsE,"ax",@progbits
	.align	128
.text._ZN7cutlass13device_kernelIN5flash11enable_sm90INS1_16FlashAttnFwdSm90INS1_25CollectiveMainloopFwdSm90ILi2EN4cute5tupleIJNS5_1CILi1EEES8_S8_EEENS6_IJNS7_ILi128EEENS7_ILi224EEESA_EEELi128ENS_12float_e4m3_tEfNS_4arch4Sm90ELb0ELb0ELb1ELb0ELb0ELb0ELb0ELb1ELb1ELb0ELb0ELb0EEENS1_21CollectiveEpilogueFwdINS6_IJSA_SA_SB_EEES9_NS_10bfloat16_tESF_Li256ELb0ELb0ELb0ELb1EEENS1_29StaticPersistentTileSchedulerILb0EEEEEEEEEvNT_6ParamsE:
        .type           _ZN7cutlass13device_kernelIN5flash11enable_sm90INS1_16FlashAttnFwdSm90INS1_25CollectiveMainloopFwdSm90ILi2EN4cute5tupleIJNS5_1CILi1EEES8_S8_EEENS6_IJNS7_ILi128EEENS7_ILi224EEESA_EEELi128ENS_12float_e4m3_tEfNS_4arch4Sm90ELb0ELb0ELb1ELb0ELb0ELb0ELb0ELb1ELb1ELb0ELb0ELb0EEENS1_21CollectiveEpilogueFwdINS6_IJSA_SA_SB_EEES9_NS_10bfloat16_tESF_Li256ELb0ELb0ELb0ELb1EEENS1_29StaticPersistentTileSchedulerILb0EEEEEEEEEvNT_6ParamsE,@function
        .size           _ZN7cutlass13device_kernelIN5flash11enable_sm90INS1_16FlashAttnFwdSm90INS1_25CollectiveMainloopFwdSm90ILi2EN4cute5tupleIJNS5_1CILi1EEES8_S8_EEENS6_IJNS7_ILi128EEENS7_ILi224EEESA_EEELi128ENS_12float_e4m3_tEfNS_4arch4Sm90ELb0ELb0ELb1ELb0ELb0ELb0ELb0ELb1ELb1ELb0ELb0ELb0EEENS1_21CollectiveEpilogueFwdINS6_IJSA_SA_SB_EEES9_NS_10bfloat16_tESF_Li256ELb0ELb0ELb0ELb1EEENS1_29StaticPersistentTileSchedulerILb0EEEEEEEEEvNT_6ParamsE,(.L_x_65 - _ZN7cutlass13device_kernelIN5flash11enable_sm90INS1_16FlashAttnFwdSm90INS1_25CollectiveMainloopFwdSm90ILi2EN4cute5tupleIJNS5_1CILi1EEES8_S8_EEENS6_IJNS7_ILi128EEENS7_ILi224EEESA_EEELi128ENS_12float_e4m3_tEfNS_4arch4Sm90ELb0ELb0ELb1ELb0ELb0ELb0ELb0ELb1ELb1ELb0ELb0ELb0EEENS1_21CollectiveEpilogueFwdINS6_IJSA_SA_SB_EEES9_NS_10bfloat16_tESF_Li256ELb0ELb0ELb0ELb1EEENS1_29StaticPersistentTileSchedulerILb0EEEEEEEEEvNT_6ParamsE)
        .other          _ZN7cutlass13device_kernelIN5flash11enable_sm90INS1_16FlashAttnFwdSm90INS1_25CollectiveMainloopFwdSm90ILi2EN4cute5tupleIJNS5_1CILi1EEES8_S8_EEENS6_IJNS7_ILi128EEENS7_ILi224EEESA_EEELi128ENS_12float_e4m3_tEfNS_4arch4Sm90ELb0ELb0ELb1ELb0ELb0ELb0ELb0ELb1ELb1ELb0ELb0ELb0EEENS1_21CollectiveEpilogueFwdINS6_IJSA_SA_SB_EEES9_NS_10bfloat16_tESF_Li256ELb0ELb0ELb0ELb1EEENS1_29StaticPersistentTileSchedulerILb0EEEEEEEEEvNT_6ParamsE,@"STO_CUDA_ENTRY STV_DEFAULT"
_ZN7cutlass13device_kernelIN5flash11enable_sm90INS1_16FlashAttnFwdSm90INS1_25CollectiveMainloopFwdSm90ILi2EN4cute5tupleIJNS5_1CILi1EEES8_S8_EEENS6_IJNS7_ILi128EEENS7_ILi224EEESA_EEELi128ENS_12float_e4m3_tEfNS_4arch4Sm90ELb0ELb0ELb1ELb0ELb0ELb0ELb0ELb1ELb1ELb0ELb0ELb0EEENS1_21CollectiveEpilogueFwdINS6_IJSA_SA_SB_EEES9_NS_10bfloat16_tESF_Li256ELb0ELb0ELb0ELb1EEENS1_29StaticPersistentTileSchedulerILb0EEEEEEEEEvNT_6ParamsE:
[----:B------:R-:W-:Y:S01]  /*0000*/  LDC R1, c[0x0][0x37c] ;  /* 0x0000df00ff017b82 */ /* 0x000fe20000000800 */
[----:B------:R-:W-:Y:S05]  /*0010*/  EXIT ;  /* 0x000000000000794d */ /* 0x000fea0003800000 */
.L_x_19:
        /* <DEDUP_REMOVED lines=14> */
.L_x_65:


//--------------------- .text._ZN7cutlass13device_kernelIN5flash11enable_sm90INS1_16FlashAttnFwdSm90INS1_25CollectiveMainloopFwdSm90ILi2EN4cute5tupleIJNS5_1CILi1EEES8_S8_EEENS6_IJNS7_ILi128EEENS7_ILi224EEESA_EEELi128ENS_12float_e4m3_tEfNS_4arch4Sm90ELb0ELb0ELb1ELb1ELb0ELb0ELb0ELb1ELb1ELb0ELb0ELb0EEENS1_21CollectiveEpilogueFwdINS6_IJSA_SA_SB_EEES9_NS_10bfloat16_tESF_Li256ELb1ELb0ELb0ELb1EEENS1_36VarlenDynamicPersistentTileSchedulerILi128ELi224ELi256ELi128ELb0ELb0ELb1ELb0ELb1ELb1EEEEEEEEEvNT_6ParamsE --------------------------
	.section	.text._ZN7cutlass13device_kernelIN5flash11enable_sm90INS1_16FlashAttnFwdSm90INS1_25CollectiveMainloopFwdSm90ILi2EN4cute5tupleIJNS5_1CILi1EEES8_S8_EEENS6_IJNS7_ILi128EEENS7_ILi224EEESA_EEELi128ENS_12float_e4m3_tEfNS_4arch4Sm90ELb0ELb0ELb1ELb1ELb0ELb0ELb0ELb1ELb1ELb0ELb0ELb0EEENS1_21CollectiveEpilogueFwdINS6_IJSA_SA_SB_EEES9_NS_10bfloat16_tESF_Li256ELb1ELb0ELb0ELb1EEENS1_36VarlenDynamicPersistentTileSchedulerILi128ELi224ELi256ELi128ELb0ELb0ELb1ELb0ELb1ELb1EEEEEEEEEvNT_6ParamsE,"ax",@progbits
	.align	128
.text._ZN7cutlass13device_kernelIN5flash11enable_sm90INS1_16FlashAttnFwdSm90INS1_25CollectiveMainloopFwdSm90ILi2EN4cute5tupleIJNS5_1CILi1EEES8_S8_EEENS6_IJNS7_ILi128EEENS7_ILi224EEESA_EEELi128ENS_12float_e4m3_tEfNS_4arch4Sm90ELb0ELb0ELb1ELb1ELb0ELb0ELb0ELb1ELb1ELb0ELb0ELb0EEENS1_21CollectiveEpilogueFwdINS6_IJSA_SA_SB_EEES9_NS_10bfloat16_tESF_Li256ELb1ELb0ELb0ELb1EEENS1_36VarlenDynamicPersistentTileSchedulerILi128ELi224ELi256ELi128ELb0ELb0ELb1ELb0ELb1ELb1EEEEEEEEEvNT_6ParamsE:
        .type           _ZN7cutlass13device_kernelIN5flash11enable_sm90INS1_16FlashAttnFwdSm90INS1_25CollectiveMainloopFwdSm90ILi2EN4cute5tupleIJNS5_1CILi1EEES8_S8_EEENS6_IJNS7_ILi128EEENS7_ILi224EEESA_EEELi128ENS_12float_e4m3_tEfNS_4arch4Sm90ELb0ELb0ELb1ELb1ELb0ELb0ELb0ELb1ELb1ELb0ELb0ELb0EEENS1_21CollectiveEpilogueFwdINS6_IJSA_SA_SB_EEES9_NS_10bfloat16_tESF_Li256ELb1ELb0ELb0ELb1EEENS1_36VarlenDynamicPersistentTileSchedulerILi128ELi224ELi256ELi128ELb0ELb0ELb1ELb0ELb1ELb1EEEEEEEEEvNT_6ParamsE,@function
        .size           _ZN7cutlass13device_kernelIN5flash11enable_sm90INS1_16FlashAttnFwdSm90INS1_25CollectiveMainloopFwdSm90ILi2EN4cute5tupleIJNS5_1CILi1EEES8_S8_EEENS6_IJNS7_ILi128EEENS7_ILi224EEESA_EEELi128ENS_12float_e4m3_tEfNS_4arch4Sm90ELb0ELb0ELb1ELb1ELb0ELb0ELb0ELb1ELb1ELb0ELb0ELb0EEENS1_21CollectiveEpilogueFwdINS6_IJSA_SA_SB_EEES9_NS_10bfloat16_tESF_Li256ELb1ELb0ELb0ELb1EEENS1_36VarlenDynamicPersistentTileSchedulerILi128ELi224ELi256ELi128ELb0ELb0ELb1ELb0ELb1ELb1EEEEEEEEEvNT_6ParamsE,(.L_x_66 - _ZN7cutlass13device_kernelIN5flash11enable_sm90INS1_16FlashAttnFwdSm90INS1_25CollectiveMainloopFwdSm90ILi2EN4cute5tupleIJNS5_1CILi1EEES8_S8_EEENS6_IJNS7_ILi128EEENS7_ILi224EEESA_EEELi128ENS_12float_e4m3_tEfNS_4arch4Sm90ELb0ELb0ELb1ELb1ELb0ELb0ELb0ELb1ELb1ELb0ELb0ELb0EEENS1_21CollectiveEpilogueFwdINS6_IJSA_SA_SB_EEES9_NS_10bfloat16_tESF_Li256ELb1ELb0ELb0ELb1EEENS1_36VarlenDynamicPersistentTileSchedulerILi128ELi224ELi256ELi128ELb0ELb0ELb1ELb0ELb1ELb1EEEEEEEEEvNT_6ParamsE)
        .other          _ZN7cutlass13device_kernelIN5flash11enable_sm90INS1_16FlashAttnFwdSm90INS1_25CollectiveMainloopFwdSm90ILi2EN4cute5tupleIJNS5_1CILi1EEES8_S8_EEENS6_IJNS7_ILi128EEENS7_ILi224EEESA_EEELi128ENS_12float_e4m3_tEfNS_4arch4Sm90ELb0ELb0ELb1ELb1ELb0ELb0ELb0ELb1ELb1ELb0ELb0ELb0EEENS1_21CollectiveEpilogueFwdINS6_IJSA_SA_SB_EEES9_NS_10bfloat16_tESF_Li256ELb1ELb0ELb0ELb1EEENS1_36VarlenDynamicPersistentTileSchedulerILi128ELi224ELi256ELi128ELb0ELb0ELb1ELb0ELb1ELb1EEEEEEEEEvNT_6ParamsE,@"STO_CUDA_ENTRY STV_DEFAULT"
_ZN7cutlass13device_kernelIN5flash11enable_sm90INS1_16FlashAttnFwdSm90INS1_25CollectiveMainloopFwdSm90ILi2EN4cute5tupleIJNS5_1CILi1EEES8_S8_EEENS6_IJNS7_ILi128EEENS7_ILi224EEESA_EEELi128ENS_12float_e4m3_tEfNS_4arch4Sm90ELb0ELb0ELb1ELb1ELb0ELb0ELb0ELb1ELb1ELb0ELb0ELb0EEENS1_21CollectiveEpilogueFwdINS6_IJSA_SA_SB_EEES9_NS_10bfloat16_tESF_Li256ELb1ELb0ELb0ELb1EEENS1_36VarlenDynamicPersistentTileSchedulerILi128ELi224ELi256ELi128ELb0ELb0ELb1ELb0ELb1ELb1EEEEEEEEEvNT_6ParamsE:
[----:B------:R-:W-:Y:S01]  /*0000*/  LDC R1, c[0x0][0x37c] ;  /* 0x0000df00ff017b82 */ /* 0x000fe20000000800 */
[----:B------:R-:W-:Y:S05]  /*0010*/  EXIT ;  /* 0x000000000000794d */ /* 0x000fea0003800000 */
.L_x_20:
        /* <DEDUP_REMOVED lines=14> */
.L_x_66:


//--------------------- .text._ZN7cutlass13device_kernelIN5flash11enable_sm90INS1_16FlashAttnFwdSm90INS1_25CollectiveMainloopFwdSm90ILi2EN4cute5tupleIJNS5_1CILi1EEES8_S8_EEENS6_IJNS7_ILi128EEENS7_ILi224EEESA_EEELi128ENS_12float_e4m3_tEfNS_4arch4Sm90ELb0ELb0ELb1ELb1ELb0ELb1ELb0ELb1ELb1ELb0ELb0ELb0EEENS1_21CollectiveEpilogueFwdINS6_IJSA_SA_SB_EEES9_NS_10bfloat16_tESF_Li256ELb1ELb0ELb0ELb1EEENS1_36VarlenDynamicPersistentTileSchedulerILi128ELi224ELi256ELi128ELb0ELb0ELb1ELb0ELb1ELb1EEEEEEEEEvNT_6ParamsE --------------------------
	.section	.text._ZN7cutlass13device_kernelIN5flash11enable_sm90INS1_16FlashAttnFwdSm90INS1_25CollectiveMainloopFwdSm90ILi2EN4cute5tupleIJNS5_1CILi1EEES8_S8_EEENS6_IJNS7_ILi128EEENS7_ILi224EEESA_EEELi128ENS_12float_e4m3_tEfNS_4arch4Sm90ELb0ELb0ELb1ELb1ELb0ELb1ELb0ELb1ELb1ELb0ELb0ELb0EEENS1_21CollectiveEpilogueFwdINS6_IJSA_SA_SB_EEES9_NS_10bfloat16_tESF_Li256ELb1ELb0ELb0ELb1EEENS1_36VarlenDynamicPersistentTileSchedulerILi128ELi224ELi256ELi128ELb0ELb0ELb1ELb0ELb1ELb1EEEEEEEEEvNT_6ParamsE,"ax",@progbits
	.align	128
.text._ZN7cutlass13device_kernelIN5flash11enable_sm90INS1_16FlashAttnFwdSm90INS1_25CollectiveMainloopFwdSm90ILi2EN4cute5tupleIJNS5_1CILi1EEES8_S8_EEENS6_IJNS7_ILi128EEENS7_ILi224EEESA_EEELi128ENS_12float_e4m3_tEfNS_4arch4Sm90ELb0ELb0ELb1ELb1ELb0ELb1ELb0ELb1ELb1ELb0ELb0ELb0EEENS1_21CollectiveEpilogueFwdINS6_IJSA_SA_SB_EEES9_NS_10bfloat16_tESF_Li256ELb1ELb0ELb0ELb1EEENS1_36VarlenDynamicPersistentTileSchedulerILi128ELi224ELi256ELi128ELb0ELb0ELb1ELb0ELb1ELb1EEEEEEEEEvNT_6ParamsE:
        .type           _ZN7cutlass13device_kernelIN5flash11enable_sm90INS1_16FlashAttnFwdSm90INS1_25CollectiveMainloopFwdSm90ILi2EN4cute5tupleIJNS5_1CILi1EEES8_S8_EEENS6_IJNS7_ILi128EEENS7_ILi224EEESA_EEELi128ENS_12float_e4m3_tEfNS_4arch4Sm90ELb0ELb0ELb1ELb1ELb0ELb1ELb0ELb1ELb1ELb0ELb0ELb0EEENS1_21CollectiveEpilogueFwdINS6_IJSA_SA_SB_EEES9_NS_10bfloat16_tESF_Li256ELb1ELb0ELb0ELb1EEENS1_36VarlenDynamicPersistentTileSchedulerILi128ELi224ELi256ELi128ELb0ELb0ELb1ELb0ELb1ELb1EEEEEEEEEvNT_6ParamsE,@function
        .size           _ZN7cutlass13device_kernelIN5flash11enable_sm90INS1_16FlashAttnFwdSm90INS1_25CollectiveMainloopFwdSm90ILi2EN4cute5tupleIJNS5_1CILi1EEES8_S8_EEENS6_IJNS7_ILi128EEENS7_ILi224EEESA_EEELi128ENS_12float_e4m3_tEfNS_4arch4Sm90ELb0ELb0ELb1ELb1ELb0ELb1ELb0ELb1ELb1ELb0ELb0ELb0EEENS1_21CollectiveEpilogueFwdINS6_IJSA_SA_SB_EEES9_NS_10bfloat16_tESF_Li256ELb1ELb0ELb0ELb1EEENS1_36VarlenDynamicPersistentTileSchedulerILi128ELi224ELi256ELi128ELb0ELb0ELb1ELb0ELb1ELb1EEEEEEEEEvNT_6ParamsE,(.L_x_67 - _ZN7cutlass13device_kernelIN5flash11enable_sm90INS1_16FlashAttnFwdSm90INS1_25CollectiveMainloopFwdSm90ILi2EN4cute5tupleIJNS5_1CILi1EEES8_S8_EEENS6_IJNS7_ILi128EEENS7_ILi224EEESA_EEELi128ENS_12float_e4m3_tEfNS_4arch4Sm90ELb0ELb0ELb1ELb1ELb0ELb1ELb0ELb1ELb1ELb0ELb0ELb0EEENS1_21CollectiveEpilogueFwdINS6_IJSA_SA_SB_EEES9_NS_10bfloat16_tESF_Li256ELb1ELb0ELb0ELb1EEENS1_36VarlenDynamicPersistentTileSchedulerILi128ELi224ELi256ELi128ELb0ELb0ELb1ELb0ELb1ELb1EEEEEEEEEvNT_6ParamsE)
        .other          _ZN7cutlass13device_kernelIN5flash11enable_sm90INS1_16FlashAttnFwdSm90INS1_25CollectiveMainloopFwdSm90ILi2EN4cute5tupleIJNS5_1CILi1EEES8_S8_EEENS6_IJNS7_ILi128EEENS7_ILi224EEESA_EEELi128ENS_12float_e4m3_tEfNS_4arch4Sm90ELb0ELb0ELb1ELb1ELb0ELb1ELb0ELb1ELb1ELb0ELb0ELb0EEENS1_21CollectiveEpilogueFwdINS6_IJSA_SA_SB_EEES9_NS_10bfloat16_tESF_Li256ELb1ELb0ELb0ELb1EEENS1_36VarlenDynamicPersistentTileSchedulerILi128ELi224ELi256ELi128ELb0ELb0ELb1ELb0ELb1ELb1EEEEEEEEEvNT_6ParamsE,@"STO_CUDA_ENTRY STV_DEFAULT"
_ZN7cutlass13device_kernelIN5flash11enable_sm90INS1_16FlashAttnFwdSm90INS1_25CollectiveMainloopFwdSm90ILi2EN4cute5tupleIJNS5_1CILi1EEES8_S8_EEENS6_IJNS7_ILi128EEENS7_ILi224EEESA_EEELi128ENS_12float_e4m3_tEfNS_4arch4Sm90ELb0ELb0ELb1ELb1ELb0ELb1ELb0ELb1ELb1ELb0ELb0ELb0EEENS1_21CollectiveEpilogueFwdINS6_IJSA_SA_SB_EEES9_NS_10bfloat16_tESF_Li256ELb1ELb0ELb0ELb1EEENS1_36VarlenDynamicPersistentTileSchedulerILi128ELi224ELi256ELi128ELb0ELb0ELb1ELb0ELb1ELb1EEEEEEEEEvNT_6ParamsE:
[----:B------:R-:W-:Y:S01]  /*0000*/  LDC R1, c[0x0][0x37c] ;  /* 0x0000df00ff017b82 */ /* 0x000fe20000000800 */
[----:B------:R-:W-:Y:S05]  /*0010*/  EXIT ;  /* 0x000000000000794d */ /* 0x000fea0003800000 */
.L_x_21:
        /* <DEDUP_REMOVED lines=14> */
.L_x_67:


//--------------------- .text._ZN7cutlass13device_kernelIN5flash11enable_sm90INS1_16FlashAttnFwdSm90INS1_25CollectiveMainloopFwdSm90ILi2EN4cute5tupleIJNS5_1CILi1EEES8_S8_EEENS6_IJNS7_ILi128EEENS7_ILi192EEESA_EEELi128ENS_12float_e4m3_tEfNS_4arch4Sm90ELb0ELb1ELb1ELb0ELb0ELb0ELb0ELb1ELb1ELb0ELb0ELb0EEENS1_21CollectiveEpilogueFwdINS6_IJSA_SA_SB_EEES9_NS_10bfloat16_tESF_Li256ELb0ELb0ELb0ELb1EEENS1_30DynamicPersistentTileSchedulerILi256ELi128ELb0ELb0ELb1EEEEEEEEEvNT_6ParamsE --------------------------
	.section	.text._ZN7cutlass13device_kernelIN5flash11enable_sm90INS1_16FlashAttnFwdSm90INS1_25CollectiveMainloopFwdSm90ILi2EN4cute5tupleIJNS5_1CILi1EEES8_S8_EEENS6_IJNS7_ILi128EEENS7_ILi192EEESA_EEELi128ENS_12float_e4m3_tEfNS_4arch4Sm90ELb0ELb1ELb1ELb0ELb0ELb0ELb0ELb1ELb1ELb0ELb0ELb0EEENS1_21CollectiveEpilogueFwdINS6_IJSA_SA_SB_EEES9_NS_10bfloat16_tESF_Li256ELb0ELb0ELb0ELb1EEENS1_30DynamicPersistentTileSchedulerILi256ELi128ELb0ELb0ELb1EEEEEEEEEvNT_6ParamsE,"ax",@progbits
	.align	128
.text._ZN7cutlass13device_kernelIN5flash11enable_sm90INS1_16FlashAttnFwdSm90INS1_25CollectiveMainloopFwdSm90ILi2EN4cute5tupleIJNS5_1CILi1EEES8_S8_EEENS6_IJNS7_ILi128EEENS7_ILi192EEESA_EEELi128ENS_12float_e4m3_tEfNS_4arch4Sm90ELb0ELb1ELb1ELb0ELb0ELb0ELb0ELb1ELb1ELb0ELb0ELb0EEENS1_21CollectiveEpilogueFwdINS6_IJSA_SA_SB_EEES9_NS_10bfloat16_tESF_Li256ELb0ELb0ELb0ELb1EEENS1_30DynamicPersistentTileSchedulerILi256ELi128ELb0ELb0ELb1EEEEEEEEEvNT_6ParamsE:
        .type           _ZN7cutlass13device_kernelIN5flash11enable_sm90INS1_16FlashAttnFwdSm90INS1_25CollectiveMainloopFwdSm90ILi2EN4cute5tupleIJNS5_1CILi1EEES8_S8_EEENS6_IJNS7_ILi128EEENS7_ILi192EEESA_EEELi128ENS_12float_e4m3_tEfNS_4arch4Sm90ELb0ELb1ELb1ELb0ELb0ELb0ELb0ELb1ELb1ELb0ELb0ELb0EEENS1_21CollectiveEpilogueFwdINS6_IJSA_SA_SB_EEES9_NS_10bfloat16_tESF_Li256ELb0ELb0ELb0ELb1EEENS1_30DynamicPersistentTileSchedulerILi256ELi128ELb0ELb0ELb1EEEEEEEEEvNT_6ParamsE,@function
        .size           _ZN7cutlass13device_kernelIN5flash11enable_sm90INS1_16FlashAttnFwdSm90INS1_25CollectiveMainloopFwdSm90ILi2EN4cute5tupleIJNS5_1CILi1EEES8_S8_EEENS6_IJNS7_ILi128EEENS7_ILi192EEESA_EEELi128ENS_12float_e4m3_tEfNS_4arch4Sm90ELb0ELb1ELb1ELb0ELb0ELb0ELb0ELb1ELb1ELb0ELb0ELb0EEENS1_21CollectiveEpilogueFwdINS6_IJSA_SA_SB_EEES9_NS_10bfloat16_tESF_Li256ELb0ELb0ELb0ELb1EEENS1_30DynamicPersistentTileSchedulerILi256ELi128ELb0ELb0ELb1EEEEEEEEEvNT_6ParamsE,(.L_x_68 - _ZN7cutlass13device_kernelIN5flash11enable_sm90INS1_16FlashAttnFwdSm90INS1_25CollectiveMainloopFwdSm90ILi2EN4cute5tupleIJNS5_1CILi1EEES8_S8_EEENS6_IJNS7_ILi128EEENS7_ILi192EEESA_EEELi128ENS_12float_e4m3_tEfNS_4arch4Sm90ELb0ELb1ELb1ELb0ELb0ELb0ELb0ELb1ELb1ELb0ELb0ELb0EEENS1_21CollectiveEpilogueFwdINS6_IJSA_SA_SB_EEES9_NS_10bfloat16_tESF_Li256ELb0ELb0ELb0ELb1EEENS1_30DynamicPersistentTileSchedulerILi256ELi128ELb0ELb0ELb1EEEEEEEEEvNT_6ParamsE)
        .other          _ZN7cutlass13device_kernelIN5flash11enable_sm90INS1_16FlashAttnFwdSm90INS1_25CollectiveMainloopFwdSm90ILi2EN4cute5tupleIJNS5_1CILi1EEES8_S8_EEENS6_IJNS7_ILi128EEENS7_ILi192EEESA_EEELi128ENS_12float_e4m3_tEfNS_4arch4Sm90ELb0ELb1ELb1ELb0ELb0ELb0ELb0ELb1ELb1ELb0ELb0ELb0EEENS1_21CollectiveEpilogueFwdINS6_IJSA_SA_SB_EEES9_NS_10bfloat16_tESF_Li256ELb0ELb0ELb0ELb1EEENS1_30DynamicPersistentTileSchedulerILi256ELi128ELb0ELb0ELb1EEEEEEEEEvNT_6ParamsE,@"STO_CUDA_ENTRY STV_DEFAULT"
_ZN7cutlass13device_kernelIN5flash11enable_sm90INS1_16FlashAttnFwdSm90INS1_25CollectiveMainloopFwdSm90ILi2EN4cute5tupleIJNS5_1CILi1EEES8_S8_EEENS6_IJNS7_ILi128EEENS7_ILi192EEESA_EEELi128ENS_12float_e4m3_tEfNS_4arch4Sm90ELb0ELb1ELb1ELb0ELb0ELb0ELb0ELb1ELb1ELb0ELb0ELb0EEENS1_21CollectiveEpilogueFwdINS6_IJSA_SA_SB_EEES9_NS_10bfloat16_tESF_Li256ELb0ELb0ELb0ELb1EEENS1_30DynamicPersistentTileSchedulerILi256ELi128ELb0ELb0ELb1EEEEEEEEEvNT_6ParamsE:
[----:B------:R-:W-:Y:S01]  /*0000*/  LDC R1, c[0x0][0x37c] ;  /* 0x0000df00ff017b82 */ /* 0x000fe20000000800 */
[----:B------:R-:W-:Y:S05]  /*0010*/  EXIT ;  /* 0x000000000000794d */ /* 0x000fea0003800000 */
.L_x_22:
        /* <DEDUP_REMOVED lines=14> */
.L_x_68:


//--------------------- .text._ZN7cutlass13device_kernelIN5flash11enable_sm90INS1_16FlashAttnFwdSm90INS1_25CollectiveMainloopFwdSm90ILi2EN4cute5tupleIJNS5_1CILi1EEES8_S8_EEENS6_IJNS7_ILi128EEENS7_ILi192EEESA_EEELi128ENS_12float_e4m3_tEfNS_4arch4Sm90ELb0ELb1ELb1ELb1ELb0ELb0ELb0ELb1ELb1ELb0ELb0ELb0EEENS1_21CollectiveEpilogueFwdINS6_IJSA_SA_SB_EEES9_NS_10bfloat16_tESF_Li256ELb1ELb0ELb0ELb1EEENS1_36VarlenDynamicPersistentTileSchedulerILi128ELi192ELi256ELi128ELb0ELb0ELb1ELb1ELb0ELb1EEEEEEEEEvNT_6ParamsE --------------------------
	.section	.text._ZN7cutlass13device_kernelIN5flash11enable_sm90INS1_16FlashAttnFwdSm90INS1_25CollectiveMainloopFwdSm90ILi2EN4cute5tupleIJNS5_1CILi1EEES8_S8_EEENS6_IJNS7_ILi128EEENS7_ILi192EEESA_EEELi128ENS_12float_e4m3_tEfNS_4arch4Sm90ELb0ELb1ELb1ELb1ELb0ELb0ELb0ELb1ELb1ELb0ELb0ELb0EEENS1_21CollectiveEpilogueFwdINS6_IJSA_SA_SB_EEES9_NS_10bfloat16_tESF_Li256ELb1ELb0ELb0ELb1EEENS1_36VarlenDynamicPersistentTileSchedulerILi128ELi192ELi256ELi128ELb0ELb0ELb1ELb1ELb0ELb1EEEEEEEEEvNT_6ParamsE,"ax",@progbits
	.align	128
.text._ZN7cutlass13device_kernelIN5flash11enable_sm90INS1_16FlashAttnFwdSm90INS1_25CollectiveMainloopFwdSm90ILi2EN4cute5tupleIJNS5_1CILi1EEES8_S8_EEENS6_IJNS7_ILi128EEENS7_ILi192EEESA_EEELi128ENS_12float_e4m3_tEfNS_4arch4Sm90ELb0ELb1ELb1ELb1ELb0ELb0ELb0ELb1ELb1ELb0ELb0ELb0EEENS1_21CollectiveEpilogueFwdINS6_IJSA_SA_SB_EEES9_NS_10bfloat16_tESF_Li256ELb1ELb0ELb0ELb1EEENS1_36VarlenDynamicPersistentTileSchedulerILi128ELi192ELi256ELi128ELb0ELb0ELb1ELb1ELb0ELb1EEEEEEEEEvNT_6ParamsE:
        .type           _ZN7cutlass13device_kernelIN5flash11enable_sm90INS1_16FlashAttnFwdSm90INS1_25CollectiveMainloopFwdSm90ILi2EN4cute5tupleIJNS5_1CILi1EEES8_S8_EEENS6_IJNS7_ILi128EEENS7_ILi192EEESA_EEELi128ENS_12float_e4m3_tEfNS_4arch4Sm90ELb0ELb1ELb1ELb1ELb0ELb0ELb0ELb1ELb1ELb0ELb0ELb0EEENS1_21CollectiveEpilogueFwdINS6_IJSA_SA_SB_EEES9_NS_10bfloat16_tESF_Li256ELb1ELb0ELb0ELb1EEENS1_36VarlenDynamicPersistentTileSchedulerILi128ELi192ELi256ELi128ELb0ELb0ELb1ELb1ELb0ELb1EEEEEEEEEvNT_6ParamsE,@function
        .size           _ZN7cutlass13device_kernelIN5flash11enable_sm90INS1_16FlashAttnFwdSm90INS1_25CollectiveMainloopFwdSm90ILi2EN4cute5tupleIJNS5_1CILi1EEES8_S8_EEENS6_IJNS7_ILi128EEENS7_ILi192EEESA_EEELi128ENS_12float_e4m3_tEfNS_4arch4Sm90ELb0ELb1ELb1ELb1ELb0ELb0ELb0ELb1ELb1ELb0ELb0ELb0EEENS1_21CollectiveEpilogueFwdINS6_IJSA_SA_SB_EEES9_NS_10bfloat16_tESF_Li256ELb1ELb0ELb0ELb1EEENS1_36VarlenDynamicPersistentTileSchedulerILi128ELi192ELi256ELi128ELb0ELb0ELb1ELb1ELb0ELb1EEEEEEEEEvNT_6ParamsE,(.L_x_69 - _ZN7cutlass13device_kernelIN5flash11enable_sm90INS1_16FlashAttnFwdSm90INS1_25CollectiveMainloopFwdSm90ILi2EN4cute5tupleIJNS5_1CILi1EEES8_S8_EEENS6_IJNS7_ILi128EEENS7_ILi192EEESA_EEELi128ENS_12float_e4m3_tEfNS_4arch4Sm90ELb0ELb1ELb1ELb1ELb0ELb0ELb0ELb1ELb1ELb0ELb0ELb0EEENS1_21CollectiveEpilogueFwdINS6_IJSA_SA_SB_EEES9_NS_10bfloat16_tESF_Li256ELb1ELb0ELb0ELb1EEENS1_36VarlenDynamicPersistentTileSchedulerILi128ELi192ELi256ELi128ELb0ELb0ELb1ELb1ELb0ELb1EEEEEEEEEvNT_6ParamsE)
        .other          _ZN7cutlass13device_kernelIN5flash11enable_sm90INS1_16FlashAttnFwdSm90INS1_25CollectiveMainloopFwdSm90ILi2EN4cute5tupleIJNS5_1CILi1EEES8_S8_EEENS6_IJNS7_ILi128EEENS7_ILi192EEESA_EEELi128ENS_12float_e4m3_tEfNS_4arch4Sm90ELb0ELb1ELb1ELb1ELb0ELb0ELb0ELb1ELb1ELb0ELb0ELb0EEENS1_21CollectiveEpilogueFwdINS6_IJSA_SA_SB_EEES9_NS_10bfloat16_tESF_Li256ELb1ELb0ELb0ELb1EEENS1_36VarlenDynamicPersistentTileSchedulerILi128ELi192ELi256ELi128ELb0ELb0ELb1ELb1ELb0ELb1EEEEEEEEEvNT_6ParamsE,@"STO_CUDA_ENTRY STV_DEFAULT"
_ZN7cutlass13device_kernelIN5flash11enable_sm90INS1_16FlashAttnFwdSm90INS1_25CollectiveMainloopFwdSm90ILi2EN4cute5tupleIJNS5_1CILi1EEES8_S8_EEENS6_IJNS7_ILi128EEENS7_ILi192EEESA_EEELi128ENS_12float_e4m3_tEfNS_4arch4Sm90ELb0ELb1ELb1ELb1ELb0ELb0ELb0ELb1ELb1ELb0ELb0ELb0EEENS1_21CollectiveEpilogueFwdINS6_IJSA_SA_SB_EEES9_NS_10bfloat16_tESF_Li256ELb1ELb0ELb0ELb1EEENS1_36VarlenDynamicPersistentTileSchedulerILi128ELi192ELi256ELi128ELb0ELb0ELb1ELb1ELb0ELb1EEEEEEEEEvNT_6ParamsE:
[----:B------:R-:W-:Y:S01]  /*0000*/  LDC R1, c[0x0][0x37c] ;  /* 0x0000df00ff017b82 */ /* 0x000fe20000000800 */
[----:B------:R-:W-:Y:S05]  /*0010*/  EXIT ;  /* 0x000000000000794d */ /* 0x000fea0003800000 */
.L_x_23:
        /* <DEDUP_REMOVED lines=14> */
.L_x_69:


//--------------------- .text._ZN7cutlass13device_kernelIN5flash11enable_sm90INS1_16FlashAttnFwdSm90INS1_25CollectiveMainloopFwdSm90ILi2EN4cute5tupleIJNS5_1CILi1EEES8_S8_EEENS6_IJNS7_ILi128EEENS7_ILi192EEESA_EEELi128ENS_12float_e4m3_tEfNS_4arch4Sm90ELb0ELb1ELb1ELb1ELb0ELb1ELb0ELb1ELb1ELb0ELb0ELb0EEENS1_21CollectiveEpilogueFwdINS6_IJSA_SA_SB_EEES9_NS_10bfloat16_tESF_Li256ELb1ELb0ELb0ELb1EEENS1_36VarlenDynamicPersistentTileSchedulerILi128ELi192ELi256ELi128ELb0ELb0ELb1ELb1ELb0ELb1EEEEEEEEEvNT_6ParamsE --------------------------
	.section	.text._ZN7cutlass13device_kernelIN5flash11enable_sm90INS1_16FlashAttnFwdSm90INS1_25CollectiveMainloopFwdSm90ILi2EN4cute5tupleIJNS5_1CILi1EEES8_S8_EEENS6_IJNS7_ILi128EEENS7_ILi192EEESA_EEELi128ENS_12float_e4m3_tEfNS_4arch4Sm90ELb0ELb1ELb1ELb1ELb0ELb1ELb0ELb1ELb1ELb0ELb0ELb0EEENS1_21CollectiveEpilogueFwdINS6_IJSA_SA_SB_EEES9_NS_10bfloat16_tESF_Li256ELb1ELb0ELb0ELb1EEENS1_36VarlenDynamicPersistentTileSchedulerILi128ELi192ELi256ELi128ELb0ELb0ELb1ELb1ELb0ELb1EEEEEEEEEvNT_6ParamsE,"ax",@progbits
	.align	128
.text._ZN7cutlass13device_kernelIN5flash11enable_sm90INS1_16FlashAttnFwdSm90INS1_25CollectiveMainloopFwdSm90ILi2EN4cute5tupleIJNS5_1CILi1EEES8_S8_EEENS6_IJNS7_ILi128EEENS7_ILi192EEESA_EEELi128ENS_12float_e4m3_tEfNS_4arch4Sm90ELb0ELb1ELb1ELb1ELb0ELb1ELb0ELb1ELb1ELb0ELb0ELb0EEENS1_21CollectiveEpilogueFwdINS6_IJSA_SA_SB_EEES9_NS_10bfloat16_tESF_Li256ELb1ELb0ELb0ELb1EEENS1_36VarlenDynamicPersistentTileSchedulerILi128ELi192ELi256ELi128ELb0ELb0ELb1ELb1ELb0ELb1EEEEEEEEEvNT_6ParamsE:
        .type           _ZN7cutlass13device_kernelIN5flash11enable_sm90INS1_16FlashAttnFwdSm90INS1_25CollectiveMainloopFwdSm90ILi2EN4cute5tupleIJNS5_1CILi1EEES8_S8_EEENS6_IJNS7_ILi128EEENS7_ILi192EEESA_EEELi128ENS_12float_e4m3_tEfNS_4arch4Sm90ELb0ELb1ELb1ELb1ELb0ELb1ELb0ELb1ELb1ELb0ELb0ELb0EEENS1_21CollectiveEpilogueFwdINS6_IJSA_SA_SB_EEES9_NS_10bfloat16_tESF_Li256ELb1ELb0ELb0ELb1EEENS1_36VarlenDynamicPersistentTileSchedulerILi128ELi192ELi256ELi128ELb0ELb0ELb1ELb1ELb0ELb1EEEEEEEEEvNT_6ParamsE,@function
        .size           _ZN7cutlass13device_kernelIN5flash11enable_sm90INS1_16FlashAttnFwdSm90INS1_25CollectiveMainloopFwdSm90ILi2EN4cute5tupleIJNS5_1CILi1EEES8_S8_EEENS6_IJNS7_ILi128EEENS7_ILi192EEESA_EEELi128ENS_12float_e4m3_tEfNS_4arch4Sm90ELb0ELb1ELb1ELb1ELb0ELb1ELb0ELb1ELb1ELb0ELb0ELb0EEENS1_21CollectiveEpilogueFwdINS6_IJSA_SA_SB_EEES9_NS_10bfloat16_tESF_Li256ELb1ELb0ELb0ELb1EEENS1_36VarlenDynamicPersistentTileSchedulerILi128ELi192ELi256ELi128ELb0ELb0ELb1ELb1ELb0ELb1EEEEEEEEEvNT_6ParamsE,(.L_x_70 - _ZN7cutlass13device_kernelIN5flash11enable_sm90INS1_16FlashAttnFwdSm90INS1_25CollectiveMainloopFwdSm90ILi2EN4cute5tupleIJNS5_1CILi1EEES8_S8_EEENS6_IJNS7_ILi128EEENS7_ILi192EEESA_EEELi128ENS_12float_e4m3_tEfNS_4arch4Sm90ELb0ELb1ELb1ELb1ELb0ELb1ELb0ELb1ELb1ELb0ELb0ELb0EEENS1_21CollectiveEpilogueFwdINS6_IJSA_SA_SB_EEES9_NS_10bfloat16_tESF_Li256ELb1ELb0ELb0ELb1EEENS1_36VarlenDynamicPersistentTileSchedulerILi128ELi192ELi256ELi128ELb0ELb0ELb1ELb1ELb0ELb1EEEEEEEEEvNT_6ParamsE)
        .other          _ZN7cutlass13device_kernelIN5flash11enable_sm90INS1_16FlashAttnFwdSm90INS1_25CollectiveMainloopFwdSm90ILi2EN4cute5tupleIJNS5_1CILi1EEES8_S8_EEENS6_IJNS7_ILi128EEENS7_ILi192EEESA_EEELi128ENS_12float_e4m3_tEfNS_4arch4Sm90ELb0ELb1ELb1ELb1ELb0ELb1ELb0ELb1ELb1ELb0ELb0ELb0EEENS1_21CollectiveEpilogueFwdINS6_IJSA_SA_SB_EEES9_NS_10bfloat16_tESF_Li256ELb1ELb0ELb0ELb1EEENS1_36VarlenDynamicPersistentTileSchedulerILi128ELi192ELi256ELi128ELb0ELb0ELb1ELb1ELb0ELb1EEEEEEEEEvNT_6ParamsE,@"STO_CUDA_ENTRY STV_DEFAULT"
_ZN7cutlass13device_kernelIN5flash11enable_sm90INS1_16FlashAttnFwdSm90INS1_25CollectiveMainloopFwdSm90ILi2EN4cute5tupleIJNS5_1CILi1EEES8_S8_EEENS6_IJNS7_ILi128EEENS7_ILi192EEESA_EEELi128ENS_12float_e4m3_tEfNS_4arch4Sm90ELb0ELb1ELb1ELb1ELb0ELb1ELb0ELb1ELb1ELb0ELb0ELb0EEENS1_21CollectiveEpilogueFwdINS6_IJSA_SA_SB_EEES9_NS_10bfloat16_tESF_Li256ELb1ELb0ELb0ELb1EEENS1_36VarlenDynamicPersistentTileSchedulerILi128ELi192ELi256ELi128ELb0ELb0ELb1ELb1ELb0ELb1EEEEEEEEEvNT_6ParamsE:
[----:B------:R-:W-:Y:S01]  /*0000*/  LDC R1, c[0x0][0x37c] ;  /* 0x0000df00ff017b82 */ /* 0x000fe20000000800 */
[----:B------:R-:W-:Y:S05]  /*0010*/  EXIT ;  /* 0x000000000000794d */ /* 0x000fea0003800000 */
.L_x_24:
        /* <DEDUP_REMOVED lines=14> */
.L_x_70:


//--------------------- .text._ZN7cutlass13device_kernelIN5flash11enable_sm90INS1_16FlashAttnFwdSm90INS1_25CollectiveMainloopFwdSm90ILi2EN4cute5tupleIJNS5_1CILi1EEES8_S8_EEENS6_IJNS7_ILi128EEENS7_ILi224EEESA_EEELi128ENS_12float_e4m3_tEfNS_4arch4Sm90ELb1ELb0ELb1ELb0ELb0ELb0ELb0ELb1ELb1ELb0ELb0ELb0EEENS1_21CollectiveEpilogueFwdINS6_IJSA_SA_SB_EEES9_NS_10bfloat16_tESF_Li256ELb0ELb0ELb0ELb1EEENS1_30DynamicPersistentTileSchedulerILi256ELi128ELb0ELb0ELb1EEEEEEEEEvNT_6ParamsE --------------------------
	.section	.text._ZN7cutlass13device_kernelIN5flash11enable_sm90INS1_16FlashAttnFwdSm90INS1_25CollectiveMainloopFwdSm90ILi2EN4cute5tupleIJNS5_1CILi1EEES8_S8_EEENS6_IJNS7_ILi128EEENS7_ILi224EEESA_EEELi128ENS_12float_e4m3_tEfNS_4arch4Sm90ELb1ELb0ELb1ELb0ELb0ELb0ELb0ELb1ELb1ELb0ELb0ELb0EEENS1_21CollectiveEpilogueFwdINS6_IJSA_SA_SB_EEES9_NS_10bfloat16_tESF_Li256ELb0ELb0ELb0ELb1EEENS1_30DynamicPersistentTileSchedulerILi256ELi128ELb0ELb0ELb1EEEEEEEEEvNT_6ParamsE,"ax",@progbits
	.align	128
.text._ZN7cutlass13device_kernelIN5flash11enable_sm90INS1_16FlashAttnFwdSm90INS1_25CollectiveMainloopFwdSm90ILi2EN4cute5tupleIJNS5_1CILi1EEES8_S8_EEENS6_IJNS7_ILi128EEENS7_ILi224EEESA_EEELi128ENS_12float_e4m3_tEfNS_4arch4Sm90ELb1ELb0ELb1ELb0ELb0ELb0ELb0ELb1ELb1ELb0ELb0ELb0EEENS1_21CollectiveEpilogueFwdINS6_IJSA_SA_SB_EEES9_NS_10bfloat16_tESF_Li256ELb0ELb0ELb0ELb1EEENS1_30DynamicPersistentTileSchedulerILi256ELi128ELb0ELb0ELb1EEEEEEEEEvNT_6ParamsE:
        .type           _ZN7cutlass13device_kernelIN5flash11enable_sm90INS1_16FlashAttnFwdSm90INS1_25CollectiveMainloopFwdSm90ILi2EN4cute5tupleIJNS5_1CILi1EEES8_S8_EEENS6_IJNS7_ILi128EEENS7_ILi224EEESA_EEELi128ENS_12float_e4m3_tEfNS_4arch4Sm90ELb1ELb0ELb1ELb0ELb0ELb0ELb0ELb1ELb1ELb0ELb0ELb0EEENS1_21CollectiveEpilogueFwdINS6_IJSA_SA_SB_EEES9_NS_10bfloat16_tESF_Li256ELb0ELb0ELb0ELb1EEENS1_30DynamicPersistentTileSchedulerILi256ELi128ELb0ELb0ELb1EEEEEEEEEvNT_6ParamsE,@function
        .size           _ZN7cutlass13device_kernelIN5flash11enable_sm90INS1_16FlashAttnFwdSm90INS1_25CollectiveMainloopFwdSm90ILi2EN4cute5tupleIJNS5_1CILi1EEES8_S8_EEENS6_IJNS7_ILi128EEENS7_ILi224EEESA_EEELi128ENS_12float_e4m3_tEfNS_4arch4Sm90ELb1ELb0ELb1ELb0ELb0ELb0ELb0ELb1ELb1ELb0ELb0ELb0EEENS1_21CollectiveEpilogueFwdINS6_IJSA_SA_SB_EEES9_NS_10bfloat16_tESF_Li256ELb0ELb0ELb0ELb1EEENS1_30DynamicPersistentTileSchedulerILi256ELi128ELb0ELb0ELb1EEEEEEEEEvNT_6ParamsE,(.L_x_71 - _ZN7cutlass13device_kernelIN5flash11enable_sm90INS1_16FlashAttnFwdSm90INS1_25CollectiveMainloopFwdSm90ILi2EN4cute5tupleIJNS5_1CILi1EEES8_S8_EEENS6_IJNS7_ILi128EEENS7_ILi224EEESA_EEELi128ENS_12float_e4m3_tEfNS_4arch4Sm90ELb1ELb0ELb1ELb0ELb0ELb0ELb0ELb1ELb1ELb0ELb0ELb0EEENS1_21CollectiveEpilogueFwdINS6_IJSA_SA_SB_EEES9_NS_10bfloat16_tESF_Li256ELb0ELb0ELb0ELb1EEENS1_30DynamicPersistentTileSchedulerILi256ELi128ELb0ELb0ELb1EEEEEEEEEvNT_6ParamsE)
        .other          _ZN7cutlass13device_kernelIN5flash11enable_sm90INS1_16FlashAttnFwdSm90INS1_25CollectiveMainloopFwdSm90ILi2EN4cute5tupleIJNS5_1CILi1EEES8_S8_EEENS6_IJNS7_ILi128EEENS7_ILi224EEESA_EEELi128ENS_12float_e4m3_tEfNS_4arch4Sm90ELb1ELb0ELb1ELb0ELb0ELb0ELb0ELb1ELb1ELb0ELb0ELb0EEENS1_21CollectiveEpilogueFwdINS6_IJSA_SA_SB_EEES9_NS_10bfloat16_tESF_Li256ELb0ELb0ELb0ELb1EEENS1_30DynamicPersistentTileSchedulerILi256ELi128ELb0ELb0ELb1EEEEEEEEEvNT_6ParamsE,@"STO_CUDA_ENTRY STV_DEFAULT"
_ZN7cutlass13device_kernelIN5flash11enable_sm90INS1_16FlashAttnFwdSm90INS1_25CollectiveMainloopFwdSm90ILi2EN4cute5tupleIJNS5_1CILi1EEES8_S8_EEENS6_IJNS7_ILi128EEENS7_ILi224EEESA_EEELi128ENS_12float_e4m3_tEfNS_4arch4Sm90ELb1ELb0ELb1ELb0ELb0ELb0ELb0ELb1ELb1ELb0ELb0ELb0EEENS1_21CollectiveEpilogueFwdINS6_IJSA_SA_SB_EEES9_NS_10bfloat16_tESF_Li256ELb0ELb0ELb0ELb1EEENS1_30DynamicPersistentTileSchedulerILi256ELi128ELb0ELb0ELb1EEEEEEEEEvNT_6ParamsE:
[----:B------:R-:W-:Y:S01]  /*0000*/  LDC R1, c[0x0][0x37c] ;  /* 0x0000df00ff017b82 */ /* 0x000fe20000000800 */
[----:B------:R-:W-:Y:S05]  /*0010*/  EXIT ;  /* 0x000000000000794d */ /* 0x000fea0003800000 */
.L_x_25:
        /* <DEDUP_REMOVED lines=14> */
.L_x_71:


//--------------------- .text._ZN7cutlass13device_kernelIN5flash11enable_sm90INS1_16FlashAttnFwdSm90INS1_25CollectiveMainloopFwdSm90ILi2EN4cute5tupleIJNS5_1CILi1EEES8_S8_EEENS6_IJNS7_ILi128EEENS7_ILi224EEESA_EEELi128ENS_12float_e4m3_tEfNS_4arch4Sm90ELb1ELb0ELb1ELb1ELb0ELb0ELb0ELb1ELb1ELb0ELb0ELb0EEENS1_21CollectiveEpilogueFwdINS6_IJSA_SA_SB_EEES9_NS_10bfloat16_tESF_Li256ELb1ELb0ELb0ELb1EEENS1_36VarlenDynamicPersistentTileSchedulerILi128ELi224ELi256ELi128ELb0ELb0ELb1ELb1ELb1ELb1EEEEEEEEEvNT_6ParamsE --------------------------
	.section	.text._ZN7cutlass13device_kernelIN5flash11enable_sm90INS1_16FlashAttnFwdSm90INS1_25CollectiveMainloopFwdSm90ILi2EN4cute5tupleIJNS5_1CILi1EEES8_S8_EEENS6_IJNS7_ILi128EEENS7_ILi224EEESA_EEELi128ENS_12float_e4m3_tEfNS_4arch4Sm90ELb1ELb0ELb1ELb1ELb0ELb0ELb0ELb1ELb1ELb0ELb0ELb0EEENS1_21CollectiveEpilogueFwdINS6_IJSA_SA_SB_EEES9_NS_10bfloat16_tESF_Li256ELb1ELb0ELb0ELb1EEENS1_36VarlenDynamicPersistentTileSchedulerILi128ELi224ELi256ELi128ELb0ELb0ELb1ELb1ELb1ELb1EEEEEEEEEvNT_6ParamsE,"ax",@progbits
	.align	128
.text._ZN7cutlass13device_kernelIN5flash11enable_sm90INS1_16FlashAttnFwdSm90INS1_25CollectiveMainloopFwdSm90ILi2EN4cute5tupleIJNS5_1CILi1EEES8_S8_EEENS6_IJNS7_ILi128EEENS7_ILi224EEESA_EEELi128ENS_12float_e4m3_tEfNS_4arch4Sm90ELb1ELb0ELb1ELb1ELb0ELb0ELb0ELb1ELb1ELb0ELb0ELb0EEENS1_21CollectiveEpilogueFwdINS6_IJSA_SA_SB_EEES9_NS_10bfloat16_tESF_Li256ELb1ELb0ELb0ELb1EEENS1_36VarlenDynamicPersistentTileSchedulerILi128ELi224ELi256ELi128ELb0ELb0ELb1ELb1ELb1ELb1EEEEEEEEEvNT_6ParamsE:
        .type           _ZN7cutlass13device_kernelIN5flash11enable_sm90INS1_16FlashAttnFwdSm90INS1_25CollectiveMainloopFwdSm90ILi2EN4cute5tupleIJNS5_1CILi1EEES8_S8_EEENS6_IJNS7_ILi128EEENS7_ILi224EEESA_EEELi128ENS_12float_e4m3_tEfNS_4arch4Sm90ELb1ELb0ELb1ELb1ELb0ELb0ELb0ELb1ELb1ELb0ELb0ELb0EEENS1_21CollectiveEpilogueFwdINS6_IJSA_SA_SB_EEES9_NS_10bfloat16_tESF_Li256ELb1ELb0ELb0ELb1EEENS1_36VarlenDynamicPersistentTileSchedulerILi128ELi224ELi256ELi128ELb0ELb0ELb1ELb1ELb1ELb1EEEEEEEEEvNT_6ParamsE,@function
        .size           _ZN7cutlass13device_kernelIN5flash11enable_sm90INS1_16FlashAttnFwdSm90INS1_25CollectiveMainloopFwdSm90ILi2EN4cute5tupleIJNS5_1CILi1EEES8_S8_EEENS6_IJNS7_ILi128EEENS7_ILi224EEESA_EEELi128ENS_12float_e4m3_tEfNS_4arch4Sm90ELb1ELb0ELb1ELb1ELb0ELb0ELb0ELb1ELb1ELb0ELb0ELb0EEENS1_21CollectiveEpilogueFwdINS6_IJSA_SA_SB_EEES9_NS_10bfloat16_tESF_Li256ELb1ELb0ELb0ELb1EEENS1_36VarlenDynamicPersistentTileSchedulerILi128ELi224ELi256ELi128ELb0ELb0ELb1ELb1ELb1ELb1EEEEEEEEEvNT_6ParamsE,(.L_x_72 - _ZN7cutlass13device_kernelIN5flash11enable_sm90INS1_16FlashAttnFwdSm90INS1_25CollectiveMainloopFwdSm90ILi2EN4cute5tupleIJNS5_1CILi1EEES8_S8_EEENS6_IJNS7_ILi128EEENS7_ILi224EEESA_EEELi128ENS_12float_e4m3_tEfNS_4arch4Sm90ELb1ELb0ELb1ELb1ELb0ELb0ELb0ELb1ELb1ELb0ELb0ELb0EEENS1_21CollectiveEpilogueFwdINS6_IJSA_SA_SB_EEES9_NS_10bfloat16_tESF_Li256ELb1ELb0ELb0ELb1EEENS1_36VarlenDynamicPersistentTileSchedulerILi128ELi224ELi256ELi128ELb0ELb0ELb1ELb1ELb1ELb1EEEEEEEEEvNT_6ParamsE)
        .other          _ZN7cutlass13device_kernelIN5flash11enable_sm90INS1_16FlashAttnFwdSm90INS1_25CollectiveMainloopFwdSm90ILi2EN4cute5tupleIJNS5_1CILi1EEES8_S8_EEENS6_IJNS7_ILi128EEENS7_ILi224EEESA_EEELi128ENS_12float_e4m3_tEfNS_4arch4Sm90ELb1ELb0ELb1ELb1ELb0ELb0ELb0ELb1ELb1ELb0ELb0ELb0EEENS1_21CollectiveEpilogueFwdINS6_IJSA_SA_SB_EEES9_NS_10bfloat16_tESF_Li256ELb1ELb0ELb0ELb1EEENS1_36VarlenDynamicPersistentTileSchedulerILi128ELi224ELi256ELi128ELb0ELb0ELb1ELb1ELb1ELb1EEEEEEEEEvNT_6ParamsE,@"STO_CUDA_ENTRY STV_DEFAULT"
_ZN7cutlass13device_kernelIN5flash11enable_sm90INS1_16FlashAttnFwdSm90INS1_25CollectiveMainloopFwdSm90ILi2EN4cute5tupleIJNS5_1CILi1EEES8_S8_EEENS6_IJNS7_ILi128EEENS7_ILi224EEESA_EEELi128ENS_12float_e4m3_tEfNS_4arch4Sm90ELb1ELb0ELb1ELb1ELb0ELb0ELb0ELb1ELb1ELb0ELb0ELb0EEENS1_21CollectiveEpilogueFwdINS6_IJSA_SA_SB_EEES9_NS_10bfloat16_tESF_Li256ELb1ELb0ELb0ELb1EEENS1_36VarlenDynamicPersistentTileSchedulerILi128ELi224ELi256ELi128ELb0ELb0ELb1ELb1ELb1ELb1EEEEEEEEEvNT_6ParamsE:
[----:B------:R-:W-:Y:S01]  /*0000*/  LDC R1, c[0x0][0x37c] ;  /* 0x0000df00ff017b82 */ /* 0x000fe20000000800 */
[----:B------:R-:W-:Y:S05]  /*0010*/  EXIT ;  /* 0x000000000000794d */ /* 0x000fea0003800000 */
.L_x_26:
        /* <DEDUP_REMOVED lines=14> */
.L_x_72:


//--------------------- .text._ZN7cutlass13device_kernelIN5flash11enable_sm90INS1_16FlashAttnFwdSm90INS1_25CollectiveMainloopFwdSm90ILi2EN4cute5tupleIJNS5_1CILi1EEES8_S8_EEENS6_IJNS7_ILi128EEENS7_ILi224EEESA_EEELi128ENS_12float_e4m3_tEfNS_4arch4Sm90ELb1ELb0ELb1ELb1ELb0ELb1ELb0ELb1ELb1ELb0ELb0ELb0EEENS1_21CollectiveEpilogueFwdINS6_IJSA_SA_SB_EEES9_NS_10bfloat16_tESF_Li256ELb1ELb0ELb0ELb1EEENS1_36VarlenDynamicPersistentTileSchedulerILi128ELi224ELi256ELi128ELb0ELb0ELb1ELb1ELb1ELb1EEEEEEEEEvNT_6ParamsE --------------------------
	.section	.text._ZN7cutlass13device_kernelIN5flash11enable_sm90INS1_16FlashAttnFwdSm90INS1_25CollectiveMainloopFwdSm90ILi2EN4cute5tupleIJNS5_1CILi1EEES8_S8_EEENS6_IJNS7_ILi128EEENS7_ILi224EEESA_EEELi128ENS_12float_e4m3_tEfNS_4arch4Sm90ELb1ELb0ELb1ELb1ELb0ELb1ELb0ELb1ELb1ELb0ELb0ELb0EEENS1_21CollectiveEpilogueFwdINS6_IJSA_SA_SB_EEES9_NS_10bfloat16_tESF_Li256ELb1ELb0ELb0ELb1EEENS1_36VarlenDynamicPersistentTileSchedulerILi128ELi224ELi256ELi128ELb0ELb0ELb1ELb1ELb1ELb1EEEEEEEEEvNT_6ParamsE,"ax",@progbits
	.align	128
.text._ZN7cutlass13device_kernelIN5flash11enable_sm90INS1_16FlashAttnFwdSm90INS1_25CollectiveMainloopFwdSm90ILi2EN4cute5tupleIJNS5_1CILi1EEES8_S8_EEENS6_IJNS7_ILi128EEENS7_ILi224EEESA_EEELi128ENS_12float_e4m3_tEfNS_4arch4Sm90ELb1ELb0ELb1ELb1ELb0ELb1ELb0ELb1ELb1ELb0ELb0ELb0EEENS1_21CollectiveEpilogueFwdINS6_IJSA_SA_SB_EEES9_NS_10bfloat16_tESF_Li256ELb1ELb0ELb0ELb1EEENS1_36VarlenDynamicPersistentTileSchedulerILi128ELi224ELi256ELi128ELb0ELb0ELb1ELb1ELb1ELb1EEEEEEEEEvNT_6ParamsE:
        .type           _ZN7cutlass13device_kernelIN5flash11enable_sm90INS1_16FlashAttnFwdSm90INS1_25CollectiveMainloopFwdSm90ILi2EN4cute5tupleIJNS5_1CILi1EEES8_S8_EEENS6_IJNS7_ILi128EEENS7_ILi224EEESA_EEELi128ENS_12float_e4m3_tEfNS_4arch4Sm90ELb1ELb0ELb1ELb1ELb0ELb1ELb0ELb1ELb1ELb0ELb0ELb0EEENS1_21CollectiveEpilogueFwdINS6_IJSA_SA_SB_EEES9_NS_10bfloat16_tESF_Li256ELb1ELb0ELb0ELb1EEENS1_36VarlenDynamicPersistentTileSchedulerILi128ELi224ELi256ELi128ELb0ELb0ELb1ELb1ELb1ELb1EEEEEEEEEvNT_6ParamsE,@function
        .size           _ZN7cutlass13device_kernelIN5flash11enable_sm90INS1_16FlashAttnFwdSm90INS1_25CollectiveMainloopFwdSm90ILi2EN4cute5tupleIJNS5_1CILi1EEES8_S8_EEENS6_IJNS7_ILi128EEENS7_ILi224EEESA_EEELi128ENS_12float_e4m3_tEfNS_4arch4Sm90ELb1ELb0ELb1ELb1ELb0ELb1ELb0ELb1ELb1ELb0ELb0ELb0EEENS1_21CollectiveEpilogueFwdINS6_IJSA_SA_SB_EEES9_NS_10bfloat16_tESF_Li256ELb1ELb0ELb0ELb1EEENS1_36VarlenDynamicPersistentTileSchedulerILi128ELi224ELi256ELi128ELb0ELb0ELb1ELb1ELb1ELb1EEEEEEEEEvNT_6ParamsE,(.L_x_73 - _ZN7cutlass13device_kernelIN5flash11enable_sm90INS1_16FlashAttnFwdSm90INS1_25CollectiveMainloopFwdSm90ILi2EN4cute5tupleIJNS5_1CILi1EEES8_S8_EEENS6_IJNS7_ILi128EEENS7_ILi224EEESA_EEELi128ENS_12float_e4m3_tEfNS_4arch4Sm90ELb1ELb0ELb1ELb1ELb0ELb1ELb0ELb1ELb1ELb0ELb0ELb0EEENS1_21CollectiveEpilogueFwdINS6_IJSA_SA_SB_EEES9_NS_10bfloat16_tESF_Li256ELb1ELb0ELb0ELb1EEENS1_36VarlenDynamicPersistentTileSchedulerILi128ELi224ELi256ELi128ELb0ELb0ELb1ELb1ELb1ELb1EEEEEEEEEvNT_6ParamsE)
        .other          _ZN7cutlass13device_kernelIN5flash11enable_sm90INS1_16FlashAttnFwdSm90INS1_25CollectiveMainloopFwdSm90ILi2EN4cute5tupleIJNS5_1CILi1EEES8_S8_EEENS6_IJNS7_ILi128EEENS7_ILi224EEESA_EEELi128ENS_12float_e4m3_tEfNS_4arch4Sm90ELb1ELb0ELb1ELb1ELb0ELb1ELb0ELb1ELb1ELb0ELb0ELb0EEENS1_21CollectiveEpilogueFwdINS6_IJSA_SA_SB_EEES9_NS_10bfloat16_tESF_Li256ELb1ELb0ELb0ELb1EEENS1_36VarlenDynamicPersistentTileSchedulerILi128ELi224ELi256ELi128ELb0ELb0ELb1ELb1ELb1ELb1EEEEEEEEEvNT_6ParamsE,@"STO_CUDA_ENTRY STV_DEFAULT"
_ZN7cutlass13device_kernelIN5flash11enable_sm90INS1_16FlashAttnFwdSm90INS1_25CollectiveMainloopFwdSm90ILi2EN4cute5tupleIJNS5_1CILi1EEES8_S8_EEENS6_IJNS7_ILi128EEENS7_ILi224EEESA_EEELi128ENS_12float_e4m3_tEfNS_4arch4Sm90ELb1ELb0ELb1ELb1ELb0ELb1ELb0ELb1ELb1ELb0ELb0ELb0EEENS1_21CollectiveEpilogueFwdINS6_IJSA_SA_SB_EEES9_NS_10bfloat16_tESF_Li256ELb1ELb0ELb0ELb1EEENS1_36VarlenDynamicPersistentTileSchedulerILi128ELi224ELi256ELi128ELb0ELb0ELb1ELb1ELb1ELb1EEEEEEEEEvNT_6ParamsE:
[----:B------:R-:W-:Y:S01]  /*0000*/  LDC R1, c[0x0][0x37c] ;  /* 0x0000df00ff017b82 */ /* 0x000fe20000000800 */
[----:B------:R-:W-:Y:S05]  /*0010*/  EXIT ;  /* 0x000000000000794d */ /* 0x000fea0003800000 */
.L_x_27:
        /* <DEDUP_REMOVED lines=14> */
.L_x_73:


//--------------------- .text._ZN7cutlass13device_kernelIN5flash11enable_sm90INS1_16FlashAttnFwdSm90INS1_25CollectiveMainloopFwdSm90ILi2EN4cute5tupleIJNS5_1CILi1EEES8_S8_EEENS6_IJNS7_ILi192EEENS7_ILi128EEENS7_ILi96EEEEEELi96ENS_12float_e4m3_tEfNS_4arch4Sm90ELb0ELb0ELb1ELb0ELb0ELb0ELb0ELb1ELb1ELb0ELb0ELb0EEENS1_21CollectiveEpilogueFwdINS6_IJSA_SC_SB_EEES9_NS_10bfloat16_tESG_Li384ELb0ELb0ELb0ELb1EEENS1_29StaticPersistentTileSchedulerILb0EEEEEEEEEvNT_6ParamsE --------------------------
	.section	.text._ZN7cutlass13device_kernelIN5flash11enable_sm90INS1_16FlashAttnFwdSm90INS1_25CollectiveMainloopFwdSm90ILi2EN4cute5tupleIJNS5_1CILi1EEES8_S8_EEENS6_IJNS7_ILi192EEENS7_ILi128EEENS7_ILi96EEEEEELi96ENS_12float_e4m3_tEfNS_4arch4Sm90ELb0ELb0ELb1ELb0ELb0ELb0ELb0ELb1ELb1ELb0ELb0ELb0EEENS1_21CollectiveEpilogueFwdINS6_IJSA_SC_SB_EEES9_NS_10bfloat16_tESG_Li384ELb0ELb0ELb0ELb1EEENS1_29StaticPersistentTileSchedulerILb0EEEEEEEEEvNT_6ParamsE,"ax",@progbits
	.align	128
.text._ZN7cutlass13device_kernelIN5flash11enable_sm90INS1_16FlashAttnFwdSm90INS1_25CollectiveMainloopFwdSm90ILi2EN4cute5tupleIJNS5_1CILi1EEES8_S8_EEENS6_IJNS7_ILi192EEENS7_ILi128EEENS7_ILi96EEEEEELi96ENS_12float_e4m3_tEfNS_4arch4Sm90ELb0ELb0ELb1ELb0ELb0ELb0ELb0ELb1ELb1ELb0ELb0ELb0EEENS1_21CollectiveEpilogueFwdINS6_IJSA_SC_SB_EEES9_NS_10bfloat16_tESG_Li384ELb0ELb0ELb0ELb1EEENS1_29StaticPersistentTileSchedulerILb0EEEEEEEEEvNT_6ParamsE:
        .type           _ZN7cutlass13device_kernelIN5flash11enable_sm90INS1_16FlashAttnFwdSm90INS1_25CollectiveMainloopFwdSm90ILi2EN4cute5tupleIJNS5_1CILi1EEES8_S8_EEENS6_IJNS7_ILi192EEENS7_ILi128EEENS7_ILi96EEEEEELi96ENS_12float_e4m3_tEfNS_4arch4Sm90ELb0ELb0ELb1ELb0ELb0ELb0ELb0ELb1ELb1ELb0ELb0ELb0EEENS1_21CollectiveEpilogueFwdINS6_IJSA_SC_SB_EEES9_NS_10bfloat16_tESG_Li384ELb0ELb0ELb0ELb1EEENS1_29StaticPersistentTileSchedulerILb0EEEEEEEEEvNT_6ParamsE,@function
        .size           _ZN7cutlass13device_kernelIN5flash11enable_sm90INS1_16FlashAttnFwdSm90INS1_25CollectiveMainloopFwdSm90ILi2EN4cute5tupleIJNS5_1CILi1EEES8_S8_EEENS6_IJNS7_ILi192EEENS7_ILi128EEENS7_ILi96EEEEEELi96ENS_12float_e4m3_tEfNS_4arch4Sm90ELb0ELb0ELb1ELb0ELb0ELb0ELb0ELb1ELb1ELb0ELb0ELb0EEENS1_21CollectiveEpilogueFwdINS6_IJSA_SC_SB_EEES9_NS_10bfloat16_tESG_Li384ELb0ELb0ELb0ELb1EEENS1_29StaticPersistentTileSchedulerILb0EEEEEEEEEvNT_6ParamsE,(.L_x_74 - _ZN7cutlass13device_kernelIN5flash11enable_sm90INS1_16FlashAttnFwdSm90INS1_25CollectiveMainloopFwdSm90ILi2EN4cute5tupleIJNS5_1CILi1EEES8_S8_EEENS6_IJNS7_ILi192EEENS7_ILi128EEENS7_ILi96EEEEEELi96ENS_12float_e4m3_tEfNS_4arch4Sm90ELb0ELb0ELb1ELb0ELb0ELb0ELb0ELb1ELb1ELb0ELb0ELb0EEENS1_21CollectiveEpilogueFwdINS6_IJSA_SC_SB_EEES9_NS_10bfloat16_tESG_Li384ELb0ELb0ELb0ELb1EEENS1_29StaticPersistentTileSchedulerILb0EEEEEEEEEvNT_6ParamsE)
        .other          _ZN7cutlass13device_kernelIN5flash11enable_sm90INS1_16FlashAttnFwdSm90INS1_25CollectiveMainloopFwdSm90ILi2EN4cute5tupleIJNS5_1CILi1EEES8_S8_EEENS6_IJNS7_ILi192EEENS7_ILi128EEENS7_ILi96EEEEEELi96ENS_12float_e4m3_tEfNS_4arch4Sm90ELb0ELb0ELb1ELb0ELb0ELb0ELb0ELb1ELb1ELb0ELb0ELb0EEENS1_21CollectiveEpilogueFwdINS6_IJSA_SC_SB_EEES9_NS_10bfloat16_tESG_Li384ELb0ELb0ELb0ELb1EEENS1_29StaticPersistentTileSchedulerILb0EEEEEEEEEvNT_6ParamsE,@"STO_CUDA_ENTRY STV_DEFAULT"
_ZN7cutlass13device_kernelIN5flash11enable_sm90INS1_16FlashAttnFwdSm90INS1_25CollectiveMainloopFwdSm90ILi2EN4cute5tupleIJNS5_1CILi1EEES8_S8_EEENS6_IJNS7_ILi192EEENS7_ILi128EEENS7_ILi96EEEEEELi96ENS_12float_e4m3_tEfNS_4arch4Sm90ELb0ELb0ELb1ELb0ELb0ELb0ELb0ELb1ELb1ELb0ELb0ELb0EEENS1_21CollectiveEpilogueFwdINS6_IJSA_SC_SB_EEES9_NS_10bfloat16_tESG_Li384ELb0ELb0ELb0ELb1EEENS1_29StaticPersistentTileSchedulerILb0EEEEEEEEEvNT_6ParamsE:
[----:B------:R-:W-:Y:S01]  /*0000*/  LDC R1, c[0x0][0x37c] ;  /* 0x0000df00ff017b82 */ /* 0x000fe20000000800 */
[----:B------:R-:W-:Y:S05]  /*0010*/  EXIT ;  /* 0x000000000000794d */ /* 0x000fea0003800000 */
.L_x_28:
        /* <DEDUP_REMOVED lines=14> */
.L_x_74:


//--------------------- .text._ZN7cutlass13device_kernelIN5flash11enable_sm90INS1_16FlashAttnFwdSm90INS1_25CollectiveMainloopFwdSm90ILi2EN4cute5tupleIJNS5_1CILi1EEES8_S8_EEENS6_IJNS7_ILi192EEENS7_ILi128EEENS7_ILi96EEEEEELi96ENS_12float_e4m3_tEfNS_4arch4Sm90ELb0ELb0ELb1ELb1ELb0ELb0ELb0ELb1ELb1ELb0ELb0ELb0EEENS1_21CollectiveEpilogueFwdINS6_IJSA_SC_SB_EEES9_NS_10bfloat16_tESG_Li384ELb1ELb0ELb0ELb1EEENS1_36VarlenDynamicPersistentTileSchedulerILi192ELi128ELi384ELi128ELb0ELb0ELb1ELb0ELb1ELb1EEEEEEEEEvNT_6ParamsE --------------------------
	.section	.text._ZN7cutlass13device_kernelIN5flash11enable_sm90INS1_16FlashAttnFwdSm90INS1_25CollectiveMainloopFwdSm90ILi2EN4cute5tupleIJNS5_1CILi1EEES8_S8_EEENS6_IJNS7_ILi192EEENS7_ILi128EEENS7_ILi96EEEEEELi96ENS_12float_e4m3_tEfNS_4arch4Sm90ELb0ELb0ELb1ELb1ELb0ELb0ELb0ELb1ELb1ELb0ELb0ELb0EEENS1_21CollectiveEpilogueFwdINS6_IJSA_SC_SB_EEES9_NS_10bfloat16_tESG_Li384ELb1ELb0ELb0ELb1EEENS1_36VarlenDynamicPersistentTileSchedulerILi192ELi128ELi384ELi128ELb0ELb0ELb1ELb0ELb1ELb1EEEEEEEEEvNT_6ParamsE,"ax",@progbits
	.align	128
.text._ZN7cutlass13device_kernelIN5flash11enable_sm90INS1_16FlashAttnFwdSm90INS1_25CollectiveMainloopFwdSm90ILi2EN4cute5tupleIJNS5_1CILi1EEES8_S8_EEENS6_IJNS7_ILi192EEENS7_ILi128EEENS7_ILi96EEEEEELi96ENS_12float_e4m3_tEfNS_4arch4Sm90ELb0ELb0ELb1ELb1ELb0ELb0ELb0ELb1ELb1ELb0ELb0ELb0EEENS1_21CollectiveEpilogueFwdINS6_IJSA_SC_SB_EEES9_NS_10bfloat16_tESG_Li384ELb1ELb0ELb0ELb1EEENS1_36VarlenDynamicPersistentTileSchedulerILi192ELi128ELi384ELi128ELb0ELb0ELb1ELb0ELb1ELb1EEEEEEEEEvNT_6ParamsE:
        .type           _ZN7cutlass13device_kernelIN5flash11enable_sm90INS1_16FlashAttnFwdSm90INS1_25CollectiveMainloopFwdSm90ILi2EN4cute5tupleIJNS5_1CILi1EEES8_S8_EEENS6_IJNS7_ILi192EEENS7_ILi128EEENS7_ILi96EEEEEELi96ENS_12float_e4m3_tEfNS_4arch4Sm90ELb0ELb0ELb1ELb1ELb0ELb0ELb0ELb1ELb1ELb0ELb0ELb0EEENS1_21CollectiveEpilogueFwdINS6_IJSA_SC_SB_EEES9_NS_10bfloat16_tESG_Li384ELb1ELb0ELb0ELb1EEENS1_36VarlenDynamicPersistentTileSchedulerILi192ELi128ELi384ELi128ELb0ELb0ELb1ELb0ELb1ELb1EEEEEEEEEvNT_6ParamsE,@function
        .size           _ZN7cutlass13device_kernelIN5flash11enable_sm90INS1_16FlashAttnFwdSm90INS1_25CollectiveMainloopFwdSm90ILi2EN4cute5tupleIJNS5_1CILi1EEES8_S8_EEENS6_IJNS7_ILi192EEENS7_ILi128EEENS7_ILi96EEEEEELi96ENS_12float_e4m3_tEfNS_4arch4Sm90ELb0ELb0ELb1ELb1ELb0ELb0ELb0ELb1ELb1ELb0ELb0ELb0EEENS1_21CollectiveEpilogueFwdINS6_IJSA_SC_SB_EEES9_NS_10bfloat16_tESG_Li384ELb1ELb0ELb0ELb1EEENS1_36VarlenDynamicPersistentTileSchedulerILi192ELi128ELi384ELi128ELb0ELb0ELb1ELb0ELb1ELb1EEEEEEEEEvNT_6ParamsE,(.L_x_75 - _ZN7cutlass13device_kernelIN5flash11enable_sm90INS1_16FlashAttnFwdSm90INS1_25CollectiveMainloopFwdSm90ILi2EN4cute5tupleIJNS5_1CILi1EEES8_S8_EEENS6_IJNS7_ILi192EEENS7_ILi128EEENS7_ILi96EEEEEELi96ENS_12float_e4m3_tEfNS_4arch4Sm90ELb0ELb0ELb1ELb1ELb0ELb0ELb0ELb1ELb1ELb0ELb0ELb0EEENS1_21CollectiveEpilogueFwdINS6_IJSA_SC_SB_EEES9_NS_10bfloat16_tESG_Li384ELb1ELb0ELb0ELb1EEENS1_36VarlenDynamicPersistentTileSchedulerILi192ELi128ELi384ELi128ELb0ELb0ELb1ELb0ELb1ELb1EEEEEEEEEvNT_6ParamsE)
        .other          _ZN7cutlass13device_kernelIN5flash11enable_sm90INS1_16FlashAttnFwdSm90INS1_25CollectiveMainloopFwdSm90ILi2EN4cute5tupleIJNS5_1CILi1EEES8_S8_EEENS6_IJNS7_ILi192EEENS7_ILi128EEENS7_ILi96EEEEEELi96ENS_12float_e4m3_tEfNS_4arch4Sm90ELb0ELb0ELb1ELb1ELb0ELb0ELb0ELb1ELb1ELb0ELb0ELb0EEENS1_21CollectiveEpilogueFwdINS6_IJSA_SC_SB_EEES9_NS_10bfloat16_tESG_Li384ELb1ELb0ELb0ELb1EEENS1_36VarlenDynamicPersistentTileSchedulerILi192ELi128ELi384ELi128ELb0ELb0ELb1ELb0ELb1ELb1EEEEEEEEEvNT_6ParamsE,@"STO_CUDA_ENTRY STV_DEFAULT"
_ZN7cutlass13device_kernelIN5flash11enable_sm90INS1_16FlashAttnFwdSm90INS1_25CollectiveMainloopFwdSm90ILi2EN4cute5tupleIJNS5_1CILi1EEES8_S8_EEENS6_IJNS7_ILi192EEENS7_ILi128EEENS7_ILi96EEEEEELi96ENS_12float_e4m3_tEfNS_4arch4Sm90ELb0ELb0ELb1ELb1ELb0ELb0ELb0ELb1ELb1ELb0ELb0ELb0EEENS1_21CollectiveEpilogueFwdINS6_IJSA_SC_SB_EEES9_NS_10bfloat16_tESG_Li384ELb1ELb0ELb0ELb1EEENS1_36VarlenDynamicPersistentTileSchedulerILi192ELi128ELi384ELi128ELb0ELb0ELb1ELb0ELb1ELb1EEEEEEEEEvNT_6ParamsE:
[----:B------:R-:W-:Y:S01]  /*0000*/  LDC R1, c[0x0][0x37c] ;  /* 0x0000df00ff017b82 */ /* 0x000fe20000000800 */
[----:B------:R-:W-:Y:S05]  /*0010*/  EXIT ;  /* 0x000000000000794d */ /* 0x000fea0003800000 */
.L_x_29:
        /* <DEDUP_REMOVED lines=14> */
.L_x_75:


//--------------------- .text._ZN7cutlass13device_kernelIN5flash11enable_sm90INS1_16FlashAttnFwdSm90INS1_25CollectiveMainloopFwdSm90ILi2EN4cute5tupleIJNS5_1CILi1EEES8_S8_EEENS6_IJNS7_ILi192EEENS7_ILi128EEENS7_ILi96EEEEEELi96ENS_12float_e4m3_tEfNS_4arch4Sm90ELb0ELb0ELb1ELb1ELb0ELb1ELb0ELb1ELb1ELb0ELb0ELb0EEENS1_21CollectiveEpilogueFwdINS6_IJSA_SC_SB_EEES9_NS_10bfloat16_tESG_Li384ELb1ELb0ELb0ELb1EEENS1_36VarlenDynamicPersistentTileSchedulerILi192ELi128ELi384ELi128ELb0ELb0ELb1ELb0ELb1ELb1EEEEEEEEEvNT_6ParamsE --------------------------
	.section	.text._ZN7cutlass13device_kernelIN5flash11enable_sm90INS1_16FlashAttnFwdSm90INS1_25CollectiveMainloopFwdSm90ILi2EN4cute5tupleIJNS5_1CILi1EEES8_S8_EEENS6_IJNS7_ILi192EEENS7_ILi128EEENS7_ILi96EEEEEELi96ENS_12float_e4m3_tEfNS_4arch4Sm90ELb0ELb0ELb1ELb1ELb0ELb1ELb0ELb1ELb1ELb0ELb0ELb0EEENS1_21CollectiveEpilogueFwdINS6_IJSA_SC_SB_EEES9_NS_10bfloat16_tESG_Li384ELb1ELb0ELb0ELb1EEENS1_36VarlenDynamicPersistentTileSchedulerILi192ELi128ELi384ELi128ELb0ELb0ELb1ELb0ELb1ELb1EEEEEEEEEvNT_6ParamsE,"ax",@progbits
	.align	128
.text._ZN7cutlass13device_kernelIN5flash11enable_sm90INS1_16FlashAttnFwdSm90INS1_25CollectiveMainloopFwdSm90ILi2EN4cute5tupleIJNS5_1CILi1EEES8_S8_EEENS6_IJNS7_ILi192EEENS7_ILi128EEENS7_ILi96EEEEEELi96ENS_12float_e4m3_tEfNS_4arch4Sm90ELb0ELb0ELb1ELb1ELb0ELb1ELb0ELb1ELb1ELb0ELb0ELb0EEENS1_21CollectiveEpilogueFwdINS6_IJSA_SC_SB_EEES9_NS_10bfloat16_tESG_Li384ELb1ELb0ELb0ELb1EEENS1_36VarlenDynamicPersistentTileSchedulerILi192ELi128ELi384ELi128ELb0ELb0ELb1ELb0ELb1ELb1EEEEEEEEEvNT_6ParamsE:
        .type           _ZN7cutlass13device_kernelIN5flash11enable_sm90INS1_16FlashAttnFwdSm90INS1_25CollectiveMainloopFwdSm90ILi2EN4cute5tupleIJNS5_1CILi1EEES8_S8_EEENS6_IJNS7_ILi192EEENS7_ILi128EEENS7_ILi96EEEEEELi96ENS_12float_e4m3_tEfNS_4arch4Sm90ELb0ELb0ELb1ELb1ELb0ELb1ELb0ELb1ELb1ELb0ELb0ELb0EEENS1_21CollectiveEpilogueFwdINS6_IJSA_SC_SB_EEES9_NS_10bfloat16_tESG_Li384ELb1ELb0ELb0ELb1EEENS1_36VarlenDynamicPersistentTileSchedulerILi192ELi128ELi384ELi128ELb0ELb0ELb1ELb0ELb1ELb1EEEEEEEEEvNT_6ParamsE,@function
        .size           _ZN7cutlass13device_kernelIN5flash11enable_sm90INS1_16FlashAttnFwdSm90INS1_25CollectiveMainloopFwdSm90ILi2EN4cute5tupleIJNS5_1CILi1EEES8_S8_EEENS6_IJNS7_ILi192EEENS7_ILi128EEENS7_ILi96EEEEEELi96ENS_12float_e4m3_tEfNS_4arch4Sm90ELb0ELb0ELb1ELb1ELb0ELb1ELb0ELb1ELb1ELb0ELb0ELb0EEENS1_21CollectiveEpilogueFwdINS6_IJSA_SC_SB_EEES9_NS_10bfloat16_tESG_Li384ELb1ELb0ELb0ELb1EEENS1_36VarlenDynamicPersistentTileSchedulerILi192ELi128ELi384ELi128ELb0ELb0ELb1ELb0ELb1ELb1EEEEEEEEEvNT_6ParamsE,(.L_x_76 - _ZN7cutlass13device_kernelIN5flash11enable_sm90INS1_16FlashAttnFwdSm90INS1_25CollectiveMainloopFwdSm90ILi2EN4cute5tupleIJNS5_1CILi1EEES8_S8_EEENS6_IJNS7_ILi192EEENS7_ILi128EEENS7_ILi96EEEEEELi96ENS_12float_e4m3_tEfNS_4arch4Sm90ELb0ELb0ELb1ELb1ELb0ELb1ELb0ELb1ELb1ELb0ELb0ELb0EEENS1_21CollectiveEpilogueFwdINS6_IJSA_SC_SB_EEES9_NS_10bfloat16_tESG_Li384ELb1ELb0ELb0ELb1EEENS1_36VarlenDynamicPersistentTileSchedulerILi192ELi128ELi384ELi128ELb0ELb0ELb1ELb0ELb1ELb1EEEEEEEEEvNT_6ParamsE)
        .other          _ZN7cutlass13device_kernelIN5flash11enable_sm90INS1_16FlashAttnFwdSm90INS1_25CollectiveMainloopFwdSm90ILi2EN4cute5tupleIJNS5_1CILi1EEES8_S8_EEENS6_IJNS7_ILi192EEENS7_ILi128EEENS7_ILi96EEEEEELi96ENS_12float_e4m3_tEfNS_4arch4Sm90ELb0ELb0ELb1ELb1ELb0ELb1ELb0ELb1ELb1ELb0ELb0ELb0EEENS1_21CollectiveEpilogueFwdINS6_IJSA_SC_SB_EEES9_NS_10bfloat16_tESG_Li384ELb1ELb0ELb0ELb1EEENS1_36VarlenDynamicPersistentTileSchedulerILi192ELi128ELi384ELi128ELb0ELb0ELb1ELb0ELb1ELb1EEEEEEEEEvNT_6ParamsE,@"STO_CUDA_ENTRY STV_DEFAULT"
_ZN7cutlass13device_kernelIN5flash11enable_sm90INS1_16FlashAttnFwdSm90INS1_25CollectiveMainloopFwdSm90ILi2EN4cute5tupleIJNS5_1CILi1EEES8_S8_EEENS6_IJNS7_ILi192EEENS7_ILi128EEENS7_ILi96EEEEEELi96ENS_12float_e4m3_tEfNS_4arch4Sm90ELb0ELb0ELb1ELb1ELb0ELb1ELb0ELb1ELb1ELb0ELb0ELb0EEENS1_21CollectiveEpilogueFwdINS6_IJSA_SC_SB_EEES9_NS_10bfloat16_tESG_Li384ELb1ELb0ELb0ELb1EEENS1_36VarlenDynamicPersistentTileSchedulerILi192ELi128ELi384ELi128ELb0ELb0ELb1ELb0ELb1ELb1EEEEEEEEEvNT_6ParamsE:
[----:B------:R-:W-:Y:S01]  /*0000*/  LDC R1, c[0x0][0x37c] ;  /* 0x0000df00ff017b82 */ /* 0x000fe20000000800 */
[----:B------:R-:W-:Y:S05]  /*0010*/  EXIT ;  /* 0x000000000000794d */ /* 0x000fea0003800000 */
.L_x_30:
        /* <DEDUP_REMOVED lines=14> */
.L_x_76:


//--------------------- .text._ZN7cutlass13device_kernelIN5flash11enable_sm90INS1_16FlashAttnFwdSm90INS1_25CollectiveMainloopFwdSm90ILi2EN4cute5tupleIJNS5_1CILi1EEES8_S8_EEENS6_IJNS7_ILi192EEENS7_ILi128EEENS7_ILi96EEEEEELi96ENS_12float_e4m3_tEfNS_4arch4Sm90ELb0ELb1ELb1ELb0ELb0ELb0ELb0ELb1ELb1ELb0ELb0ELb0EEENS1_21CollectiveEpilogueFwdINS6_IJSA_SC_SB_EEES9_NS_10bfloat16_tESG_Li384ELb0ELb0ELb0ELb1EEENS1_30DynamicPersistentTileSchedulerILi384ELi128ELb0ELb0ELb1EEEEEEEEEvNT_6ParamsE --------------------------
	.section	.text._ZN7cutlass13device_kernelIN5flash11enable_sm90INS1_16FlashAttnFwdSm90INS1_25CollectiveMainloopFwdSm90ILi2EN4cute5tupleIJNS5_1CILi1EEES8_S8_EEENS6_IJNS7_ILi192EEENS7_ILi128EEENS7_ILi96EEEEEELi96ENS_12float_e4m3_tEfNS_4arch4Sm90ELb0ELb1ELb1ELb0ELb0ELb0ELb0ELb1ELb1ELb0ELb0ELb0EEENS1_21CollectiveEpilogueFwdINS6_IJSA_SC_SB_EEES9_NS_10bfloat16_tESG_Li384ELb0ELb0ELb0ELb1EEENS1_30DynamicPersistentTileSchedulerILi384ELi128ELb0ELb0ELb1EEEEEEEEEvNT_6ParamsE,"ax",@progbits
	.align	128
.text._ZN7cutlass13device_kernelIN5flash11enable_sm90INS1_16FlashAttnFwdSm90INS1_25CollectiveMainloopFwdSm90ILi2EN4cute5tupleIJNS5_1CILi1EEES8_S8_EEENS6_IJNS7_ILi192EEENS7_ILi128EEENS7_ILi96EEEEEELi96ENS_12float_e4m3_tEfNS_4arch4Sm90ELb0ELb1ELb1ELb0ELb0ELb0ELb0ELb1ELb1ELb0ELb0ELb0EEENS1_21CollectiveEpilogueFwdINS6_IJSA_SC_SB_EEES9_NS_10bfloat16_tESG_Li384ELb0ELb0ELb0ELb1EEENS1_30DynamicPersistentTileSchedulerILi384ELi128ELb0ELb0ELb1EEEEEEEEEvNT_6ParamsE:
        .type           _ZN7cutlass13device_kernelIN5flash11enable_sm90INS1_16FlashAttnFwdSm90INS1_25CollectiveMainloopFwdSm90ILi2EN4cute5tupleIJNS5_1CILi1EEES8_S8_EEENS6_IJNS7_ILi192EEENS7_ILi128EEENS7_ILi96EEEEEELi96ENS_12float_e4m3_tEfNS_4arch4Sm90ELb0ELb1ELb1ELb0ELb0ELb0ELb0ELb1ELb1ELb0ELb0ELb0EEENS1_21CollectiveEpilogueFwdINS6_IJSA_SC_SB_EEES9_NS_10bfloat16_tESG_Li384ELb0ELb0ELb0ELb1EEENS1_30DynamicPersistentTileSchedulerILi384ELi128ELb0ELb0ELb1EEEEEEEEEvNT_6ParamsE,@function
        .size           _ZN7cutlass13device_kernelIN5flash11enable_sm90INS1_16FlashAttnFwdSm90INS1_25CollectiveMainloopFwdSm90ILi2EN4cute5tupleIJNS5_1CILi1EEES8_S8_EEENS6_IJNS7_ILi192EEENS7_ILi128EEENS7_ILi96EEEEEELi96ENS_12float_e4m3_tEfNS_4arch4Sm90ELb0ELb1ELb1ELb0ELb0ELb0ELb0ELb1ELb1ELb0ELb0ELb0EEENS1_21CollectiveEpilogueFwdINS6_IJSA_SC_SB_EEES9_NS_10bfloat16_tESG_Li384ELb0ELb0ELb0ELb1EEENS1_30DynamicPersistentTileSchedulerILi384ELi128ELb0ELb0ELb1EEEEEEEEEvNT_6ParamsE,(.L_x_77 - _ZN7cutlass13device_kernelIN5flash11enable_sm90INS1_16FlashAttnFwdSm90INS1_25CollectiveMainloopFwdSm90ILi2EN4cute5tupleIJNS5_1CILi1EEES8_S8_EEENS6_IJNS7_ILi192EEENS7_ILi128EEENS7_ILi96EEEEEELi96ENS_12float_e4m3_tEfNS_4arch4Sm90ELb0ELb1ELb1ELb0ELb0ELb0ELb0ELb1ELb1ELb0ELb0ELb0EEENS1_21CollectiveEpilogueFwdINS6_IJSA_SC_SB_EEES9_NS_10bfloat16_tESG_Li384ELb0ELb0ELb0ELb1EEENS1_30DynamicPersistentTileSchedulerILi384ELi128ELb0ELb0ELb1EEEEEEEEEvNT_6ParamsE)
        .other          _ZN7cutlass13device_kernelIN5flash11enable_sm90INS1_16FlashAttnFwdSm90INS1_25CollectiveMainloopFwdSm90ILi2EN4cute5tupleIJNS5_1CILi1EEES8_S8_EEENS6_IJNS7_ILi192EEENS7_ILi128EEENS7_ILi96EEEEEELi96ENS_12float_e4m3_tEfNS_4arch4Sm90ELb0ELb1ELb1ELb0ELb0ELb0ELb0ELb1ELb1ELb0ELb0ELb0EEENS1_21CollectiveEpilogueFwdINS6_IJSA_SC_SB_EEES9_NS_10bfloat16_tESG_Li384ELb0ELb0ELb0ELb1EEENS1_30DynamicPersistentTileSchedulerILi384ELi128ELb0ELb0ELb1EEEEEEEEEvNT_6ParamsE,@"STO_CUDA_ENTRY STV_DEFAULT"
_ZN7cutlass13device_kernelIN5flash11enable_sm90INS1_16FlashAttnFwdSm90INS1_25CollectiveMainloopFwdSm90ILi2EN4cute5tupleIJNS5_1CILi1EEES8_S8_EEENS6_IJNS7_ILi192EEENS7_ILi128EEENS7_ILi96EEEEEELi96ENS_12float_e4m3_tEfNS_4arch4Sm90ELb0ELb1ELb1ELb0ELb0ELb0ELb0ELb1ELb1ELb0ELb0ELb0EEENS1_21CollectiveEpilogueFwdINS6_IJSA_SC_SB_EEES9_NS_10bfloat16_tESG_Li384ELb0ELb0ELb0ELb1EEENS1_30DynamicPersistentTileSchedulerILi384ELi128ELb0ELb0ELb1EEEEEEEEEvNT_6ParamsE:
[----:B------:R-:W-:Y:S01]  /*0000*/  LDC R1, c[0x0][0x37c] ;  /* 0x0000df00ff017b82 */ /* 0x000fe20000000800 */
[----:B------:R-:W-:Y:S05]  /*0010*/  EXIT ;  /* 0x000000000000794d */ /* 0x000fea0003800000 */
.L_x_31:
        /* <DEDUP_REMOVED lines=14> */
.L_x_77:


//--------------------- .text._ZN7cutlass13device_kernelIN5flash11enable_sm90INS1_16FlashAttnFwdSm90INS1_25CollectiveMainloopFwdSm90ILi2EN4cute5tupleIJNS5_1CILi1EEES8_S8_EEENS6_IJNS7_ILi192EEENS7_ILi128EEENS7_ILi96EEEEEELi96ENS_12float_e4m3_tEfNS_4arch4Sm90ELb0ELb1ELb1ELb1ELb0ELb0ELb0ELb1ELb1ELb0ELb0ELb0EEENS1_21CollectiveEpilogueFwdINS6_IJSA_SC_SB_EEES9_NS_10bfloat16_tESG_Li384ELb1ELb0ELb0ELb1EEENS1_36VarlenDynamicPersistentTileSchedulerILi192ELi128ELi384ELi128ELb0ELb0ELb1ELb1ELb0ELb1EEEEEEEEEvNT_6ParamsE --------------------------
	.section	.text._ZN7cutlass13device_kernelIN5flash11enable_sm90INS1_16FlashAttnFwdSm90INS1_25CollectiveMainloopFwdSm90ILi2EN4cute5tupleIJNS5_1CILi1EEES8_S8_EEENS6_IJNS7_ILi192EEENS7_ILi128EEENS7_ILi96EEEEEELi96ENS_12float_e4m3_tEfNS_4arch4Sm90ELb0ELb1ELb1ELb1ELb0ELb0ELb0ELb1ELb1ELb0ELb0ELb0EEENS1_21CollectiveEpilogueFwdINS6_IJSA_SC_SB_EEES9_NS_10bfloat16_tESG_Li384ELb1ELb0ELb0ELb1EEENS1_36VarlenDynamicPersistentTileSchedulerILi192ELi128ELi384ELi128ELb0ELb0ELb1ELb1ELb0ELb1EEEEEEEEEvNT_6ParamsE,"ax",@progbits
	.align	128
.text._ZN7cutlass13device_kernelIN5flash11enable_sm90INS1_16FlashAttnFwdSm90INS1_25CollectiveMainloopFwdSm90ILi2EN4cute5tupleIJNS5_1CILi1EEES8_S8_EEENS6_IJNS7_ILi192EEENS7_ILi128EEENS7_ILi96EEEEEELi96ENS_12float_e4m3_tEfNS_4arch4Sm90ELb0ELb1ELb1ELb1ELb0ELb0ELb0ELb1ELb1ELb0ELb0ELb0EEENS1_21CollectiveEpilogueFwdINS6_IJSA_SC_SB_EEES9_NS_10bfloat16_tESG_Li384ELb1ELb0ELb0ELb1EEENS1_36VarlenDynamicPersistentTileSchedulerILi192ELi128ELi384ELi128ELb0ELb0ELb1ELb1ELb0ELb1EEEEEEEEEvNT_6ParamsE:
        .type           _ZN7cutlass13device_kernelIN5flash11enable_sm90INS1_16FlashAttnFwdSm90INS1_25CollectiveMainloopFwdSm90ILi2EN4cute5tupleIJNS5_1CILi1EEES8_S8_EEENS6_IJNS7_ILi192EEENS7_ILi128EEENS7_ILi96EEEEEELi96ENS_12float_e4m3_tEfNS_4arch4Sm90ELb0ELb1ELb1ELb1ELb0ELb0ELb0ELb1ELb1ELb0ELb0ELb0EEENS1_21CollectiveEpilogueFwdINS6_IJSA_SC_SB_EEES9_NS_10bfloat16_tESG_Li384ELb1ELb0ELb0ELb1EEENS1_36VarlenDynamicPersistentTileSchedulerILi192ELi128ELi384ELi128ELb0ELb0ELb1ELb1ELb0ELb1EEEEEEEEEvNT_6ParamsE,@function
        .size           _ZN7cutlass13device_kernelIN5flash11enable_sm90INS1_16FlashAttnFwdSm90INS1_25CollectiveMainloopFwdSm90ILi2EN4cute5tupleIJNS5_1CILi1EEES8_S8_EEENS6_IJNS7_ILi192EEENS7_ILi128EEENS7_ILi96EEEEEELi96ENS_12float_e4m3_tEfNS_4arch4Sm90ELb0ELb1ELb1ELb1ELb0ELb0ELb0ELb1ELb1ELb0ELb0ELb0EEENS1_21CollectiveEpilogueFwdINS6_IJSA_SC_SB_EEES9_NS_10bfloat16_tESG_Li384ELb1ELb0ELb0ELb1EEENS1_36VarlenDynamicPersistentTileSchedulerILi192ELi128ELi384ELi128ELb0ELb0ELb1ELb1ELb0ELb1EEEEEEEEEvNT_6ParamsE,(.L_x_78 - _ZN7cutlass13device_kernelIN5flash11enable_sm90INS1_16FlashAttnFwdSm90INS1_25CollectiveMainloopFwdSm90ILi2EN4cute5tupleIJNS5_1CILi1EEES8_S8_EEENS6_IJNS7_ILi192EEENS7_ILi128EEENS7_ILi96EEEEEELi96ENS_12float_e4m3_tEfNS_4arch4Sm90ELb0ELb1ELb1ELb1ELb0ELb0ELb0ELb1ELb1ELb0ELb0ELb0EEENS1_21CollectiveEpilogueFwdINS6_IJSA_SC_SB_EEES9_NS_10bfloat16_tESG_Li384ELb1ELb0ELb0ELb1EEENS1_36VarlenDynamicPersistentTileSchedulerILi192ELi128ELi384ELi128ELb0ELb0ELb1ELb1ELb0ELb1EEEEEEEEEvNT_6ParamsE)
        .other          _ZN7cutlass13device_kernelIN5flash11enable_sm90INS1_16FlashAttnFwdSm90INS1_25CollectiveMainloopFwdSm90ILi2EN4cute5tupleIJNS5_1CILi1EEES8_S8_EEENS6_IJNS7_ILi192EEENS7_ILi128EEENS7_ILi96EEEEEELi96ENS_12float_e4m3_tEfNS_4arch4Sm90ELb0ELb1ELb1ELb1ELb0ELb0ELb0ELb1ELb1ELb0ELb0ELb0EEENS1_21CollectiveEpilogueFwdINS6_IJSA_SC_SB_EEES9_NS_10bfloat16_tESG_Li384ELb1ELb0ELb0ELb1EEENS1_36VarlenDynamicPersistentTileSchedulerILi192ELi128ELi384ELi128ELb0ELb0ELb1ELb1ELb0ELb1EEEEEEEEEvNT_6ParamsE,@"STO_CUDA_ENTRY STV_DEFAULT"
_ZN7cutlass13device_kernelIN5flash11enable_sm90INS1_16FlashAttnFwdSm90INS1_25CollectiveMainloopFwdSm90ILi2EN4cute5tupleIJNS5_1CILi1EEES8_S8_EEENS6_IJNS7_ILi192EEENS7_ILi128EEENS7_ILi96EEEEEELi96ENS_12float_e4m3_tEfNS_4arch4Sm90ELb0ELb1ELb1ELb1ELb0ELb0ELb0ELb1ELb1ELb0ELb0ELb0EEENS1_21CollectiveEpilogueFwdINS6_IJSA_SC_SB_EEES9_NS_10bfloat16_tESG_Li384ELb1ELb0ELb0ELb1EEENS1_36VarlenDynamicPersistentTileSchedulerILi192ELi128ELi384ELi128ELb0ELb0ELb1ELb1ELb0ELb1EEEEEEEEEvNT_6ParamsE:
[----:B------:R-:W-:Y:S01]  /*0000*/  LDC R1, c[0x0][0x37c] ;  /* 0x0000df00ff017b82 */ /* 0x000fe20000000800 */
[----:B------:R-:W-:Y:S05]  /*0010*/  EXIT ;  /* 0x000000000000794d */ /* 0x000fea0003800000 */
.L_x_32:
        /* <DEDUP_REMOVED lines=14> */
.L_x_78:


//--------------------- .text._ZN7cutlass13device_kernelIN5flash11enable_sm90INS1_16FlashAttnFwdSm90INS1_25CollectiveMainloopFwdSm90ILi2EN4cute5tupleIJNS5_1CILi1EEES8_S8_EEENS6_IJNS7_ILi192EEENS7_ILi128EEENS7_ILi96EEEEEELi96ENS_12float_e4m3_tEfNS_4arch4Sm90ELb0ELb1ELb1ELb1ELb0ELb1ELb0ELb1ELb1ELb0ELb0ELb0EEENS1_21CollectiveEpilogueFwdINS6_IJSA_SC_SB_EEES9_NS_10bfloat16_tESG_Li384ELb1ELb0ELb0ELb1EEENS1_36VarlenDynamicPersistentTileSchedulerILi192ELi128ELi384ELi128ELb0ELb0ELb1ELb1ELb0ELb1EEEEEEEEEvNT_6ParamsE --------------------------
	.section	.text._ZN7cutlass13device_kernelIN5flash11enable_sm90INS1_16FlashAttnFwdSm90INS1_25CollectiveMainloopFwdSm90ILi2EN4cute5tupleIJNS5_1CILi1EEES8_S8_EEENS6_IJNS7_ILi192EEENS7_ILi128EEENS7_ILi96EEEEEELi96ENS_12float_e4m3_tEfNS_4arch4Sm90ELb0ELb1ELb1ELb1ELb0ELb1ELb0ELb1ELb1ELb0ELb0ELb0EEENS1_21CollectiveEpilogueFwdINS6_IJSA_SC_SB_EEES9_NS_10bfloat16_tESG_Li384ELb1ELb0ELb0ELb1EEENS1_36VarlenDynamicPersistentTileSchedulerILi192ELi128ELi384ELi128ELb0ELb0ELb1ELb1ELb0ELb1EEEEEEEEEvNT_6ParamsE,"ax",@progbits
	.align	128
.text._ZN7cutlass13device_kernelIN5flash11enable_sm90INS1_16FlashAttnFwdSm90INS1_25CollectiveMainloopFwdSm90ILi2EN4cute5tupleIJNS5_1CILi1EEES8_S8_EEENS6_IJNS7_ILi192EEENS7_ILi128EEENS7_ILi96EEEEEELi96ENS_12float_e4m3_tEfNS_4arch4Sm90ELb0ELb1ELb1ELb1ELb0ELb1ELb0ELb1ELb1ELb0ELb0ELb0EEENS1_21CollectiveEpilogueFwdINS6_IJSA_SC_SB_EEES9_NS_10bfloat16_tESG_Li384ELb1ELb0ELb0ELb1EEENS1_36VarlenDynamicPersistentTileSchedulerILi192ELi128ELi384ELi128ELb0ELb0ELb1ELb1ELb0ELb1EEEEEEEEEvNT_6ParamsE:
        .type           _ZN7cutlass13device_kernelIN5flash11enable_sm90INS1_16FlashAttnFwdSm90INS1_25CollectiveMainloopFwdSm90ILi2EN4cute5tupleIJNS5_1CILi1EEES8_S8_EEENS6_IJNS7_ILi192EEENS7_ILi128EEENS7_ILi96EEEEEELi96ENS_12float_e4m3_tEfNS_4arch4Sm90ELb0ELb1ELb1ELb1ELb0ELb1ELb0ELb1ELb1ELb0ELb0ELb0EEENS1_21CollectiveEpilogueFwdINS6_IJSA_SC_SB_EEES9_NS_10bfloat16_tESG_Li384ELb1ELb0ELb0ELb1EEENS1_36VarlenDynamicPersistentTileSchedulerILi192ELi128ELi384ELi128ELb0ELb0ELb1ELb1ELb0ELb1EEEEEEEEEvNT_6ParamsE,@function
        .size           _ZN7cutlass13device_kernelIN5flash11enable_sm90INS1_16FlashAttnFwdSm90INS1_25CollectiveMainloopFwdSm90ILi2EN4cute5tupleIJNS5_1CILi1EEES8_S8_EEENS6_IJNS7_ILi192EEENS7_ILi128EEENS7_ILi96EEEEEELi96ENS_12float_e4m3_tEfNS_4arch4Sm90ELb0ELb1ELb1ELb1ELb0ELb1ELb0ELb1ELb1ELb0ELb0ELb0EEENS1_21CollectiveEpilogueFwdINS6_IJSA_SC_SB_EEES9_NS_10bfloat16_tESG_Li384ELb1ELb0ELb0ELb1EEENS1_36VarlenDynamicPersistentTileSchedulerILi192ELi128ELi384ELi128ELb0ELb0ELb1ELb1ELb0ELb1EEEEEEEEEvNT_6ParamsE,(.L_x_79 - _ZN7cutlass13device_kernelIN5flash11enable_sm90INS1_16FlashAttnFwdSm90INS1_25CollectiveMainloopFwdSm90ILi2EN4cute5tupleIJNS5_1CILi1EEES8_S8_EEENS6_IJNS7_ILi192EEENS7_ILi128EEENS7_ILi96EEEEEELi96ENS_12float_e4m3_tEfNS_4arch4Sm90ELb0ELb1ELb1ELb1ELb0ELb1ELb0ELb1ELb1ELb0ELb0ELb0EEENS1_21CollectiveEpilogueFwdINS6_IJSA_SC_SB_EEES9_NS_10bfloat16_tESG_Li384ELb1ELb0ELb0ELb1EEENS1_36VarlenDynamicPersistentTileSchedulerILi192ELi128ELi384ELi128ELb0ELb0ELb1ELb1ELb0ELb1EEEEEEEEEvNT_6ParamsE)
        .other          _ZN7cutlass13device_kernelIN5flash11enable_sm90INS1_16FlashAttnFwdSm90INS1_25CollectiveMainloopFwdSm90ILi2EN4cute5tupleIJNS5_1CILi1EEES8_S8_EEENS6_IJNS7_ILi192EEENS7_ILi128EEENS7_ILi96EEEEEELi96ENS_12float_e4m3_tEfNS_4arch4Sm90ELb0ELb1ELb1ELb1ELb0ELb1ELb0ELb1ELb1ELb0ELb0ELb0EEENS1_21CollectiveEpilogueFwdINS6_IJSA_SC_SB_EEES9_NS_10bfloat16_tESG_Li384ELb1ELb0ELb0ELb1EEENS1_36VarlenDynamicPersistentTileSchedulerILi192ELi128ELi384ELi128ELb0ELb0ELb1ELb1ELb0ELb1EEEEEEEEEvNT_6ParamsE,@"STO_CUDA_ENTRY STV_DEFAULT"
_ZN7cutlass13device_kernelIN5flash11enable_sm90INS1_16FlashAttnFwdSm90INS1_25CollectiveMainloopFwdSm90ILi2EN4cute5tupleIJNS5_1CILi1EEES8_S8_EEENS6_IJNS7_ILi192EEENS7_ILi128EEENS7_ILi96EEEEEELi96ENS_12float_e4m3_tEfNS_4arch4Sm90ELb0ELb1ELb1ELb1ELb0ELb1ELb0ELb1ELb1ELb0ELb0ELb0EEENS1_21CollectiveEpilogueFwdINS6_IJSA_SC_SB_EEES9_NS_10bfloat16_tESG_Li384ELb1ELb0ELb0ELb1EEENS1_36VarlenDynamicPersistentTileSchedulerILi192ELi128ELi384ELi128ELb0ELb0ELb1ELb1ELb0ELb1EEEEEEEEEvNT_6ParamsE:
[----:B------:R-:W-:Y:S01]  /*0000*/  LDC R1, c[0x0][0x37c] ;  /* 0x0000df00ff017b82 */ /* 0x000fe20000000800 */
[----:B------:R-:W-:Y:S05]  /*0010*/  EXIT ;  /* 0x000000000000794d */ /* 0x000fea0003800000 */
.L_x_33:
        /* <DEDUP_REMOVED lines=14> */
.L_x_79:


//--------------------- .text._ZN7cutlass13device_kernelIN5flash11enable_sm90INS1_16FlashAttnFwdSm90INS1_25CollectiveMainloopFwdSm90ILi2EN4cute5tupleIJNS5_1CILi1EEES8_S8_EEENS6_IJNS7_ILi192EEENS7_ILi128EEENS7_ILi96EEEEEELi96ENS_12float_e4m3_tEfNS_4arch4Sm90ELb1ELb0ELb1ELb0ELb0ELb0ELb0ELb1ELb1ELb0ELb0ELb0EEENS1_21CollectiveEpilogueFwdINS6_IJSA_SC_SB_EEES9_NS_10bfloat16_tESG_Li384ELb0ELb0ELb0ELb1EEENS1_30DynamicPersistentTileSchedulerILi384ELi128ELb0ELb0ELb1EEEEEEEEEvNT_6ParamsE --------------------------
	.section	.text._ZN7cutlass13device_kernelIN5flash11enable_sm90INS1_16FlashAttnFwdSm90INS1_25CollectiveMainloopFwdSm90ILi2EN4cute5tupleIJNS5_1CILi1EEES8_S8_EEENS6_IJNS7_ILi192EEENS7_ILi128EEENS7_ILi96EEEEEELi96ENS_12float_e4m3_tEfNS_4arch4Sm90ELb1ELb0ELb1ELb0ELb0ELb0ELb0ELb1ELb1ELb0ELb0ELb0EEENS1_21CollectiveEpilogueFwdINS6_IJSA_SC_SB_EEES9_NS_10bfloat16_tESG_Li384ELb0ELb0ELb0ELb1EEENS1_30DynamicPersistentTileSchedulerILi384ELi128ELb0ELb0ELb1EEEEEEEEEvNT_6ParamsE,"ax",@progbits
	.align	128
.text._ZN7cutlass13device_kernelIN5flash11enable_sm90INS1_16FlashAttnFwdSm90INS1_25CollectiveMainloopFwdSm90ILi2EN4cute5tupleIJNS5_1CILi1EEES8_S8_EEENS6_IJNS7_ILi192EEENS7_ILi128EEENS7_ILi96EEEEEELi96ENS_12float_e4m3_tEfNS_4arch4Sm90ELb1ELb0ELb1ELb0ELb0ELb0ELb0ELb1ELb1ELb0ELb0ELb0EEENS1_21CollectiveEpilogueFwdINS6_IJSA_SC_SB_EEES9_NS_10bfloat16_tESG_Li384ELb0ELb0ELb0ELb1EEENS1_30DynamicPersistentTileSchedulerILi384ELi128ELb0ELb0ELb1EEEEEEEEEvNT_6ParamsE:
        .type           _ZN7cutlass13device_kernelIN5flash11enable_sm90INS1_16FlashAttnFwdSm90INS1_25CollectiveMainloopFwdSm90ILi2EN4cute5tupleIJNS5_1CILi1EEES8_S8_EEENS6_IJNS7_ILi192EEENS7_ILi128EEENS7_ILi96EEEEEELi96ENS_12float_e4m3_tEfNS_4arch4Sm90ELb1ELb0ELb1ELb0ELb0ELb0ELb0ELb1ELb1ELb0ELb0ELb0EEENS1_21CollectiveEpilogueFwdINS6_IJSA_SC_SB_EEES9_NS_10bfloat16_tESG_Li384ELb0ELb0ELb0ELb1EEENS1_30DynamicPersistentTileSchedulerILi384ELi128ELb0ELb0ELb1EEEEEEEEEvNT_6ParamsE,@function
        .size           _ZN7cutlass13device_kernelIN5flash11enable_sm90INS1_16FlashAttnFwdSm90INS1_25CollectiveMainloopFwdSm90ILi2EN4cute5tupleIJNS5_1CILi1EEES8_S8_EEENS6_IJNS7_ILi192EEENS7_ILi128EEENS7_ILi96EEEEEELi96ENS_12float_e4m3_tEfNS_4arch4Sm90ELb1ELb0ELb1ELb0ELb0ELb0ELb0ELb1ELb1ELb0ELb0ELb0EEENS1_21CollectiveEpilogueFwdINS6_IJSA_SC_SB_EEES9_NS_10bfloat16_tESG_Li384ELb0ELb0ELb0ELb1EEENS1_30DynamicPersistentTileSchedulerILi384ELi128ELb0ELb0ELb1EEEEEEEEEvNT_6ParamsE,(.L_x_80 - _ZN7cutlass13device_kernelIN5flash11enable_sm90INS1_16FlashAttnFwdSm90INS1_25CollectiveMainloopFwdSm90ILi2EN4cute5tupleIJNS5_1CILi1EEES8_S8_EEENS6_IJNS7_ILi192EEENS7_ILi128EEENS7_ILi96EEEEEELi96ENS_12float_e4m3_tEfNS_4arch4Sm90ELb1ELb0ELb1ELb0ELb0ELb0ELb0ELb1ELb1ELb0ELb0ELb0EEENS1_21CollectiveEpilogueFwdINS6_IJSA_SC_SB_EEES9_NS_10bfloat16_tESG_Li384ELb0ELb0ELb0ELb1EEENS1_30DynamicPersistentTileSchedulerILi384ELi128ELb0ELb0ELb1EEEEEEEEEvNT_6ParamsE)
        .other          _ZN7cutlass13device_kernelIN5flash11enable_sm90INS1_16FlashAttnFwdSm90INS1_25CollectiveMainloopFwdSm90ILi2EN4cute5tupleIJNS5_1CILi1EEES8_S8_EEENS6_IJNS7_ILi192EEENS7_ILi128EEENS7_ILi96EEEEEELi96ENS_12float_e4m3_tEfNS_4arch4Sm90ELb1ELb0ELb1ELb0ELb0ELb0ELb0ELb1ELb1ELb0ELb0ELb0EEENS1_21CollectiveEpilogueFwdINS6_IJSA_SC_SB_EEES9_NS_10bfloat16_tESG_Li384ELb0ELb0ELb0ELb1EEENS1_30DynamicPersistentTileSchedulerILi384ELi128ELb0ELb0ELb1EEEEEEEEEvNT_6ParamsE,@"STO_CUDA_ENTRY STV_DEFAULT"
_ZN7cutlass13device_kernelIN5flash11enable_sm90INS1_16FlashAttnFwdSm90INS1_25CollectiveMainloopFwdSm90ILi2EN4cute5tupleIJNS5_1CILi1EEES8_S8_EEENS6_IJNS7_ILi192EEENS7_ILi128EEENS7_ILi96EEEEEELi96ENS_12float_e4m3_tEfNS_4arch4Sm90ELb1ELb0ELb1ELb0ELb0ELb0ELb0ELb1ELb1ELb0ELb0ELb0EEENS1_21CollectiveEpilogueFwdINS6_IJSA_SC_SB_EEES9_NS_10bfloat16_tESG_Li384ELb0ELb0ELb0ELb1EEENS1_30DynamicPersistentTileSchedulerILi384ELi128ELb0ELb0ELb1EEEEEEEEEvNT_6ParamsE:
[----:B------:R-:W-:Y:S01]  /*0000*/  LDC R1, c[0x0][0x37c] ;  /* 0x0000df00ff017b82 */ /* 0x000fe20000000800 */
[----:B------:R-:W-:Y:S05]  /*0010*/  EXIT ;  /* 0x000000000000794d */ /* 0x000fea0003800000 */
.L_x_34:
        /* <DEDUP_REMOVED lines=14> */
.L_x_80:


//--------------------- .text._ZN7cutlass13device_kernelIN5flash11enable_sm90INS1_16FlashAttnFwdSm90INS1_25CollectiveMainloopFwdSm90ILi2EN4cute5tupleIJNS5_1CILi1EEES8_S8_EEENS6_IJNS7_ILi192EEENS7_ILi128EEENS7_ILi96EEEEEELi96ENS_12float_e4m3_tEfNS_4arch4Sm90ELb1ELb0ELb1ELb1ELb0ELb0ELb0ELb1ELb1ELb0ELb0ELb0EEENS1_21CollectiveEpilogueFwdINS6_IJSA_SC_SB_EEES9_NS_10bfloat16_tESG_Li384ELb1ELb0ELb0ELb1EEENS1_36VarlenDynamicPersistentTileSchedulerILi192ELi128ELi384ELi128ELb0ELb0ELb1ELb1ELb1ELb1EEEEEEEEEvNT_6ParamsE --------------------------
	.section	.text._ZN7cutlass13device_kernelIN5flash11enable_sm90INS1_16FlashAttnFwdSm90INS1_25CollectiveMainloopFwdSm90ILi2EN4cute5tupleIJNS5_1CILi1EEES8_S8_EEENS6_IJNS7_ILi192EEENS7_ILi128EEENS7_ILi96EEEEEELi96ENS_12float_e4m3_tEfNS_4arch4Sm90ELb1ELb0ELb1ELb1ELb0ELb0ELb0ELb1ELb1ELb0ELb0ELb0EEENS1_21CollectiveEpilogueFwdINS6_IJSA_SC_SB_EEES9_NS_10bfloat16_tESG_Li384ELb1ELb0ELb0ELb1EEENS1_36VarlenDynamicPersistentTileSchedulerILi192ELi128ELi384ELi128ELb0ELb0ELb1ELb1ELb1ELb1EEEEEEEEEvNT_6ParamsE,"ax",@progbits
	.align	128
.text._ZN7cutlass13device_kernelIN5flash11enable_sm90INS1_16FlashAttnFwdSm90INS1_25CollectiveMainloopFwdSm90ILi2EN4cute5tupleIJNS5_1CILi1EEES8_S8_EEENS6_IJNS7_ILi192EEENS7_ILi128EEENS7_ILi96EEEEEELi96ENS_12float_e4m3_tEfNS_4arch4Sm90ELb1ELb0ELb1ELb1ELb0ELb0ELb0ELb1ELb1ELb0ELb0ELb0EEENS1_21CollectiveEpilogueFwdINS6_IJSA_SC_SB_EEES9_NS_10bfloat16_tESG_Li384ELb1ELb0ELb0ELb1EEENS1_36VarlenDynamicPersistentTileSchedulerILi192ELi128ELi384ELi128ELb0ELb0ELb1ELb1ELb1ELb1EEEEEEEEEvNT_6ParamsE:
        .type           _ZN7cutlass13device_kernelIN5flash11enable_sm90INS1_16FlashAttnFwdSm90INS1_25CollectiveMainloopFwdSm90ILi2EN4cute5tupleIJNS5_1CILi1EEES8_S8_EEENS6_IJNS7_ILi192EEENS7_ILi128EEENS7_ILi96EEEEEELi96ENS_12float_e4m3_tEfNS_4arch4Sm90ELb1ELb0ELb1ELb1ELb0ELb0ELb0ELb1ELb1ELb0ELb0ELb0EEENS1_21CollectiveEpilogueFwdINS6_IJSA_SC_SB_EEES9_NS_10bfloat16_tESG_Li384ELb1ELb0ELb0ELb1EEENS1_36VarlenDynamicPersistentTileSchedulerILi192ELi128ELi384ELi128ELb0ELb0ELb1ELb1ELb1ELb1EEEEEEEEEvNT_6ParamsE,@function
        .size           _ZN7cutlass13device_kernelIN5flash11enable_sm90INS1_16FlashAttnFwdSm90INS1_25CollectiveMainloopFwdSm90ILi2EN4cute5tupleIJNS5_1CILi1EEES8_S8_EEENS6_IJNS7_ILi192EEENS7_ILi128EEENS7_ILi96EEEEEELi96ENS_12float_e4m3_tEfNS_4arch4Sm90ELb1ELb0ELb1ELb1ELb0ELb0ELb0ELb1ELb1ELb0ELb0ELb0EEENS1_21CollectiveEpilogueFwdINS6_IJSA_SC_SB_EEES9_NS_10bfloat16_tESG_Li384ELb1ELb0ELb0ELb1EEENS1_36VarlenDynamicPersistentTileSchedulerILi192ELi128ELi384ELi128ELb0ELb0ELb1ELb1ELb1ELb1EEEEEEEEEvNT_6ParamsE,(.L_x_81 - _ZN7cutlass13device_kernelIN5flash11enable_sm90INS1_16FlashAttnFwdSm90INS1_25CollectiveMainloopFwdSm90ILi2EN4cute5tupleIJNS5_1CILi1EEES8_S8_EEENS6_IJNS7_ILi192EEENS7_ILi128EEENS7_ILi96EEEEEELi96ENS_12float_e4m3_tEfNS_4arch4Sm90ELb1ELb0ELb1ELb1ELb0ELb0ELb0ELb1ELb1ELb0ELb0ELb0EEENS1_21CollectiveEpilogueFwdINS6_IJSA_SC_SB_EEES9_NS_10bfloat16_tESG_Li384ELb1ELb0ELb0ELb1EEENS1_36VarlenDynamicPersistentTileSchedulerILi192ELi128ELi384ELi128ELb0ELb0ELb1ELb1ELb1ELb1EEEEEEEEEvNT_6ParamsE)
        .other          _ZN7cutlass13device_kernelIN5flash11enable_sm90INS1_16FlashAttnFwdSm90INS1_25CollectiveMainloopFwdSm90ILi2EN4cute5tupleIJNS5_1CILi1EEES8_S8_EEENS6_IJNS7_ILi192EEENS7_ILi128EEENS7_ILi96EEEEEELi96ENS_12float_e4m3_tEfNS_4arch4Sm90ELb1ELb0ELb1ELb1ELb0ELb0ELb0ELb1ELb1ELb0ELb0ELb0EEENS1_21CollectiveEpilogueFwdINS6_IJSA_SC_SB_EEES9_NS_10bfloat16_tESG_Li384ELb1ELb0ELb0ELb1EEENS1_36VarlenDynamicPersistentTileSchedulerILi192ELi128ELi384ELi128ELb0ELb0ELb1ELb1ELb1ELb1EEEEEEEEEvNT_6ParamsE,@"STO_CUDA_ENTRY STV_DEFAULT"
_ZN7cutlass13device_kernelIN5flash11enable_sm90INS1_16FlashAttnFwdSm90INS1_25CollectiveMainloopFwdSm90ILi2EN4cute5tupleIJNS5_1CILi1EEES8_S8_EEENS6_IJNS7_ILi192EEENS7_ILi128EEENS7_ILi96EEEEEELi96ENS_12float_e4m3_tEfNS_4arch4Sm90ELb1ELb0ELb1ELb1ELb0ELb0ELb0ELb1ELb1ELb0ELb0ELb0EEENS1_21CollectiveEpilogueFwdINS6_IJSA_SC_SB_EEES9_NS_10bfloat16_tESG_Li384ELb1ELb0ELb0ELb1EEENS1_36VarlenDynamicPersistentTileSchedulerILi192ELi128ELi384ELi128ELb0ELb0ELb1ELb1ELb1ELb1EEEEEEEEEvNT_6ParamsE:
[----:B------:R-:W-:Y:S01]  /*0000*/  LDC R1, c[0x0][0x37c] ;  /* 0x0000df00ff017b82 */ /* 0x000fe20000000800 */
[----:B------:R-:W-:Y:S05]  /*0010*/  EXIT ;  /* 0x000000000000794d */ /* 0x000fea0003800000 */
.L_x_35:
        /* <DEDUP_REMOVED lines=14> */
.L_x_81:


//--------------------- .text._ZN7cutlass13device_kernelIN5flash11enable_sm90INS1_16FlashAttnFwdSm90INS1_25CollectiveMainloopFwdSm90ILi2EN4cute5tupleIJNS5_1CILi1EEES8_S8_EEENS6_IJNS7_ILi192EEENS7_ILi128EEENS7_ILi96EEEEEELi96ENS_12float_e4m3_tEfNS_4arch4Sm90ELb1ELb0ELb1ELb1ELb0ELb1ELb0ELb1ELb1ELb0ELb0ELb0EEENS1_21CollectiveEpilogueFwdINS6_IJSA_SC_SB_EEES9_NS_10bfloat16_tESG_Li384ELb1ELb0ELb0ELb1EEENS1_36VarlenDynamicPersistentTileSchedulerILi192ELi128ELi384ELi128ELb0ELb0ELb1ELb1ELb1ELb1EEEEEEEEEvNT_6ParamsE --------------------------
	.section	.text._ZN7cutlass13device_kernelIN5flash11enable_sm90INS1_16FlashAttnFwdSm90INS1_25CollectiveMainloopFwdSm90ILi2EN4cute5tupleIJNS5_1CILi1EEES8_S8_EEENS6_IJNS7_ILi192EEENS7_ILi128EEENS7_ILi96EEEEEELi96ENS_12float_e4m3_tEfNS_4arch4Sm90ELb1ELb0ELb1ELb1ELb0ELb1ELb0ELb1ELb1ELb0ELb0ELb0EEENS1_21CollectiveEpilogueFwdINS6_IJSA_SC_SB_EEES9_NS_10bfloat16_tESG_Li384ELb1ELb0ELb0ELb1EEENS1_36VarlenDynamicPersistentTileSchedulerILi192ELi128ELi384ELi128ELb0ELb0ELb1ELb1ELb1ELb1EEEEEEEEEvNT_6ParamsE,"ax",@progbits
	.align	128
.text._ZN7cutlass13device_kernelIN5flash11enable_sm90INS1_16FlashAttnFwdSm90INS1_25CollectiveMainloopFwdSm90ILi2EN4cute5tupleIJNS5_1CILi1EEES8_S8_EEENS6_IJNS7_ILi192EEENS7_ILi128EEENS7_ILi96EEEEEELi96ENS_12float_e4m3_tEfNS_4arch4Sm90ELb1ELb0ELb1ELb1ELb0ELb1ELb0ELb1ELb1ELb0ELb0ELb0EEENS1_21CollectiveEpilogueFwdINS6_IJSA_SC_SB_EEES9_NS_10bfloat16_tESG_Li384ELb1ELb0ELb0ELb1EEENS1_36VarlenDynamicPersistentTileSchedulerILi192ELi128ELi384ELi128ELb0ELb0ELb1ELb1ELb1ELb1EEEEEEEEEvNT_6ParamsE:
        .type           _ZN7cutlass13device_kernelIN5flash11enable_sm90INS1_16FlashAttnFwdSm90INS1_25CollectiveMainloopFwdSm90ILi2EN4cute5tupleIJNS5_1CILi1EEES8_S8_EEENS6_IJNS7_ILi192EEENS7_ILi128EEENS7_ILi96EEEEEELi96ENS_12float_e4m3_tEfNS_4arch4Sm90ELb1ELb0ELb1ELb1ELb0ELb1ELb0ELb1ELb1ELb0ELb0ELb0EEENS1_21CollectiveEpilogueFwdINS6_IJSA_SC_SB_EEES9_NS_10bfloat16_tESG_Li384ELb1ELb0ELb0ELb1EEENS1_36VarlenDynamicPersistentTileSchedulerILi192ELi128ELi384ELi128ELb0ELb0ELb1ELb1ELb1ELb1EEEEEEEEEvNT_6ParamsE,@function
        .size           _ZN7cutlass13device_kernelIN5flash11enable_sm90INS1_16FlashAttnFwdSm90INS1_25CollectiveMainloopFwdSm90ILi2EN4cute5tupleIJNS5_1CILi1EEES8_S8_EEENS6_IJNS7_ILi192EEENS7_ILi128EEENS7_ILi96EEEEEELi96ENS_12float_e4m3_tEfNS_4arch4Sm90ELb1ELb0ELb1ELb1ELb0ELb1ELb0ELb1ELb1ELb0ELb0ELb0EEENS1_21CollectiveEpilogueFwdINS6_IJSA_SC_SB_EEES9_NS_10bfloat16_tESG_Li384ELb1ELb0ELb0ELb1EEENS1_36VarlenDynamicPersistentTileSchedulerILi192ELi128ELi384ELi128ELb0ELb0ELb1ELb1ELb1ELb1EEEEEEEEEvNT_6ParamsE,(.L_x_82 - _ZN7cutlass13device_kernelIN5flash11enable_sm90INS1_16FlashAttnFwdSm90INS1_25CollectiveMainloopFwdSm90ILi2EN4cute5tupleIJNS5_1CILi1EEES8_S8_EEENS6_IJNS7_ILi192EEENS7_ILi128EEENS7_ILi96EEEEEELi96ENS_12float_e4m3_tEfNS_4arch4Sm90ELb1ELb0ELb1ELb1ELb0ELb1ELb0ELb1ELb1ELb0ELb0ELb0EEENS1_21CollectiveEpilogueFwdINS6_IJSA_SC_SB_EEES9_NS_10bfloat16_tESG_Li384ELb1ELb0ELb0ELb1EEENS1_36VarlenDynamicPersistentTileSchedulerILi192ELi128ELi384ELi128ELb0ELb0ELb1ELb1ELb1ELb1EEEEEEEEEvNT_6ParamsE)
        .other          _ZN7cutlass13device_kernelIN5flash11enable_sm90INS1_16FlashAttnFwdSm90INS1_25CollectiveMainloopFwdSm90ILi2EN4cute5tupleIJNS5_1CILi1EEES8_S8_EEENS6_IJNS7_ILi192EEENS7_ILi128EEENS7_ILi96EEEEEELi96ENS_12float_e4m3_tEfNS_4arch4Sm90ELb1ELb0ELb1ELb1ELb0ELb1ELb0ELb1ELb1ELb0ELb0ELb0EEENS1_21CollectiveEpilogueFwdINS6_IJSA_SC_SB_EEES9_NS_10bfloat16_tESG_Li384ELb1ELb0ELb0ELb1EEENS1_36VarlenDynamicPersistentTileSchedulerILi192ELi128ELi384ELi128ELb0ELb0ELb1ELb1ELb1ELb1EEEEEEEEEvNT_6ParamsE,@"STO_CUDA_ENTRY STV_DEFAULT"
_ZN7cutlass13device_kernelIN5flash11enable_sm90INS1_16FlashAttnFwdSm90INS1_25CollectiveMainloopFwdSm90ILi2EN4cute5tupleIJNS5_1CILi1EEES8_S8_EEENS6_IJNS7_ILi192EEENS7_ILi128EEENS7_ILi96EEEEEELi96ENS_12float_e4m3_tEfNS_4arch4Sm90ELb1ELb0ELb1ELb1ELb0ELb1ELb0ELb1ELb1ELb0ELb0ELb0EEENS1_21CollectiveEpilogueFwdINS6_IJSA_SC_SB_EEES9_NS_10bfloat16_tESG_Li384ELb1ELb0ELb0ELb1EEENS1_36VarlenDynamicPersistentTileSchedulerILi192ELi128ELi384ELi128ELb0ELb0ELb1ELb1ELb1ELb1EEEEEEEEEvNT_6ParamsE:
[----:B------:R-:W-:Y:S01]  /*0000*/  LDC R1, c[0x0][0x37c] ;  /* 0x0000df00ff017b82 */ /* 0x000fe20000000800 */
[----:B------:R-:W-:Y:S05]  /*0010*/  EXIT ;  /* 0x000000000000794d */ /* 0x000fea0003800000 */
.L_x_36:
        /* <DEDUP_REMOVED lines=14> */
.L_x_82:


//--------------------- .text._ZN7cutlass13device_kernelIN5flash11enable_sm90INS1_16FlashAttnFwdSm90INS1_25CollectiveMainloopFwdSm90ILi2EN4cute5tupleIJNS5_1CILi1EEES8_S8_EEENS6_IJNS7_ILi192EEENS7_ILi160EEENS7_ILi64EEEEEELi64ENS_12float_e4m3_tEfNS_4arch4Sm90ELb0ELb0ELb1ELb0ELb0ELb0ELb0ELb1ELb1ELb0ELb0ELb0EEENS1_21CollectiveEpilogueFwdINS6_IJSA_SC_SB_EEES9_NS_10bfloat16_tESG_Li384ELb0ELb0ELb0ELb1EEENS1_29StaticPersistentTileSchedulerILb0EEEEEEEEEvNT_6ParamsE --------------------------
	.section	.text._ZN7cutlass13device_kernelIN5flash11enable_sm90INS1_16FlashAttnFwdSm90INS1_25CollectiveMainloopFwdSm90ILi2EN4cute5tupleIJNS5_1CILi1EEES8_S8_EEENS6_IJNS7_ILi192EEENS7_ILi160EEENS7_ILi64EEEEEELi64ENS_12float_e4m3_tEfNS_4arch4Sm90ELb0ELb0ELb1ELb0ELb0ELb0ELb0ELb1ELb1ELb0ELb0ELb0EEENS1_21CollectiveEpilogueFwdINS6_IJSA_SC_SB_EEES9_NS_10bfloat16_tESG_Li384ELb0ELb0ELb0ELb1EEENS1_29StaticPersistentTileSchedulerILb0EEEEEEEEEvNT_6ParamsE,"ax",@progbits
	.align	128
.text._ZN7cutlass13device_kernelIN5flash11enable_sm90INS1_16FlashAttnFwdSm90INS1_25CollectiveMainloopFwdSm90ILi2EN4cute5tupleIJNS5_1CILi1EEES8_S8_EEENS6_IJNS7_ILi192EEENS7_ILi160EEENS7_ILi64EEEEEELi64ENS_12float_e4m3_tEfNS_4arch4Sm90ELb0ELb0ELb1ELb0ELb0ELb0ELb0ELb1ELb1ELb0ELb0ELb0EEENS1_21CollectiveEpilogueFwdINS6_IJSA_SC_SB_EEES9_NS_10bfloat16_tESG_Li384ELb0ELb0ELb0ELb1EEENS1_29StaticPersistentTileSchedulerILb0EEEEEEEEEvNT_6ParamsE:
        .type           _ZN7cutlass13device_kernelIN5flash11enable_sm90INS1_16FlashAttnFwdSm90INS1_25CollectiveMainloopFwdSm90ILi2EN4cute5tupleIJNS5_1CILi1EEES8_S8_EEENS6_IJNS7_ILi192EEENS7_ILi160EEENS7_ILi64EEEEEELi64ENS_12float_e4m3_tEfNS_4arch4Sm90ELb0ELb0ELb1ELb0ELb0ELb0ELb0ELb1ELb1ELb0ELb0ELb0EEENS1_21CollectiveEpilogueFwdINS6_IJSA_SC_SB_EEES9_NS_10bfloat16_tESG_Li384ELb0ELb0ELb0ELb1EEENS1_29StaticPersistentTileSchedulerILb0EEEEEEEEEvNT_6ParamsE,@function
        .size           _ZN7cutlass13device_kernelIN5flash11enable_sm90INS1_16FlashAttnFwdSm90INS1_25CollectiveMainloopFwdSm90ILi2EN4cute5tupleIJNS5_1CILi1EEES8_S8_EEENS6_IJNS7_ILi192EEENS7_ILi160EEENS7_ILi64EEEEEELi64ENS_12float_e4m3_tEfNS_4arch4Sm90ELb0ELb0ELb1ELb0ELb0ELb0ELb0ELb1ELb1ELb0ELb0ELb0EEENS1_21CollectiveEpilogueFwdINS6_IJSA_SC_SB_EEES9_NS_10bfloat16_tESG_Li384ELb0ELb0ELb0ELb1EEENS1_29StaticPersistentTileSchedulerILb0EEEEEEEEEvNT_6ParamsE,(.L_x_83 - _ZN7cutlass13device_kernelIN5flash11enable_sm90INS1_16FlashAttnFwdSm90INS1_25CollectiveMainloopFwdSm90ILi2EN4cute5tupleIJNS5_1CILi1EEES8_S8_EEENS6_IJNS7_ILi192EEENS7_ILi160EEENS7_ILi64EEEEEELi64ENS_12float_e4m3_tEfNS_4arch4Sm90ELb0ELb0ELb1ELb0ELb0ELb0ELb0ELb1ELb1ELb0ELb0ELb0EEENS1_21CollectiveEpilogueFwdINS6_IJSA_SC_SB_EEES9_NS_10bfloat16_tESG_Li384ELb0ELb0ELb0ELb1EEENS1_29StaticPersistentTileSchedulerILb0EEEEEEEEEvNT_6ParamsE)
        .other          _ZN7cutlass13device_kernelIN5flash11enable_sm90INS1_16FlashAttnFwdSm90INS1_25CollectiveMainloopFwdSm90ILi2EN4cute5tupleIJNS5_1CILi1EEES8_S8_EEENS6_IJNS7_ILi192EEENS7_ILi160EEENS7_ILi64EEEEEELi64ENS_12float_e4m3_tEfNS_4arch4Sm90ELb0ELb0ELb1ELb0ELb0ELb0ELb0ELb1ELb1ELb0ELb0ELb0EEENS1_21CollectiveEpilogueFwdINS6_IJSA_SC_SB_EEES9_NS_10bfloat16_tESG_Li384ELb0ELb0ELb0ELb1EEENS1_29StaticPersistentTileSchedulerILb0EEEEEEEEEvNT_6ParamsE,@"STO_CUDA_ENTRY STV_DEFAULT"
_ZN7cutlass13device_kernelIN5flash11enable_sm90INS1_16FlashAttnFwdSm90INS1_25CollectiveMainloopFwdSm90ILi2EN4cute5tupleIJNS5_1CILi1EEES8_S8_EEENS6_IJNS7_ILi192EEENS7_ILi160EEENS7_ILi64EEEEEELi64ENS_12float_e4m3_tEfNS_4arch4Sm90ELb0ELb0ELb1ELb0ELb0ELb0ELb0ELb1ELb1ELb0ELb0ELb0EEENS1_21CollectiveEpilogueFwdINS6_IJSA_SC_SB_EEES9_NS_10bfloat16_tESG_Li384ELb0ELb0ELb0ELb1EEENS1_29StaticPersistentTileSchedulerILb0EEEEEEEEEvNT_6ParamsE:
[----:B------:R-:W-:Y:S01]  /*0000*/  LDC R1, c[0x0][0x37c] ;  /* 0x0000df00ff017b82 */ /* 0x000fe20000000800 */
[----:B------:R-:W-:Y:S05]  /*0010*/  EXIT ;  /* 0x000000000000794d */ /* 0x000fea0003800000 */
.L_x_37:
        /* <DEDUP_REMOVED lines=14> */
.L_x_83:


//--------------------- .text._ZN7cutlass13device_kernelIN5flash11enable_sm90INS1_16FlashAttnFwdSm90INS1_25CollectiveMainloopFwdSm90ILi2EN4cute5tupleIJNS5_1CILi1EEES8_S8_EEENS6_IJNS7_ILi192EEENS7_ILi160EEENS7_ILi64EEEEEELi64ENS_12float_e4m3_tEfNS_4arch4Sm90ELb0ELb0ELb1ELb1ELb0ELb0ELb0ELb1ELb1ELb0ELb0ELb0EEENS1_21CollectiveEpilogueFwdINS6_IJSA_SC_SB_EEES9_NS_10bfloat16_tESG_Li384ELb1ELb0ELb0ELb1EEENS1_36VarlenDynamicPersistentTileSchedulerILi192ELi160ELi384ELi128ELb0ELb0ELb1ELb0ELb1ELb1EEEEEEEEEvNT_6ParamsE --------------------------
	.section	.text._ZN7cutlass13device_kernelIN5flash11enable_sm90INS1_16FlashAttnFwdSm90INS1_25CollectiveMainloopFwdSm90ILi2EN4cute5tupleIJNS5_1CILi1EEES8_S8_EEENS6_IJNS7_ILi192EEENS7_ILi160EEENS7_ILi64EEEEEELi64ENS_12float_e4m3_tEfNS_4arch4Sm90ELb0ELb0ELb1ELb1ELb0ELb0ELb0ELb1ELb1ELb0ELb0ELb0EEENS1_21CollectiveEpilogueFwdINS6_IJSA_SC_SB_EEES9_NS_10bfloat16_tESG_Li384ELb1ELb0ELb0ELb1EEENS1_36VarlenDynamicPersistentTileSchedulerILi192ELi160ELi384ELi128ELb0ELb0ELb1ELb0ELb1ELb1EEEEEEEEEvNT_6ParamsE,"ax",@progbits
	.align	128
.text._ZN7cutlass13device_kernelIN5flash11enable_sm90INS1_16FlashAttnFwdSm90INS1_25CollectiveMainloopFwdSm90ILi2EN4cute5tupleIJNS5_1CILi1EEES8_S8_EEENS6_IJNS7_ILi192EEENS7_ILi160EEENS7_ILi64EEEEEELi64ENS_12float_e4m3_tEfNS_4arch4Sm90ELb0ELb0ELb1ELb1ELb0ELb0ELb0ELb1ELb1ELb0ELb0ELb0EEENS1_21CollectiveEpilogueFwdINS6_IJSA_SC_SB_EEES9_NS_10bfloat16_tESG_Li384ELb1ELb0ELb0ELb1EEENS1_36VarlenDynamicPersistentTileSchedulerILi192ELi160ELi384ELi128ELb0ELb0ELb1ELb0ELb1ELb1EEEEEEEEEvNT_6ParamsE:
        .type           _ZN7cutlass13device_kernelIN5flash11enable_sm90INS1_16FlashAttnFwdSm90INS1_25CollectiveMainloopFwdSm90ILi2EN4cute5tupleIJNS5_1CILi1EEES8_S8_EEENS6_IJNS7_ILi192EEENS7_ILi160EEENS7_ILi64EEEEEELi64ENS_12float_e4m3_tEfNS_4arch4Sm90ELb0ELb0ELb1ELb1ELb0ELb0ELb0ELb1ELb1ELb0ELb0ELb0EEENS1_21CollectiveEpilogueFwdINS6_IJSA_SC_SB_EEES9_NS_10bfloat16_tESG_Li384ELb1ELb0ELb0ELb1EEENS1_36VarlenDynamicPersistentTileSchedulerILi192ELi160ELi384ELi128ELb0ELb0ELb1ELb0ELb1ELb1EEEEEEEEEvNT_6ParamsE,@function
        .size           _ZN7cutlass13device_kernelIN5flash11enable_sm90INS1_16FlashAttnFwdSm90INS1_25CollectiveMainloopFwdSm90ILi2EN4cute5tupleIJNS5_1CILi1EEES8_S8_EEENS6_IJNS7_ILi192EEENS7_ILi160EEENS7_ILi64EEEEEELi64ENS_12float_e4m3_tEfNS_4arch4Sm90ELb0ELb0ELb1ELb1ELb0ELb0ELb0ELb1ELb1ELb0ELb0ELb0EEENS1_21CollectiveEpilogueFwdINS6_IJSA_SC_SB_EEES9_NS_10bfloat16_tESG_Li384ELb1ELb0ELb0ELb1EEENS1_36VarlenDynamicPersistentTileSchedulerILi192ELi160ELi384ELi128ELb0ELb0ELb1ELb0ELb1ELb1EEEEEEEEEvNT_6ParamsE,(.L_x_84 - _ZN7cutlass13device_kernelIN5flash11enable_sm90INS1_16FlashAttnFwdSm90INS1_25CollectiveMainloopFwdSm90ILi2EN4cute5tupleIJNS5_1CILi1EEES8_S8_EEENS6_IJNS7_ILi192EEENS7_ILi160EEENS7_ILi64EEEEEELi64ENS_12float_e4m3_tEfNS_4arch4Sm90ELb0ELb0ELb1ELb1ELb0ELb0ELb0ELb1ELb1ELb0ELb0ELb0EEENS1_21CollectiveEpilogueFwdINS6_IJSA_SC_SB_EEES9_NS_10bfloat16_tESG_Li384ELb1ELb0ELb0ELb1EEENS1_36VarlenDynamicPersistentTileSchedulerILi192ELi160ELi384ELi128ELb0ELb0ELb1ELb0ELb1ELb1EEEEEEEEEvNT_6ParamsE)
        .other          _ZN7cutlass13device_kernelIN5flash11enable_sm90INS1_16FlashAttnFwdSm90INS1_25CollectiveMainloopFwdSm90ILi2EN4cute5tupleIJNS5_1CILi1EEES8_S8_EEENS6_IJNS7_ILi192EEENS7_ILi160EEENS7_ILi64EEEEEELi64ENS_12float_e4m3_tEfNS_4arch4Sm90ELb0ELb0ELb1ELb1ELb0ELb0ELb0ELb1ELb1ELb0ELb0ELb0EEENS1_21CollectiveEpilogueFwdINS6_IJSA_SC_SB_EEES9_NS_10bfloat16_tESG_Li384ELb1ELb0ELb0ELb1EEENS1_36VarlenDynamicPersistentTileSchedulerILi192ELi160ELi384ELi128ELb0ELb0ELb1ELb0ELb1ELb1EEEEEEEEEvNT_6ParamsE,@"STO_CUDA_ENTRY STV_DEFAULT"
_ZN7cutlass13device_kernelIN5flash11enable_sm90INS1_16FlashAttnFwdSm90INS1_25CollectiveMainloopFwdSm90ILi2EN4cute5tupleIJNS5_1CILi1EEES8_S8_EEENS6_IJNS7_ILi192EEENS7_ILi160EEENS7_ILi64EEEEEELi64ENS_12float_e4m3_tEfNS_4arch4Sm90ELb0ELb0ELb1ELb1ELb0ELb0ELb0ELb1ELb1ELb0ELb0ELb0EEENS1_21CollectiveEpilogueFwdINS6_IJSA_SC_SB_EEES9_NS_10bfloat16_tESG_Li384ELb1ELb0ELb0ELb1EEENS1_36VarlenDynamicPersistentTileSchedulerILi192ELi160ELi384ELi128ELb0ELb0ELb1ELb0ELb1ELb1EEEEEEEEEvNT_6ParamsE:
[----:B------:R-:W-:Y:S01]  /*0000*/  LDC R1, c[0x0][0x37c] ;  /* 0x0000df00ff017b82 */ /* 0x000fe20000000800 */
[----:B------:R-:W-:Y:S05]  /*0010*/  EXIT ;  /* 0x000000000000794d */ /* 0x000fea0003800000 */
.L_x_38:
        /* <DEDUP_REMOVED lines=14> */
.L_x_84:


//--------------------- .text._ZN7cutlass13device_kernelIN5flash11enable_sm90INS1_16FlashAttnFwdSm90INS1_25CollectiveMainloopFwdSm90ILi2EN4cute5tupleIJNS5_1CILi1EEES8_S8_EEENS6_IJNS7_ILi192EEENS7_ILi160EEENS7_ILi64EEEEEELi64ENS_12float_e4m3_tEfNS_4arch4Sm90ELb0ELb0ELb1ELb1ELb0ELb1ELb0ELb1ELb1ELb0ELb0ELb0EEENS1_21CollectiveEpilogueFwdINS6_IJSA_SC_SB_EEES9_NS_10bfloat16_tESG_Li384ELb1ELb0ELb0ELb1EEENS1_36VarlenDynamicPersistentTileSchedulerILi192ELi160ELi384ELi128ELb0ELb0ELb1ELb0ELb1ELb1EEEEEEEEEvNT_6ParamsE --------------------------
	.section	.text._ZN7cutlass13device_kernelIN5flash11enable_sm90INS1_16FlashAttnFwdSm90INS1_25CollectiveMainloopFwdSm90ILi2EN4cute5tupleIJNS5_1CILi1EEES8_S8_EEENS6_IJNS7_ILi192EEENS7_ILi160EEENS7_ILi64EEEEEELi64ENS_12float_e4m3_tEfNS_4arch4Sm90ELb0ELb0ELb1ELb1ELb0ELb1ELb0ELb1ELb1ELb0ELb0ELb0EEENS1_21CollectiveEpilogueFwdINS6_IJSA_SC_SB_EEES9_NS_10bfloat16_tESG_Li384ELb1ELb0ELb0ELb1EEENS1_36VarlenDynamicPersistentTileSchedulerILi192ELi160ELi384ELi128ELb0ELb0ELb1ELb0ELb1ELb1EEEEEEEEEvNT_6ParamsE,"ax",@progbits
	.align	128
.text._ZN7cutlass13device_kernelIN5flash11enable_sm90INS1_16FlashAttnFwdSm90INS1_25CollectiveMainloopFwdSm90ILi2EN4cute5tupleIJNS5_1CILi1EEES8_S8_EEENS6_IJNS7_ILi192EEENS7_ILi160EEENS7_ILi64EEEEEELi64ENS_12float_e4m3_tEfNS_4arch4Sm90ELb0ELb0ELb1ELb1ELb0ELb1ELb0ELb1ELb1ELb0ELb0ELb0EEENS1_21CollectiveEpilogueFwdINS6_IJSA_SC_SB_EEES9_NS_10bfloat16_tESG_Li384ELb1ELb0ELb0ELb1EEENS1_36VarlenDynamicPersistentTileSchedulerILi192ELi160ELi384ELi128ELb0ELb0ELb1ELb0ELb1ELb1EEEEEEEEEvNT_6ParamsE:
        .type           _ZN7cutlass13device_kernelIN5flash11enable_sm90INS1_16FlashAttnFwdSm90INS1_25CollectiveMainloopFwdSm90ILi2EN4cute5tupleIJNS5_1CILi1EEES8_S8_EEENS6_IJNS7_ILi192EEENS7_ILi160EEENS7_ILi64EEEEEELi64ENS_12float_e4m3_tEfNS_4arch4Sm90ELb0ELb0ELb1ELb1ELb0ELb1ELb0ELb1ELb1ELb0ELb0ELb0EEENS1_21CollectiveEpilogueFwdINS6_IJSA_SC_SB_EEES9_NS_10bfloat16_tESG_Li384ELb1ELb0ELb0ELb1EEENS1_36VarlenDynamicPersistentTileSchedulerILi192ELi160ELi384ELi128ELb0ELb0ELb1ELb0ELb1ELb1EEEEEEEEEvNT_6ParamsE,@function
        .size           _ZN7cutlass13device_kernelIN5flash11enable_sm90INS1_16FlashAttnFwdSm90INS1_25CollectiveMainloopFwdSm90ILi2EN4cute5tupleIJNS5_1CILi1EEES8_S8_EEENS6_IJNS7_ILi192EEENS7_ILi160EEENS7_ILi64EEEEEELi64ENS_12float_e4m3_tEfNS_4arch4Sm90ELb0ELb0ELb1ELb1ELb0ELb1ELb0ELb1ELb1ELb0ELb0ELb0EEENS1_21CollectiveEpilogueFwdINS6_IJSA_SC_SB_EEES9_NS_10bfloat16_tESG_Li384ELb1ELb0ELb0ELb1EEENS1_36VarlenDynamicPersistentTileSchedulerILi192ELi160ELi384ELi128ELb0ELb0ELb1ELb0ELb1ELb1EEEEEEEEEvNT_6ParamsE,(.L_x_85 - _ZN7cutlass13device_kernelIN5flash11enable_sm90INS1_16FlashAttnFwdSm90INS1_25CollectiveMainloopFwdSm90ILi2EN4cute5tupleIJNS5_1CILi1EEES8_S8_EEENS6_IJNS7_ILi192EEENS7_ILi160EEENS7_ILi64EEEEEELi64ENS_12float_e4m3_tEfNS_4arch4Sm90ELb0ELb0ELb1ELb1ELb0ELb1ELb0ELb1ELb1ELb0ELb0ELb0EEENS1_21CollectiveEpilogueFwdINS6_IJSA_SC_SB_EEES9_NS_10bfloat16_tESG_Li384ELb1ELb0ELb0ELb1EEENS1_36VarlenDynamicPersistentTileSchedulerILi192ELi160ELi384ELi128ELb0ELb0ELb1ELb0ELb1ELb1EEEEEEEEEvNT_6ParamsE)
        .other          _ZN7cutlass13device_kernelIN5flash11enable_sm90INS1_16FlashAttnFwdSm90INS1_25CollectiveMainloopFwdSm90ILi2EN4cute5tupleIJNS5_1CILi1EEES8_S8_EEENS6_IJNS7_ILi192EEENS7_ILi160EEENS7_ILi64EEEEEELi64ENS_12float_e4m3_tEfNS_4arch4Sm90ELb0ELb0ELb1ELb1ELb0ELb1ELb0ELb1ELb1ELb0ELb0ELb0EEENS1_21CollectiveEpilogueFwdINS6_IJSA_SC_SB_EEES9_NS_10bfloat16_tESG_Li384ELb1ELb0ELb0ELb1EEENS1_36VarlenDynamicPersistentTileSchedulerILi192ELi160ELi384ELi128ELb0ELb0ELb1ELb0ELb1ELb1EEEEEEEEEvNT_6ParamsE,@"STO_CUDA_ENTRY STV_DEFAULT"
_ZN7cutlass13device_kernelIN5flash11enable_sm90INS1_16FlashAttnFwdSm90INS1_25CollectiveMainloopFwdSm90ILi2EN4cute5tupleIJNS5_1CILi1EEES8_S8_EEENS6_IJNS7_ILi192EEENS7_ILi160EEENS7_ILi64EEEEEELi64ENS_12float_e4m3_tEfNS_4arch4Sm90ELb0ELb0ELb1ELb1ELb0ELb1ELb0ELb1ELb1ELb0ELb0ELb0EEENS1_21CollectiveEpilogueFwdINS6_IJSA_SC_SB_EEES9_NS_10bfloat16_tESG_Li384ELb1ELb0ELb0ELb1EEENS1_36VarlenDynamicPersistentTileSchedulerILi192ELi160ELi384ELi128ELb0ELb0ELb1ELb0ELb1ELb1EEEEEEEEEvNT_6ParamsE:
[----:B------:R-:W-:Y:S01]  /*0000*/  LDC R1, c[0x0][0x37c] ;  /* 0x0000df00ff017b82 */ /* 0x000fe20000000800 */
[----:B------:R-:W-:Y:S05]  /*0010*/  EXIT ;  /* 0x000000000000794d */ /* 0x000fea0003800000 */
.L_x_39:
        /* <DEDUP_REMOVED lines=14> */
.L_x_85:


//--------------------- .text._ZN7cutlass13device_kernelIN5flash11enable_sm90INS1_16FlashAttnFwdSm90INS1_25CollectiveMainloopFwdSm90ILi2EN4cute5tupleIJNS5_1CILi1EEES8_S8_EEENS6_IJNS7_ILi192EEENS7_ILi160EEENS7_ILi64EEEEEELi64ENS_12float_e4m3_tEfNS_4arch4Sm90ELb0ELb1ELb1ELb0ELb0ELb0ELb0ELb1ELb1ELb0ELb0ELb0EEENS1_21CollectiveEpilogueFwdINS6_IJSA_SC_SB_EEES9_NS_10bfloat16_tESG_Li384ELb0ELb0ELb0ELb1EEENS1_30DynamicPersistentTileSchedulerILi384ELi128ELb0ELb0ELb1EEEEEEEEEvNT_6ParamsE --------------------------
	.section	.text._ZN7cutlass13device_kernelIN5flash11enable_sm90INS1_16FlashAttnFwdSm90INS1_25CollectiveMainloopFwdSm90ILi2EN4cute5tupleIJNS5_1CILi1EEES8_S8_EEENS6_IJNS7_ILi192EEENS7_ILi160EEENS7_ILi64EEEEEELi64ENS_12float_e4m3_tEfNS_4arch4Sm90ELb0ELb1ELb1ELb0ELb0ELb0ELb0ELb1ELb1ELb0ELb0ELb0EEENS1_21CollectiveEpilogueFwdINS6_IJSA_SC_SB_EEES9_NS_10bfloat16_tESG_Li384ELb0ELb0ELb0ELb1EEENS1_30DynamicPersistentTileSchedulerILi384ELi128ELb0ELb0ELb1EEEEEEEEEvNT_6ParamsE,"ax",@progbits
	.align	128
.text._ZN7cutlass13device_kernelIN5flash11enable_sm90INS1_16FlashAttnFwdSm90INS1_25CollectiveMainloopFwdSm90ILi2EN4cute5tupleIJNS5_1CILi1EEES8_S8_EEENS6_IJNS7_ILi192EEENS7_ILi160EEENS7_ILi64EEEEEELi64ENS_12float_e4m3_tEfNS_4arch4Sm90ELb0ELb1ELb1ELb0ELb0ELb0ELb0ELb1ELb1ELb0ELb0ELb0EEENS1_21CollectiveEpilogueFwdINS6_IJSA_SC_SB_EEES9_NS_10bfloat16_tESG_Li384ELb0ELb0ELb0ELb1EEENS1_30DynamicPersistentTileSchedulerILi384ELi128ELb0ELb0ELb1EEEEEEEEEvNT_6ParamsE:
        .type           _ZN7cutlass13device_kernelIN5flash11enable_sm90INS1_16FlashAttnFwdSm90INS1_25CollectiveMainloopFwdSm90ILi2EN4cute5tupleIJNS5_1CILi1EEES8_S8_EEENS6_IJNS7_ILi192EEENS7_ILi160EEENS7_ILi64EEEEEELi64ENS_12float_e4m3_tEfNS_4arch4Sm90ELb0ELb1ELb1ELb0ELb0ELb0ELb0ELb1ELb1ELb0ELb0ELb0EEENS1_21CollectiveEpilogueFwdINS6_IJSA_SC_SB_EEES9_NS_10bfloat16_tESG_Li384ELb0ELb0ELb0ELb1EEENS1_30DynamicPersistentTileSchedulerILi384ELi128ELb0ELb0ELb1EEEEEEEEEvNT_6ParamsE,@function
        .size           _ZN7cutlass13device_kernelIN5flash11enable_sm90INS1_16FlashAttnFwdSm90INS1_25CollectiveMainloopFwdSm90ILi2EN4cute5tupleIJNS5_1CILi1EEES8_S8_EEENS6_IJNS7_ILi192EEENS7_ILi160EEENS7_ILi64EEEEEELi64ENS_12float_e4m3_tEfNS_4arch4Sm90ELb0ELb1ELb1ELb0ELb0ELb0ELb0ELb1ELb1ELb0ELb0ELb0EEENS1_21CollectiveEpilogueFwdINS6_IJSA_SC_SB_EEES9_NS_10bfloat16_tESG_Li384ELb0ELb0ELb0ELb1EEENS1_30DynamicPersistentTileSchedulerILi384ELi128ELb0ELb0ELb1EEEEEEEEEvNT_6ParamsE,(.L_x_86 - _ZN7cutlass13device_kernelIN5flash11enable_sm90INS1_16FlashAttnFwdSm90INS1_25CollectiveMainloopFwdSm90ILi2EN4cute5tupleIJNS5_1CILi1EEES8_S8_EEENS6_IJNS7_ILi192EEENS7_ILi160EEENS7_ILi64EEEEEELi64ENS_12float_e4m3_tEfNS_4arch4Sm90ELb0ELb1ELb1ELb0ELb0ELb0ELb0ELb1ELb1ELb0ELb0ELb0EEENS1_21CollectiveEpilogueFwdINS6_IJSA_SC_SB_EEES9_NS_10bfloat16_tESG_Li384ELb0ELb0ELb0ELb1EEENS1_30DynamicPersistentTileSchedulerILi384ELi128ELb0ELb0ELb1EEEEEEEEEvNT_6ParamsE)
        .other          _ZN7cutlass13device_kernelIN5flash11enable_sm90INS1_16FlashAttnFwdSm90INS1_25CollectiveMainloopFwdSm90ILi2EN4cute5tupleIJNS5_1CILi1EEES8_S8_EEENS6_IJNS7_ILi192EEENS7_ILi160EEENS7_ILi64EEEEEELi64ENS_12float_e4m3_tEfNS_4arch4Sm90ELb0ELb1ELb1ELb0ELb0ELb0ELb0ELb1ELb1ELb0ELb0ELb0EEENS1_21CollectiveEpilogueFwdINS6_IJSA_SC_SB_EEES9_NS_10bfloat16_tESG_Li384ELb0ELb0ELb0ELb1EEENS1_30DynamicPersistentTileSchedulerILi384ELi128ELb0ELb0ELb1EEEEEEEEEvNT_6ParamsE,@"STO_CUDA_ENTRY STV_DEFAULT"
_ZN7cutlass13device_kernelIN5flash11enable_sm90INS1_16FlashAttnFwdSm90INS1_25CollectiveMainloopFwdSm90ILi2EN4cute5tupleIJNS5_1CILi1EEES8_S8_EEENS6_IJNS7_ILi192EEENS7_ILi160EEENS7_ILi64EEEEEELi64ENS_12float_e4m3_tEfNS_4arch4Sm90ELb0ELb1ELb1ELb0ELb0ELb0ELb0ELb1ELb1ELb0ELb0ELb0EEENS1_21CollectiveEpilogueFwdINS6_IJSA_SC_SB_EEES9_NS_10bfloat16_tESG_Li384ELb0ELb0ELb0ELb1EEENS1_30DynamicPersistentTileSchedulerILi384ELi128ELb0ELb0ELb1EEEEEEEEEvNT_6ParamsE:
[----:B------:R-:W-:Y:S01]  /*0000*/  LDC R1, c[0x0][0x37c] ;  /* 0x0000df00ff017b82 */ /* 0x000fe20000000800 */
[----:B------:R-:W-:Y:S05]  /*0010*/  EXIT ;  /* 0x000000000000794d */ /* 0x000fea0003800000 */
.L_x_40:
        /* <DEDUP_REMOVED lines=14> */
.L_x_86:


//--------------------- .text._ZN7cutlass13device_kernelIN5flash11enable_sm90INS1_16FlashAttnFwdSm90INS1_25CollectiveMainloopFwdSm90ILi2EN4cute5tupleIJNS5_1CILi1EEES8_S8_EEENS6_IJNS7_ILi192EEENS7_ILi160EEENS7_ILi64EEEEEELi64ENS_12float_e4m3_tEfNS_4arch4Sm90ELb0ELb1ELb1ELb1ELb0ELb0ELb0ELb1ELb1ELb0ELb0ELb0EEENS1_21CollectiveEpilogueFwdINS6_IJSA_SC_SB_EEES9_NS_10bfloat16_tESG_Li384ELb1ELb0ELb0ELb1EEENS1_36VarlenDynamicPersistentTileSchedulerILi192ELi160ELi384ELi128ELb0ELb0ELb1ELb1ELb0ELb1EEEEEEEEEvNT_6ParamsE --------------------------
	.section	.text._ZN7cutlass13device_kernelIN5flash11enable_sm90INS1_16FlashAttnFwdSm90INS1_25CollectiveMainloopFwdSm90ILi2EN4cute5tupleIJNS5_1CILi1EEES8_S8_EEENS6_IJNS7_ILi192EEENS7_ILi160EEENS7_ILi64EEEEEELi64ENS_12float_e4m3_tEfNS_4arch4Sm90ELb0ELb1ELb1ELb1ELb0ELb0ELb0ELb1ELb1ELb0ELb0ELb0EEENS1_21CollectiveEpilogueFwdINS6_IJSA_SC_SB_EEES9_NS_10bfloat16_tESG_Li384ELb1ELb0ELb0ELb1EEENS1_36VarlenDynamicPersistentTileSchedulerILi192ELi160ELi384ELi128ELb0ELb0ELb1ELb1ELb0ELb1EEEEEEEEEvNT_6ParamsE,"ax",@progbits
	.align	128
.text._ZN7cutlass13device_kernelIN5flash11enable_sm90INS1_16FlashAttnFwdSm90INS1_25CollectiveMainloopFwdSm90ILi2EN4cute5tupleIJNS5_1CILi1EEES8_S8_EEENS6_IJNS7_ILi192EEENS7_ILi160EEENS7_ILi64EEEEEELi64ENS_12float_e4m3_tEfNS_4arch4Sm90ELb0ELb1ELb1ELb1ELb0ELb0ELb0ELb1ELb1ELb0ELb0ELb0EEENS1_21CollectiveEpilogueFwdINS6_IJSA_SC_SB_EEES9_NS_10bfloat16_tESG_Li384ELb1ELb0ELb0ELb1EEENS1_36VarlenDynamicPersistentTileSchedulerILi192ELi160ELi384ELi128ELb0ELb0ELb1ELb1ELb0ELb1EEEEEEEEEvNT_6ParamsE:
        .type           _ZN7cutlass13device_kernelIN5flash11enable_sm90INS1_16FlashAttnFwdSm90INS1_25CollectiveMainloopFwdSm90ILi2EN4cute5tupleIJNS5_1CILi1EEES8_S8_EEENS6_IJNS7_ILi192EEENS7_ILi160EEENS7_ILi64EEEEEELi64ENS_12float_e4m3_tEfNS_4arch4Sm90ELb0ELb1ELb1ELb1ELb0ELb0ELb0ELb1ELb1ELb0ELb0ELb0EEENS1_21CollectiveEpilogueFwdINS6_IJSA_SC_SB_EEES9_NS_10bfloat16_tESG_Li384ELb1ELb0ELb0ELb1EEENS1_36VarlenDynamicPersistentTileSchedulerILi192ELi160ELi384ELi128ELb0ELb0ELb1ELb1ELb0ELb1EEEEEEEEEvNT_6ParamsE,@function
        .size           _ZN7cutlass13device_kernelIN5flash11enable_sm90INS1_16FlashAttnFwdSm90INS1_25CollectiveMainloopFwdSm90ILi2EN4cute5tupleIJNS5_1CILi1EEES8_S8_EEENS6_IJNS7_ILi192EEENS7_ILi160EEENS7_ILi64EEEEEELi64ENS_12float_e4m3_tEfNS_4arch4Sm90ELb0ELb1ELb1ELb1ELb0ELb0ELb0ELb1ELb1ELb0ELb0ELb0EEENS1_21CollectiveEpilogueFwdINS6_IJSA_SC_SB_EEES9_NS_10bfloat16_tESG_Li384ELb1ELb0ELb0ELb1EEENS1_36VarlenDynamicPersistentTileSchedulerILi192ELi160ELi384ELi128ELb0ELb0ELb1ELb1ELb0ELb1EEEEEEEEEvNT_6ParamsE,(.L_x_87 - _ZN7cutlass13device_kernelIN5flash11enable_sm90INS1_16FlashAttnFwdSm90INS1_25CollectiveMainloopFwdSm90ILi2EN4cute5tupleIJNS5_1CILi1EEES8_S8_EEENS6_IJNS7_ILi192EEENS7_ILi160EEENS7_ILi64EEEEEELi64ENS_12float_e4m3_tEfNS_4arch4Sm90ELb0ELb1ELb1ELb1ELb0ELb0ELb0ELb1ELb1ELb0ELb0ELb0EEENS1_21CollectiveEpilogueFwdINS6_IJSA_SC_SB_EEES9_NS_10bfloat16_tESG_Li384ELb1ELb0ELb0ELb1EEENS1_36VarlenDynamicPersistentTileSchedulerILi192ELi160ELi384ELi128ELb0ELb0ELb1ELb1ELb0ELb1EEEEEEEEEvNT_6ParamsE)
        .other          _ZN7cutlass13device_kernelIN5flash11enable_sm90INS1_16FlashAttnFwdSm90INS1_25CollectiveMainloopFwdSm90ILi2EN4cute5tupleIJNS5_1CILi1EEES8_S8_EEENS6_IJNS7_ILi192EEENS7_ILi160EEENS7_ILi64EEEEEELi64ENS_12float_e4m3_tEfNS_4arch4Sm90ELb0ELb1ELb1ELb1ELb0ELb0ELb0ELb1ELb1ELb0ELb0ELb0EEENS1_21CollectiveEpilogueFwdINS6_IJSA_SC_SB_EEES9_NS_10bfloat16_tESG_Li384ELb1ELb0ELb0ELb1EEENS1_36VarlenDynamicPersistentTileSchedulerILi192ELi160ELi384ELi128ELb0ELb0ELb1ELb1ELb0ELb1EEEEEEEEEvNT_6ParamsE,@"STO_CUDA_ENTRY STV_DEFAULT"
_ZN7cutlass13device_kernelIN5flash11enable_sm90INS1_16FlashAttnFwdSm90INS1_25CollectiveMainloopFwdSm90ILi2EN4cute5tupleIJNS5_1CILi1EEES8_S8_EEENS6_IJNS7_ILi192EEENS7_ILi160EEENS7_ILi64EEEEEELi64ENS_12float_e4m3_tEfNS_4arch4Sm90ELb0ELb1ELb1ELb1ELb0ELb0ELb0ELb1ELb1ELb0ELb0ELb0EEENS1_21CollectiveEpilogueFwdINS6_IJSA_SC_SB_EEES9_NS_10bfloat16_tESG_Li384ELb1ELb0ELb0ELb1EEENS1_36VarlenDynamicPersistentTileSchedulerILi192ELi160ELi384ELi128ELb0ELb0ELb1ELb1ELb0ELb1EEEEEEEEEvNT_6ParamsE:
[----:B------:R-:W-:Y:S01]  /*0000*/  LDC R1, c[0x0][0x37c] ;  /* 0x0000df00ff017b82 */ /* 0x000fe20000000800 */
[----:B------:R-:W-:Y:S05]  /*0010*/  EXIT ;  /* 0x000000000000794d */ /* 0x000fea0003800000 */
.L_x_41:
        /* <DEDUP_REMOVED lines=14> */
.L_x_87:


//--------------------- .text._ZN7cutlass13device_kernelIN5flash11enable_sm90INS1_16FlashAttnFwdSm90INS1_25CollectiveMainloopFwdSm90ILi2EN4cute5tupleIJNS5_1CILi1EEES8_S8_EEENS6_IJNS7_ILi192EEENS7_ILi160EEENS7_ILi64EEEEEELi64ENS_12float_e4m3_tEfNS_4arch4Sm90ELb0ELb1ELb1ELb1ELb0ELb1ELb0ELb1ELb1ELb0ELb0ELb0EEENS1_21CollectiveEpilogueFwdINS6_IJSA_SC_SB_EEES9_NS_10bfloat16_tESG_Li384ELb1ELb0ELb0ELb1EEENS1_36VarlenDynamicPersistentTileSchedulerILi192ELi160ELi384ELi128ELb0ELb0ELb1ELb1ELb0ELb1EEEEEEEEEvNT_6ParamsE --------------------------
	.section	.text._ZN7cutlass13device_kernelIN5flash11enable_sm90INS1_16FlashAttnFwdSm90INS1_25CollectiveMainloopFwdSm90ILi2EN4cute5tupleIJNS5_1CILi1EEES8_S8_EEENS6_IJNS7_ILi192EEENS7_ILi160EEENS7_ILi64EEEEEELi64ENS_12float_e4m3_tEfNS_4arch4Sm90ELb0ELb1ELb1ELb1ELb0ELb1ELb0ELb1ELb1ELb0ELb0ELb0EEENS1_21CollectiveEpilogueFwdINS6_IJSA_SC_SB_EEES9_NS_10bfloat16_tESG_Li384ELb1ELb0ELb0ELb1EEENS1_36VarlenDynamicPersistentTileSchedulerILi192ELi160ELi384ELi128ELb0ELb0ELb1ELb1ELb0ELb1EEEEEEEEEvNT_6ParamsE,"ax",@progbits
	.align	128
.text._ZN7cutlass13device_kernelIN5flash11enable_sm90INS1_16FlashAttnFwdSm90INS1_25CollectiveMainloopFwdSm90ILi2EN4cute5tupleIJNS5_1CILi1EEES8_S8_EEENS6_IJNS7_ILi192EEENS7_ILi160EEENS7_ILi64EEEEEELi64ENS_12float_e4m3_tEfNS_4arch4Sm90ELb0ELb1ELb1ELb1ELb0ELb1ELb0ELb1ELb1ELb0ELb0ELb0EEENS1_21CollectiveEpilogueFwdINS6_IJSA_SC_SB_EEES9_NS_10bfloat16_tESG_Li384ELb1ELb0ELb0ELb1EEENS1_36VarlenDynamicPersistentTileSchedulerILi192ELi160ELi384ELi128ELb0ELb0ELb1ELb1ELb0ELb1EEEEEEEEEvNT_6ParamsE:
        .type           _ZN7cutlass13device_kernelIN5flash11enable_sm90INS1_16FlashAttnFwdSm90INS1_25CollectiveMainloopFwdSm90ILi2EN4cute5tupleIJNS5_1CILi1EEES8_S8_EEENS6_IJNS7_ILi192EEENS7_ILi160EEENS7_ILi64EEEEEELi64ENS_12float_e4m3_tEfNS_4arch4Sm90ELb0ELb1ELb1ELb1ELb0ELb1ELb0ELb1ELb1ELb0ELb0ELb0EEENS1_21CollectiveEpilogueFwdINS6_IJSA_SC_SB_EEES9_NS_10bfloat16_tESG_Li384ELb1ELb0ELb0ELb1EEENS1_36VarlenDynamicPersistentTileSchedulerILi192ELi160ELi384ELi128ELb0ELb0ELb1ELb1ELb0ELb1EEEEEEEEEvNT_6ParamsE,@function
        .size           _ZN7cutlass13device_kernelIN5flash11enable_sm90INS1_16FlashAttnFwdSm90INS1_25CollectiveMainloopFwdSm90ILi2EN4cute5tupleIJNS5_1CILi1EEES8_S8_EEENS6_IJNS7_ILi192EEENS7_ILi160EEENS7_ILi64EEEEEELi64ENS_12float_e4m3_tEfNS_4arch4Sm90ELb0ELb1ELb1ELb1ELb0ELb1ELb0ELb1ELb1ELb0ELb0ELb0EEENS1_21CollectiveEpilogueFwdINS6_IJSA_SC_SB_EEES9_NS_10bfloat16_tESG_Li384ELb1ELb0ELb0ELb1EEENS1_36VarlenDynamicPersistentTileSchedulerILi192ELi160ELi384ELi128ELb0ELb0ELb1ELb1ELb0ELb1EEEEEEEEEvNT_6ParamsE,(.L_x_88 - _ZN7cutlass13device_kernelIN5flash11enable_sm90INS1_16FlashAttnFwdSm90INS1_25CollectiveMainloopFwdSm90ILi2EN4cute5tupleIJNS5_1CILi1EEES8_S8_EEENS6_IJNS7_ILi192EEENS7_ILi160EEENS7_ILi64EEEEEELi64ENS_12float_e4m3_tEfNS_4arch4Sm90ELb0ELb1ELb1ELb1ELb0ELb1ELb0ELb1ELb1ELb0ELb0ELb0EEENS1_21CollectiveEpilogueFwdINS6_IJSA_SC_SB_EEES9_NS_10bfloat16_tESG_Li384ELb1ELb0ELb0ELb1EEENS1_36VarlenDynamicPersistentTileSchedulerILi192ELi160ELi384ELi128ELb0ELb0ELb1ELb1ELb0ELb1EEEEEEEEEvNT_6ParamsE)
        .other          _ZN7cutlass13device_kernelIN5flash11enable_sm90INS1_16FlashAttnFwdSm90INS1_25CollectiveMainloopFwdSm90ILi2EN4cute5tupleIJNS5_1CILi1EEES8_S8_EEENS6_IJNS7_ILi192EEENS7_ILi160EEENS7_ILi64EEEEEELi64ENS_12float_e4m3_tEfNS_4arch4Sm90ELb0ELb1ELb1ELb1ELb0ELb1ELb0ELb1ELb1ELb0ELb0ELb0EEENS1_21CollectiveEpilogueFwdINS6_IJSA_SC_SB_EEES9_NS_10bfloat16_tESG_Li384ELb1ELb0ELb0ELb1EEENS1_36VarlenDynamicPersistentTileSchedulerILi192ELi160ELi384ELi128ELb0ELb0ELb1ELb1ELb0ELb1EEEEEEEEEvNT_6ParamsE,@"STO_CUDA_ENTRY STV_DEFAULT"
_ZN7cutlass13device_kernelIN5flash11enable_sm90INS1_16FlashAttnFwdSm90INS1_25CollectiveMainloopFwdSm90ILi2EN4cute5tupleIJNS5_1CILi1EEES8_S8_EEENS6_IJNS7_ILi192EEENS7_ILi160EEENS7_ILi64EEEEEELi64ENS_12float_e4m3_tEfNS_4arch4Sm90ELb0ELb1ELb1ELb1ELb0ELb1ELb0ELb1ELb1ELb0ELb0ELb0EEENS1_21CollectiveEpilogueFwdINS6_IJSA_SC_SB_EEES9_NS_10bfloat16_tESG_Li384ELb1ELb0ELb0ELb1EEENS1_36VarlenDynamicPersistentTileSchedulerILi192ELi160ELi384ELi128ELb0ELb0ELb1ELb1ELb0ELb1EEEEEEEEEvNT_6ParamsE:
[----:B------:R-:W-:Y:S01]  /*0000*/  LDC R1, c[0x0][0x37c] ;  /* 0x0000df00ff017b82 */ /* 0x000fe20000000800 */
[----:B------:R-:W-:Y:S05]  /*0010*/  EXIT ;  /* 0x000000000000794d */ /* 0x000fea0003800000 */
.L_x_42:
        /* <DEDUP_REMOVED lines=14> */
.L_x_88:


//--------------------- .text._ZN7cutlass13device_kernelIN5flash11enable_sm90INS1_16FlashAttnFwdSm90INS1_25CollectiveMainloopFwdSm90ILi2EN4cute5tupleIJNS5_1CILi1EEES8_S8_EEENS6_IJNS7_ILi192EEENS7_ILi160EEENS7_ILi64EEEEEELi64ENS_12float_e4m3_tEfNS_4arch4Sm90ELb1ELb0ELb1ELb0ELb0ELb0ELb0ELb1ELb1ELb0ELb0ELb0EEENS1_21CollectiveEpilogueFwdINS6_IJSA_SC_SB_EEES9_NS_10bfloat16_tESG_Li384ELb0ELb0ELb0ELb1EEENS1_30DynamicPersistentTileSchedulerILi384ELi128ELb0ELb0ELb1EEEEEEEEEvNT_6ParamsE --------------------------
	.section	.text._ZN7cutlass13device_kernelIN5flash11enable_sm90INS1_16FlashAttnFwdSm90INS1_25CollectiveMainloopFwdSm90ILi2EN4cute5tupleIJNS5_1CILi1EEES8_S8_EEENS6_IJNS7_ILi192EEENS7_ILi160EEENS7_ILi64EEEEEELi64ENS_12float_e4m3_tEfNS_4arch4Sm90ELb1ELb0ELb1ELb0ELb0ELb0ELb0ELb1ELb1ELb0ELb0ELb0EEENS1_21CollectiveEpilogueFwdINS6_IJSA_SC_SB_EEES9_NS_10bfloat16_tESG_Li384ELb0ELb0ELb0ELb1EEENS1_30DynamicPersistentTileSchedulerILi384ELi128ELb0ELb0ELb1EEEEEEEEEvNT_6ParamsE,"ax",@progbits
	.align	128
.text._ZN7cutlass13device_kernelIN5flash11enable_sm90INS1_16FlashAttnFwdSm90INS1_25CollectiveMainloopFwdSm90ILi2EN4cute5tupleIJNS5_1CILi1EEES8_S8_EEENS6_IJNS7_ILi192EEENS7_ILi160EEENS7_ILi64EEEEEELi64ENS_12float_e4m3_tEfNS_4arch4Sm90ELb1ELb0ELb1ELb0ELb0ELb0ELb0ELb1ELb1ELb0ELb0ELb0EEENS1_21CollectiveEpilogueFwdINS6_IJSA_SC_SB_EEES9_NS_10bfloat16_tESG_Li384ELb0ELb0ELb0ELb1EEENS1_30DynamicPersistentTileSchedulerILi384ELi128ELb0ELb0ELb1EEEEEEEEEvNT_6ParamsE:
        .type           _ZN7cutlass13device_kernelIN5flash11enable_sm90INS1_16FlashAttnFwdSm90INS1_25CollectiveMainloopFwdSm90ILi2EN4cute5tupleIJNS5_1CILi1EEES8_S8_EEENS6_IJNS7_ILi192EEENS7_ILi160EEENS7_ILi64EEEEEELi64ENS_12float_e4m3_tEfNS_4arch4Sm90ELb1ELb0ELb1ELb0ELb0ELb0ELb0ELb1ELb1ELb0ELb0ELb0EEENS1_21CollectiveEpilogueFwdINS6_IJSA_SC_SB_EEES9_NS_10bfloat16_tESG_Li384ELb0ELb0ELb0ELb1EEENS1_30DynamicPersistentTileSchedulerILi384ELi128ELb0ELb0ELb1EEEEEEEEEvNT_6ParamsE,@function
        .size           _ZN7cutlass13device_kernelIN5flash11enable_sm90INS1_16FlashAttnFwdSm90INS1_25CollectiveMainloopFwdSm90ILi2EN4cute5tupleIJNS5_1CILi1EEES8_S8_EEENS6_IJNS7_ILi192EEENS7_ILi160EEENS7_ILi64EEEEEELi64ENS_12float_e4m3_tEfNS_4arch4Sm90ELb1ELb0ELb1ELb0ELb0ELb0ELb0ELb1ELb1ELb0ELb0ELb0EEENS1_21CollectiveEpilogueFwdINS6_IJSA_SC_SB_EEES9_NS_10bfloat16_tESG_Li384ELb0ELb0ELb0ELb1EEENS1_30DynamicPersistentTileSchedulerILi384ELi128ELb0ELb0ELb1EEEEEEEEEvNT_6ParamsE,(.L_x_89 - _ZN7cutlass13device_kernelIN5flash11enable_sm90INS1_16FlashAttnFwdSm90INS1_25CollectiveMainloopFwdSm90ILi2EN4cute5tupleIJNS5_1CILi1EEES8_S8_EEENS6_IJNS7_ILi192EEENS7_ILi160EEENS7_ILi64EEEEEELi64ENS_12float_e4m3_tEfNS_4arch4Sm90ELb1ELb0ELb1ELb0ELb0ELb0ELb0ELb1ELb1ELb0ELb0ELb0EEENS1_21CollectiveEpilogueFwdINS6_IJSA_SC_SB_EEES9_NS_10bfloat16_tESG_Li384ELb0ELb0ELb0ELb1EEENS1_30DynamicPersistentTileSchedulerILi384ELi128ELb0ELb0ELb1EEEEEEEEEvNT_6ParamsE)
        .other          _ZN7cutlass13device_kernelIN5flash11enable_sm90INS1_16FlashAttnFwdSm90INS1_25CollectiveMainloopFwdSm90ILi2EN4cute5tupleIJNS5_1CILi1EEES8_S8_EEENS6_IJNS7_ILi192EEENS7_ILi160EEENS7_ILi64EEEEEELi64ENS_12float_e4m3_tEfNS_4arch4Sm90ELb1ELb0ELb1ELb0ELb0ELb0ELb0ELb1ELb1ELb0ELb0ELb0EEENS1_21CollectiveEpilogueFwdINS6_IJSA_SC_SB_EEES9_NS_10bfloat16_tESG_Li384ELb0ELb0ELb0ELb1EEENS1_30DynamicPersistentTileSchedulerILi384ELi128ELb0ELb0ELb1EEEEEEEEEvNT_6ParamsE,@"STO_CUDA_ENTRY STV_DEFAULT"
_ZN7cutlass13device_kernelIN5flash11enable_sm90INS1_16FlashAttnFwdSm90INS1_25CollectiveMainloopFwdSm90ILi2EN4cute5tupleIJNS5_1CILi1EEES8_S8_EEENS6_IJNS7_ILi192EEENS7_ILi160EEENS7_ILi64EEEEEELi64ENS_12float_e4m3_tEfNS_4arch4Sm90ELb1ELb0ELb1ELb0ELb0ELb0ELb0ELb1ELb1ELb0ELb0ELb0EEENS1_21CollectiveEpilogueFwdINS6_IJSA_SC_SB_EEES9_NS_10bfloat16_tESG_Li384ELb0ELb0ELb0ELb1EEENS1_30DynamicPersistentTileSchedulerILi384ELi128ELb0ELb0ELb1EEEEEEEEEvNT_6ParamsE:
[----:B------:R-:W-:Y:S01]  /*0000*/  LDC R1, c[0x0][0x37c] ;  /* 0x0000df00ff017b82 */ /* 0x000fe20000000800 */
[----:B------:R-:W-:Y:S05]  /*0010*/  EXIT ;  /* 0x000000000000794d */ /* 0x000fea0003800000 */
.L_x_43:
        /* <DEDUP_REMOVED lines=14> */
.L_x_89:


//--------------------- .text._ZN7cutlass13device_kernelIN5flash11enable_sm90INS1_16FlashAttnFwdSm90INS1_25CollectiveMainloopFwdSm90ILi2EN4cute5tupleIJNS5_1CILi1EEES8_S8_EEENS6_IJNS7_ILi192EEENS7_ILi160EEENS7_ILi64EEEEEELi64ENS_12float_e4m3_tEfNS_4arch4Sm90ELb1ELb0ELb1ELb1ELb0ELb0ELb0ELb1ELb1ELb0ELb0ELb0EEENS1_21CollectiveEpilogueFwdINS6_IJSA_SC_SB_EEES9_NS_10bfloat16_tESG_Li384ELb1ELb0ELb0ELb1EEENS1_36VarlenDynamicPersistentTileSchedulerILi192ELi160ELi384ELi128ELb0ELb0ELb1ELb1ELb1ELb1EEEEEEEEEvNT_6ParamsE --------------------------
	.section	.text._ZN7cutlass13device_kernelIN5flash11enable_sm90INS1_16FlashAttnFwdSm90INS1_25CollectiveMainloopFwdSm90ILi2EN4cute5tupleIJNS5_1CILi1EEES8_S8_EEENS6_IJNS7_ILi192EEENS7_ILi160EEENS7_ILi64EEEEEELi64ENS_12float_e4m3_tEfNS_4arch4Sm90ELb1ELb0ELb1ELb1ELb0ELb0ELb0ELb1ELb1ELb0ELb0ELb0EEENS1_21CollectiveEpilogueFwdINS6_IJSA_SC_SB_EEES9_NS_10bfloat16_tESG_Li384ELb1ELb0ELb0ELb1EEENS1_36VarlenDynamicPersistentTileSchedulerILi192ELi160ELi384ELi128ELb0ELb0ELb1ELb1ELb1ELb1EEEEEEEEEvNT_6ParamsE,"ax",@progbits
	.align	128
.text._ZN7cutlass13device_kernelIN5flash11enable_sm90INS1_16FlashAttnFwdSm90INS1_25CollectiveMainloopFwdSm90ILi2EN4cute5tupleIJNS5_1CILi1EEES8_S8_EEENS6_IJNS7_ILi192EEENS7_ILi160EEENS7_ILi64EEEEEELi64ENS_12float_e4m3_tEfNS_4arch4Sm90ELb1ELb0ELb1ELb1ELb0ELb0ELb0ELb1ELb1ELb0ELb0ELb0EEENS1_21CollectiveEpilogueFwdINS6_IJSA_SC_SB_EEES9_NS_10bfloat16_tESG_Li384ELb1ELb0ELb0ELb1EEENS1_36VarlenDynamicPersistentTileSchedulerILi192ELi160ELi384ELi128ELb0ELb0ELb1ELb1ELb1ELb1EEEEEEEEEvNT_6ParamsE:
        .type           _ZN7cutlass13device_kernelIN5flash11enable_sm90INS1_16FlashAttnFwdSm90INS1_25CollectiveMainloopFwdSm90ILi2EN4cute5tupleIJNS5_1CILi1EEES8_S8_EEENS6_IJNS7_ILi192EEENS7_ILi160EEENS7_ILi64EEEEEELi64ENS_12float_e4m3_tEfNS_4arch4Sm90ELb1ELb0ELb1ELb1ELb0ELb0ELb0ELb1ELb1ELb0ELb0ELb0EEENS1_21CollectiveEpilogueFwdINS6_IJSA_SC_SB_EEES9_NS_10bfloat16_tESG_Li384ELb1ELb0ELb0ELb1EEENS1_36VarlenDynamicPersistentTileSchedulerILi192ELi160ELi384ELi128ELb0ELb0ELb1ELb1ELb1ELb1EEEEEEEEEvNT_6ParamsE,@function
        .size           _ZN7cutlass13device_kernelIN5flash11enable_sm90INS1_16FlashAttnFwdSm90INS1_25CollectiveMainloopFwdSm90ILi2EN4cute5tupleIJNS5_1CILi1EEES8_S8_EEENS6_IJNS7_ILi192EEENS7_ILi160EEENS7_ILi64EEEEEELi64ENS_12float_e4m3_tEfNS_4arch4Sm90ELb1ELb0ELb1ELb1ELb0ELb0ELb0ELb1ELb1ELb0ELb0ELb0EEENS1_21CollectiveEpilogueFwdINS6_IJSA_SC_SB_EEES9_NS_10bfloat16_tESG_Li384ELb1ELb0ELb0ELb1EEENS1_36VarlenDynamicPersistentTileSchedulerILi192ELi160ELi384ELi128ELb0ELb0ELb1ELb1ELb1ELb1EEEEEEEEEvNT_6ParamsE,(.L_x_90 - _ZN7cutlass13device_kernelIN5flash11enable_sm90INS1_16FlashAttnFwdSm90INS1_25CollectiveMainloopFwdSm90ILi2EN4cute5tupleIJNS5_1CILi1EEES8_S8_EEENS6_IJNS7_ILi192EEENS7_ILi160EEENS7_ILi64EEEEEELi64ENS_12float_e4m3_tEfNS_4arch4Sm90ELb1ELb0ELb1ELb1ELb0ELb0ELb0ELb1ELb1ELb0ELb0ELb0EEENS1_21CollectiveEpilogueFwdINS6_IJSA_SC_SB_EEES9_NS_10bfloat16_tESG_Li384ELb1ELb0ELb0ELb1EEENS1_36VarlenDynamicPersistentTileSchedulerILi192ELi160ELi384ELi128ELb0ELb0ELb1ELb1ELb1ELb1EEEEEEEEEvNT_6ParamsE)
        .other          _ZN7cutlass13device_kernelIN5flash11enable_sm90INS1_16FlashAttnFwdSm90INS1_25CollectiveMainloopFwdSm90ILi2EN4cute5tupleIJNS5_1CILi1EEES8_S8_EEENS6_IJNS7_ILi192EEENS7_ILi160EEENS7_ILi64EEEEEELi64ENS_12float_e4m3_tEfNS_4arch4Sm90ELb1ELb0ELb1ELb1ELb0ELb0ELb0ELb1ELb1ELb0ELb0ELb0EEENS1_21CollectiveEpilogueFwdINS6_IJSA_SC_SB_EEES9_NS_10bfloat16_tESG_Li384ELb1ELb0ELb0ELb1EEENS1_36VarlenDynamicPersistentTileSchedulerILi192ELi160ELi384ELi128ELb0ELb0ELb1ELb1ELb1ELb1EEEEEEEEEvNT_6ParamsE,@"STO_CUDA_ENTRY STV_DEFAULT"
_ZN7cutlass13device_kernelIN5flash11enable_sm90INS1_16FlashAttnFwdSm90INS1_25CollectiveMainloopFwdSm90ILi2EN4cute5tupleIJNS5_1CILi1EEES8_S8_EEENS6_IJNS7_ILi192EEENS7_ILi160EEENS7_ILi64EEEEEELi64ENS_12float_e4m3_tEfNS_4arch4Sm90ELb1ELb0ELb1ELb1ELb0ELb0ELb0ELb1ELb1ELb0ELb0ELb0EEENS1_21CollectiveEpilogueFwdINS6_IJSA_SC_SB_EEES9_NS_10bfloat16_tESG_Li384ELb1ELb0ELb0ELb1EEENS1_36VarlenDynamicPersistentTileSchedulerILi192ELi160ELi384ELi128ELb0ELb0ELb1ELb1ELb1ELb1EEEEEEEEEvNT_6ParamsE:
[----:B------:R-:W-:Y:S01]  /*0000*/  LDC R1, c[0x0][0x37c] ;  /* 0x0000df00ff017b82 */ /* 0x000fe20000000800 */
[----:B------:R-:W-:Y:S05]  /*0010*/  EXIT ;  /* 0x000000000000794d */ /* 0x000fea0003800000 */
.L_x_44:
        /* <DEDUP_REMOVED lines=14> */
.L_x_90:


//--------------------- .text._ZN7cutlass13device_kernelIN5flash11enable_sm90INS1_16FlashAttnFwdSm90INS1_25CollectiveMainloopFwdSm90ILi2EN4cute5tupleIJNS5_1CILi1EEES8_S8_EEENS6_IJNS7_ILi192EEENS7_ILi160EEENS7_ILi64EEEEEELi64ENS_12float_e4m3_tEfNS_4arch4Sm90ELb1ELb0ELb1ELb1ELb0ELb1ELb0ELb1ELb1ELb0ELb0ELb0EEENS1_21CollectiveEpilogueFwdINS6_IJSA_SC_SB_EEES9_NS_10bfloat16_tESG_Li384ELb1ELb0ELb0ELb1EEENS1_36VarlenDynamicPersistentTileSchedulerILi192ELi160ELi384ELi128ELb0ELb0ELb1ELb1ELb1ELb1EEEEEEEEEvNT_6ParamsE --------------------------
	.section	.text._ZN7cutlass13device_kernelIN5flash11enable_sm90INS1_16FlashAttnFwdSm90INS1_25CollectiveMainloopFwdSm90ILi2EN4cute5tupleIJNS5_1CILi1EEES8_S8_EEENS6_IJNS7_ILi192EEENS7_ILi160EEENS7_ILi64EEEEEELi64ENS_12float_e4m3_tEfNS_4arch4Sm90ELb1ELb0ELb1ELb1ELb0ELb1ELb0ELb1ELb1ELb0ELb0ELb0EEENS1_21CollectiveEpilogueFwdINS6_IJSA_SC_SB_EEES9_NS_10bfloat16_tESG_Li384ELb1ELb0ELb0ELb1EEENS1_36VarlenDynamicPersistentTileSchedulerILi192ELi160ELi384ELi128ELb0ELb0ELb1ELb1ELb1ELb1EEEEEEEEEvNT_6ParamsE,"ax",@progbits
	.align	128
.text._ZN7cutlass13device_kernelIN5flash11enable_sm90INS1_16FlashAttnFwdSm90INS1_25CollectiveMainloopFwdSm90ILi2EN4cute5tupleIJNS5_1CILi1EEES8_S8_EEENS6_IJNS7_ILi192EEENS7_ILi160EEENS7_ILi64EEEEEELi64ENS_12float_e4m3_tEfNS_4arch4Sm90ELb1ELb0ELb1ELb1ELb0ELb1ELb0ELb1ELb1ELb0ELb0ELb0EEENS1_21CollectiveEpilogueFwdINS6_IJSA_SC_SB_EEES9_NS_10bfloat16_tESG_Li384ELb1ELb0ELb0ELb1EEENS1_36VarlenDynamicPersistentTileSchedulerILi192ELi160ELi384ELi128ELb0ELb0ELb1ELb1ELb1ELb1EEEEEEEEEvNT_6ParamsE:
        .type           _ZN7cutlass13device_kernelIN5flash11enable_sm90INS1_16FlashAttnFwdSm90INS1_25CollectiveMainloopFwdSm90ILi2EN4cute5tupleIJNS5_1CILi1EEES8_S8_EEENS6_IJNS7_ILi192EEENS7_ILi160EEENS7_ILi64EEEEEELi64ENS_12float_e4m3_tEfNS_4arch4Sm90ELb1ELb0ELb1ELb1ELb0ELb1ELb0ELb1ELb1ELb0ELb0ELb0EEENS1_21CollectiveEpilogueFwdINS6_IJSA_SC_SB_EEES9_NS_10bfloat16_tESG_Li384ELb1ELb0ELb0ELb1EEENS1_36VarlenDynamicPersistentTileSchedulerILi192ELi160ELi384ELi128ELb0ELb0ELb1ELb1ELb1ELb1EEEEEEEEEvNT_6ParamsE,@function
        .size           _ZN7cutlass13device_kernelIN5flash11enable_sm90INS1_16FlashAttnFwdSm90INS1_25CollectiveMainloopFwdSm90ILi2EN4cute5tupleIJNS5_1CILi1EEES8_S8_EEENS6_IJNS7_ILi192EEENS7_ILi160EEENS7_ILi64EEEEEELi64ENS_12float_e4m3_tEfNS_4arch4Sm90ELb1ELb0ELb1ELb1ELb0ELb1ELb0ELb1ELb1ELb0ELb0ELb0EEENS1_21CollectiveEpilogueFwdINS6_IJSA_SC_SB_EEES9_NS_10bfloat16_tESG_Li384ELb1ELb0ELb0ELb1EEENS1_36VarlenDynamicPersistentTileSchedulerILi192ELi160ELi384ELi128ELb0ELb0ELb1ELb1ELb1ELb1EEEEEEEEEvNT_6ParamsE,(.L_x_91 - _ZN7cutlass13device_kernelIN5flash11enable_sm90INS1_16FlashAttnFwdSm90INS1_25CollectiveMainloopFwdSm90ILi2EN4cute5tupleIJNS5_1CILi1EEES8_S8_EEENS6_IJNS7_ILi192EEENS7_ILi160EEENS7_ILi64EEEEEELi64ENS_12float_e4m3_tEfNS_4arch4Sm90ELb1ELb0ELb1ELb1ELb0ELb1ELb0ELb1ELb1ELb0ELb0ELb0EEENS1_21CollectiveEpilogueFwdINS6_IJSA_SC_SB_EEES9_NS_10bfloat16_tESG_Li384ELb1ELb0ELb0ELb1EEENS1_36VarlenDynamicPersistentTileSchedulerILi192ELi160ELi384ELi128ELb0ELb0ELb1ELb1ELb1ELb1EEEEEEEEEvNT_6ParamsE)
        .other          _ZN7cutlass13device_kernelIN5flash11enable_sm90INS1_16FlashAttnFwdSm90INS1_25CollectiveMainloopFwdSm90ILi2EN4cute5tupleIJNS5_1CILi1EEES8_S8_EEENS6_IJNS7_ILi192EEENS7_ILi160EEENS7_ILi64EEEEEELi64ENS_12float_e4m3_tEfNS_4arch4Sm90ELb1ELb0ELb1ELb1ELb0ELb1ELb0ELb1ELb1ELb0ELb0ELb0EEENS1_21CollectiveEpilogueFwdINS6_IJSA_SC_SB_EEES9_NS_10bfloat16_tESG_Li384ELb1ELb0ELb0ELb1EEENS1_36VarlenDynamicPersistentTileSchedulerILi192ELi160ELi384ELi128ELb0ELb0ELb1ELb1ELb1ELb1EEEEEEEEEvNT_6ParamsE,@"STO_CUDA_ENTRY STV_DEFAULT"
_ZN7cutlass13device_kernelIN5flash11enable_sm90INS1_16FlashAttnFwdSm90INS1_25CollectiveMainloopFwdSm90ILi2EN4cute5tupleIJNS5_1CILi1EEES8_S8_EEENS6_IJNS7_ILi192EEENS7_ILi160EEENS7_ILi64EEEEEELi64ENS_12float_e4m3_tEfNS_4arch4Sm90ELb1ELb0ELb1ELb1ELb0ELb1ELb0ELb1ELb1ELb0ELb0ELb0EEENS1_21CollectiveEpilogueFwdINS6_IJSA_SC_SB_EEES9_NS_10bfloat16_tESG_Li384ELb1ELb0ELb0ELb1EEENS1_36VarlenDynamicPersistentTileSchedulerILi192ELi160ELi384ELi128ELb0ELb0ELb1ELb1ELb1ELb1EEEEEEEEEvNT_6ParamsE:
[----:B------:R-:W-:Y:S01]  /*0000*/  LDC R1, c[0x0][0x37c] ;  /* 0x0000df00ff017b82 */ /* 0x000fe20000000800 */
[----:B------:R-:W-:Y:S05]  /*0010*/  EXIT ;  /* 0x000000000000794d */ /* 0x000fea0003800000 */
.L_x_45:
        /* <DEDUP_REMOVED lines=14> */
.L_x_91:


//--------------------- .nv.shared.reserved.0     --------------------------
	.section	.nv.shared.reserved.0,"aw",@nobits
	.weak		__nv_reservedSMEM_offset_0_alias
	.size		__nv_reservedSMEM_offset_0_alias, 0, 64
	.other		__nv_reservedSMEM_offset_0_alias,@"STO_CUDA_RESERVED_SHARED STV_DEFAULT"
__nv_reservedSMEM_offset_0_alias:
	.zero		0
	.zero		64


//--------------------- .nv.global                --------------------------
	.section	.nv.global,"aw",@nobits
.nv.global:
	.type		_ZN74_INTERNAL_16fca202_38_flash_fwd_hdimall_e4m3_softcap_sm90_cu_9d2915ae_37074cute1_E,@object
	.size		_ZN74_INTERNAL_16fca202_38_flash_fwd_hdimall_e4m3_softcap_sm90_cu_9d2915ae_37074cute1_E,(_ZN74_INTERNAL_16fca202_38_flash_fwd_hdimall_e4m3_softcap_sm90_cu_9d2915ae_37074cuda3std3__45__cpo6cbeginE - _ZN74_INTERNAL_16fca202_38_flash_fwd_hdimall_e4m3_softcap_sm90_cu_9d2915ae_37074cute1_E)
_ZN74_INTERNAL_16fca202_38_flash_fwd_hdimall_e4m3_softcap_sm90_cu_9d2915ae_37074cute1_E:
	.zero		1
	.type		_ZN74_INTERNAL_16fca202_38_flash_fwd_hdimall_e4m3_softcap_sm90_cu_9d2915ae_37074cuda3std3__45__cpo6cbeginE,@object
	.size		_ZN74_INTERNAL_16fca202_38_flash_fwd_hdimall_e4m3_softcap_sm90_cu_9d2915ae_37074cuda3std3__45__cpo6cbeginE,(_ZN74_INTERNAL_16fca202_38_flash_fwd_hdimall_e4m3_softcap_sm90_cu_9d2915ae_37074cuda3std3__48in_placeE - _ZN74_INTERNAL_16fca202_38_flash_fwd_hdimall_e4m3_softcap_sm90_cu_9d2915ae_37074cuda3std3__45__cpo6cbeginE)
_ZN74_INTERNAL_16fca202_38_flash_fwd_hdimall_e4m3_softcap_sm90_cu_9d2915ae_37074cuda3std3__45__cpo6cbeginE:
	.zero		1
	.type		_ZN74_INTERNAL_16fca202_38_flash_fwd_hdimall_e4m3_softcap_sm90_cu_9d2915ae_37074cuda3std3__48in_placeE,@object
	.size		_ZN74_INTERNAL_16fca202_38_flash_fwd_hdimall_e4m3_softcap_sm90_cu_9d2915ae_37074cuda3std3__48in_placeE,(_ZN74_INTERNAL_16fca202_38_flash_fwd_hdimall_e4m3_softcap_sm90_cu_9d2915ae_37074cuda3std6ranges3__45__cpo9iter_moveE - _ZN74_INTERNAL_16fca202_38_flash_fwd_hdimall_e4m3_softcap_sm90_cu_9d2915ae_37074cuda3std3__48in_placeE)
_ZN74_INTERNAL_16fca202_38_flash_fwd_hdimall_e4m3_softcap_sm90_cu_9d2915ae_37074cuda3std3__48in_placeE:
	.zero		1
	.type		_ZN74_INTERNAL_16fca202_38_flash_fwd_hdimall_e4m3_softcap_sm90_cu_9d2915ae_37074cuda3std6ranges3__45__cpo9iter_moveE,@object
	.size		_ZN74_INTERNAL_16fca202_38_flash_fwd_hdimall_e4m3_softcap_sm90_cu_9d2915ae_37074cuda3std6ranges3__45__cpo9iter_moveE,(_ZN74_INTERNAL_16fca202_38_flash_fwd_hdimall_e4m3_softcap_sm90_cu_9d2915ae_37074cuda3std3__45__cpo5beginE - _ZN74_INTERNAL_16fca202_38_flash_fwd_hdimall_e4m3_softcap_sm90_cu_9d2915ae_37074cuda3std6ranges3__45__cpo9iter_moveE)
_ZN74_INTERNAL_16fca202_38_flash_fwd_hdimall_e4m3_softcap_sm90_cu_9d2915ae_37074cuda3std6ranges3__45__cpo9iter_moveE:
	.zero		1
	.type		_ZN74_INTERNAL_16fca202_38_flash_fwd_hdimall_e4m3_softcap_sm90_cu_9d2915ae_37074cuda3std3__45__cpo5beginE,@object
	.size		_ZN74_INTERNAL_16fca202_38_flash_fwd_hdimall_e4m3_softcap_sm90_cu_9d2915ae_37074cuda3std3__45__cpo5beginE,(_ZN74_INTERNAL_16fca202_38_flash_fwd_hdimall_e4m3_softcap_sm90_cu_9d2915ae_37074cuda3std3__476_GLOBAL__N__16fca202_38_flash_fwd_hdimall_e4m3_softcap_sm90_cu_9d2915ae_37076ignoreE - _ZN74_INTERNAL_16fca202_38_flash_fwd_hdimall_e4m3_softcap_sm90_cu_9d2915ae_37074cuda3std3__45__cpo5beginE)
_ZN74_INTERNAL_16fca202_38_flash_fwd_hdimall_e4m3_softcap_sm90_cu_9d2915ae_37074cuda3std3__45__cpo5beginE:
	.zero		1
	.type		_ZN74_INTERNAL_16fca202_38_flash_fwd_hdimall_e4m3_softcap_sm90_cu_9d2915ae_37074cuda3std3__476_GLOBAL__N__16fca202_38_flash_fwd_hdimall_e4m3_softcap_sm90_cu_9d2915ae_37076ignoreE,@object
	.size		_ZN74_INTERNAL_16fca202_38_flash_fwd_hdimall_e4m3_softcap_sm90_cu_9d2915ae_37074cuda3std3__476_GLOBAL__N__16fca202_38_flash_fwd_hdimall_e4m3_softcap_sm90_cu_9d2915ae_37076ignoreE,(_ZN74_INTERNAL_16fca202_38_flash_fwd_hdimall_e4m3_softcap_sm90_cu_9d2915ae_37074cute7productE - _ZN74_INTERNAL_16fca202_38_flash_fwd_hdimall_e4m3_softcap_sm90_cu_9d2915ae_37074cuda3std3__476_GLOBAL__N__16fca202_38_flash_fwd_hdimall_e4m3_softcap_sm90_cu_9d2915ae_37076ignoreE)
_ZN74_INTERNAL_16fca202_38_flash_fwd_hdimall_e4m3_softcap_sm90_cu_9d2915ae_37074cuda3std3__476_GLOBAL__N__16fca202_38_flash_fwd_hdimall_e4m3_softcap_sm90_cu_9d2915ae_37076ignoreE:
	.zero		1
	.type		_ZN74_INTERNAL_16fca202_38_flash_fwd_hdimall_e4m3_softcap_sm90_cu_9d2915ae_37074cute7productE,@object
	.size		_ZN74_INTERNAL_16fca202_38_flash_fwd_hdimall_e4m3_softcap_sm90_cu_9d2915ae_37074cute7productE,(_ZN74_INTERNAL_16fca202_38_flash_fwd_hdimall_e4m3_softcap_sm90_cu_9d2915ae_37074cuda3std3__45__cpo3endE - _ZN74_INTERNAL_16fca202_38_flash_fwd_hdimall_e4m3_softcap_sm90_cu_9d2915ae_37074cute7productE)
_ZN74_INTERNAL_16fca202_38_flash_fwd_hdimall_e4m3_softcap_sm90_cu_9d2915ae_37074cute7productE:
	.zero		1
	.type		_ZN74_INTERNAL_16fca202_38_flash_fwd_hdimall_e4m3_softcap_sm90_cu_9d2915ae_37074cuda3std3__45__cpo3endE,@object
	.size		_ZN74_INTERNAL_16fca202_38_flash_fwd_hdimall_e4m3_softcap_sm90_cu_9d2915ae_37074cuda3std3__45__cpo3endE,(_ZN74_INTERNAL_16fca202_38_flash_fwd_hdimall_e4m3_softcap_sm90_cu_9d2915ae_37074cuda3std3__419piecewise_constructE - _ZN74_INTERNAL_16fca202_38_flash_fwd_hdimall_e4m3_softcap_sm90_cu_9d2915ae_37074cuda3std3__45__cpo3endE)
_ZN74_INTERNAL_16fca202_38_flash_fwd_hdimall_e4m3_softcap_sm90_cu_9d2915ae_37074cuda3std3__45__cpo3endE:
	.zero		1
	.type		_ZN74_INTERNAL_16fca202_38_flash_fwd_hdimall_e4m3_softcap_sm90_cu_9d2915ae_37074cuda3std3__419piecewise_constructE,@object
	.size		_ZN74_INTERNAL_16fca202_38_flash_fwd_hdimall_e4m3_softcap_sm90_cu_9d2915ae_37074cuda3std3__419piecewise_constructE,(_ZN74_INTERNAL_16fca202_38_flash_fwd_hdimall_e4m3_softcap_sm90_cu_9d2915ae_37074cuda3std3__45__cpo4cendE - _ZN74_INTERNAL_16fca202_38_flash_fwd_hdimall_e4m3_softcap_sm90_cu_9d2915ae_37074cuda3std3__419piecewise_constructE)
_ZN74_INTERNAL_16fca202_38_flash_fwd_hdimall_e4m3_softcap_sm90_cu_9d2915ae_37074cuda3std3__419piecewise_constructE:
	.zero		1
	.type		_ZN74_INTERNAL_16fca202_38_flash_fwd_hdimall_e4m3_softcap_sm90_cu_9d2915ae_37074cuda3std3__45__cpo4cendE,@object
	.size		_ZN74_INTERNAL_16fca202_38_flash_fwd_hdimall_e4m3_softcap_sm90_cu_9d2915ae_37074cuda3std3__45__cpo4cendE,(_ZN74_INTERNAL_16fca202_38_flash_fwd_hdimall_e4m3_softcap_sm90_cu_9d2915ae_37074cuda3std6ranges3__45__cpo4swapE - _ZN74_INTERNAL_16fca202_38_flash_fwd_hdimall_e4m3_softcap_sm90_cu_9d2915ae_37074cuda3std3__45__cpo4cendE)
_ZN74_INTERNAL_16fca202_38_flash_fwd_hdimall_e4m3_softcap_sm90_cu_9d2915ae_37074cuda3std3__45__cpo4cendE:
	.zero		1
	.type		_ZN74_INTERNAL_16fca202_38_flash_fwd_hdimall_e4m3_softcap_sm90_cu_9d2915ae_37074cuda3std6ranges3__45__cpo4swapE,@object
	.size		_ZN74_INTERNAL_16fca202_38_flash_fwd_hdimall_e4m3_softcap_sm90_cu_9d2915ae_37074cuda3std6ranges3__45__cpo4swapE,(.L_7 - _ZN74_INTERNAL_16fca202_38_flash_fwd_hdimall_e4m3_softcap_sm90_cu_9d2915ae_37074cuda3std6ranges3__45__cpo4swapE)
_ZN74_INTERNAL_16fca202_38_flash_fwd_hdimall_e4m3_softcap_sm90_cu_9d2915ae_37074cuda3std6ranges3__45__cpo4swapE:
	.zero		1
.L_7:


//--------------------- .nv.constant0._ZN7cutlass13device_kernelIN5flash11enable_sm90INS1_16FlashAttnFwdSm90INS1_25CollectiveMainloopFwdSm90ILi2EN4cute5tupleIJNS5_1CILi1EEES8_S8_EEENS6_IJNS7_ILi128EEESA_NS7_ILi256EEEEEELi256ENS_12float_e4m3_tEfNS_4arch4Sm90ELb0ELb0ELb1ELb0ELb0ELb0ELb0ELb1ELb1ELb0ELb0ELb0EEENS1_21CollectiveEpilogueFwdINS6_IJSA_SB_SA_EEES9_NS_10bfloat16_tESF_Li256ELb0ELb0ELb0ELb1EEENS1_29StaticPersistentTileSchedulerILb0EEEEEEEEEvNT_6ParamsE --------------------------
	.section	.nv.constant0._ZN7cutlass13device_kernelIN5flash11enable_sm90INS1_16FlashAttnFwdSm90INS1_25CollectiveMainloopFwdSm90ILi2EN4cute5tupleIJNS5_1CILi1EEES8_S8_EEENS6_IJNS7_ILi128EEESA_NS7_ILi256EEEEEELi256ENS_12float_e4m3_tEfNS_4arch4Sm90ELb0ELb0ELb1ELb0ELb0ELb0ELb0ELb1ELb1ELb0ELb0ELb0EEENS1_21CollectiveEpilogueFwdINS6_IJSA_SB_SA_EEES9_NS_10bfloat16_tESF_Li256ELb0ELb0ELb0ELb1EEENS1_29StaticPersistentTileSchedulerILb0EEEEEEEEEvNT_6ParamsE,"a",@progbits
	.sectionflags	@""
	.align	4
.nv.constant0._ZN7cutlass13device_kernelIN5flash11enable_sm90INS1_16FlashAttnFwdSm90INS1_25CollectiveMainloopFwdSm90ILi2EN4cute5tupleIJNS5_1CILi1EEES8_S8_EEENS6_IJNS7_ILi128EEESA_NS7_ILi256EEEEEELi256ENS_12float_e4m3_tEfNS_4arch4Sm90ELb0ELb0ELb1ELb0ELb0ELb0ELb0ELb1ELb1ELb0ELb0ELb0EEENS1_21CollectiveEpilogueFwdINS6_IJSA_SB_SA_EEES9_NS_10bfloat16_tESF_Li256ELb0ELb0ELb0ELb1EEENS1_29StaticPersistentTileSchedulerILb0EEEEEEEEEvNT_6ParamsE:
	.zero		3840


//--------------------- .nv.constant0._ZN7cutlass13device_kernelIN5flash11enable_sm90INS1_16FlashAttnFwdSm90INS1_25CollectiveMainloopFwdSm90ILi2EN4cute5tupleIJNS5_1CILi1EEES8_S8_EEENS6_IJNS7_ILi128EEESA_NS7_ILi256EEEEEELi256ENS_12float_e4m3_tEfNS_4arch4Sm90ELb0ELb0ELb1ELb1ELb0ELb0ELb0ELb1ELb1ELb0ELb0ELb0EEENS1_21CollectiveEpilogueFwdINS6_IJSA_SB_SA_EEES9_NS_10bfloat16_tESF_Li256ELb1ELb0ELb0ELb1EEENS1_36VarlenDynamicPersistentTileSchedulerILi128ELi128ELi256ELi128ELb0ELb0ELb1ELb0ELb1ELb1EEEEEEEEEvNT_6ParamsE --------------------------
	.section	.nv.constant0._ZN7cutlass13device_kernelIN5flash11enable_sm90INS1_16FlashAttnFwdSm90INS1_25CollectiveMainloopFwdSm90ILi2EN4cute5tupleIJNS5_1CILi1EEES8_S8_EEENS6_IJNS7_ILi128EEESA_NS7_ILi256EEEEEELi256ENS_12float_e4m3_tEfNS_4arch4Sm90ELb0ELb0ELb1ELb1ELb0ELb0ELb0ELb1ELb1ELb0ELb0ELb0EEENS1_21CollectiveEpilogueFwdINS6_IJSA_SB_SA_EEES9_NS_10bfloat16_tESF_Li256ELb1ELb0ELb0ELb1EEENS1_36VarlenDynamicPersistentTileSchedulerILi128ELi128ELi256ELi128ELb0ELb0ELb1ELb0ELb1ELb1EEEEEEEEEvNT_6ParamsE,"a",@progbits
	.sectionflags	@""
	.align	4
.nv.constant0._ZN7cutlass13device_kernelIN5flash11enable_sm90INS1_16FlashAttnFwdSm90INS1_25CollectiveMainloopFwdSm90ILi2EN4cute5tupleIJNS5_1CILi1EEES8_S8_EEENS6_IJNS7_ILi128EEESA_NS7_ILi256EEEEEELi256ENS_12float_e4m3_tEfNS_4arch4Sm90ELb0ELb0ELb1ELb1ELb0ELb0ELb0ELb1ELb1ELb0ELb0ELb0EEENS1_21CollectiveEpilogueFwdINS6_IJSA_SB_SA_EEES9_NS_10bfloat16_tESF_Li256ELb1ELb0ELb0ELb1EEENS1_36VarlenDynamicPersistentTileSchedulerILi128ELi128ELi256ELi128ELb0ELb0ELb1ELb0ELb1ELb1EEEEEEEEEvNT_6ParamsE:
	.zero		3456


//--------------------- .nv.constant0._ZN7cutlass13device_kernelIN5flash11enable_sm90INS1_16FlashAttnFwdSm90INS1_25CollectiveMainloopFwdSm90ILi2EN4cute5tupleIJNS5_1CILi1EEES8_S8_EEENS6_IJNS7_ILi128EEESA_NS7_ILi256EEEEEELi256ENS_12float_e4m3_tEfNS_4arch4Sm90ELb0ELb0ELb1ELb1ELb0ELb1ELb0ELb1ELb1ELb0ELb0ELb0EEENS1_21CollectiveEpilogueFwdINS6_IJSA_SB_SA_EEES9_NS_10bfloat16_tESF_Li256ELb1ELb0ELb0ELb1EEENS1_36VarlenDynamicPersistentTileSchedulerILi128ELi128ELi256ELi128ELb0ELb0ELb1ELb0ELb1ELb1EEEEEEEEEvNT_6ParamsE --------------------------
	.section	.nv.constant0._ZN7cutlass13device_kernelIN5flash11enable_sm90INS1_16FlashAttnFwdSm90INS1_25CollectiveMainloopFwdSm90ILi2EN4cute5tupleIJNS5_1CILi1EEES8_S8_EEENS6_IJNS7_ILi128EEESA_NS7_ILi256EEEEEELi256ENS_12float_e4m3_tEfNS_4arch4Sm90ELb0ELb0ELb1ELb1ELb0ELb1ELb0ELb1ELb1ELb0ELb0ELb0EEENS1_21CollectiveEpilogueFwdINS6_IJSA_SB_SA_EEES9_NS_10bfloat16_tESF_Li256ELb1ELb0ELb0ELb1EEENS1_36VarlenDynamicPersistentTileSchedulerILi128ELi128ELi256ELi128ELb0ELb0ELb1ELb0ELb1ELb1EEEEEEEEEvNT_6ParamsE,"a",@progbits
	.sectionflags	@""
	.align	4
.nv.constant0._ZN7cutlass13device_kernelIN5flash11enable_sm90INS1_16FlashAttnFwdSm90INS1_25CollectiveMainloopFwdSm90ILi2EN4cute5tupleIJNS5_1CILi1EEES8_S8_EEENS6_IJNS7_ILi128EEESA_NS7_ILi256EEEEEELi256ENS_12float_e4m3_tEfNS_4arch4Sm90ELb0ELb0ELb1ELb1ELb0ELb1ELb0ELb1ELb1ELb0ELb0ELb0EEENS1_21CollectiveEpilogueFwdINS6_IJSA_SB_SA_EEES9_NS_10bfloat16_tESF_Li256ELb1ELb0ELb0ELb1EEENS1_36VarlenDynamicPersistentTileSchedulerILi128ELi128ELi256ELi128ELb0ELb0ELb1ELb0ELb1ELb1EEEEEEEEEvNT_6ParamsE:
	.zero		3456


//--------------------- .nv.constant0._ZN7cutlass13device_kernelIN5flash11enable_sm90INS1_16FlashAttnFwdSm90INS1_25CollectiveMainloopFwdSm90ILi2EN4cute5tupleIJNS5_1CILi1EEES8_S8_EEENS6_IJNS7_ILi128EEENS7_ILi64EEENS7_ILi256EEEEEELi256ENS_12float_e4m3_tEfNS_4arch4Sm90ELb0ELb1ELb1ELb0ELb0ELb0ELb0ELb1ELb1ELb0ELb0ELb0EEENS1_21CollectiveEpilogueFwdINS6_IJSA_SC_SB_EEES9_NS_10bfloat16_tESG_Li256ELb0ELb0ELb0ELb1EEENS1_30DynamicPersistentTileSchedulerILi256ELi128ELb0ELb0ELb1EEEEEEEEEvNT_6ParamsE --------------------------
	.section	.nv.constant0._ZN7cutlass13device_kernelIN5flash11enable_sm90INS1_16FlashAttnFwdSm90INS1_25CollectiveMainloopFwdSm90ILi2EN4cute5tupleIJNS5_1CILi1EEES8_S8_EEENS6_IJNS7_ILi128EEENS7_ILi64EEENS7_ILi256EEEEEELi256ENS_12float_e4m3_tEfNS_4arch4Sm90ELb0ELb1ELb1ELb0ELb0ELb0ELb0ELb1ELb1ELb0ELb0ELb0EEENS1_21CollectiveEpilogueFwdINS6_IJSA_SC_SB_EEES9_NS_10bfloat16_tESG_Li256ELb0ELb0ELb0ELb1EEENS1_30DynamicPersistentTileSchedulerILi256ELi128ELb0ELb0ELb1EEEEEEEEEvNT_6ParamsE,"a",@progbits
	.sectionflags	@""
	.align	4
.nv.constant0._ZN7cutlass13device_kernelIN5flash11enable_sm90INS1_16FlashAttnFwdSm90INS1_25CollectiveMainloopFwdSm90ILi2EN4cute5tupleIJNS5_1CILi1EEES8_S8_EEENS6_IJNS7_ILi128EEENS7_ILi64EEENS7_ILi256EEEEEELi256ENS_12float_e4m3_tEfNS_4arch4Sm90ELb0ELb1ELb1ELb0ELb0ELb0ELb0ELb1ELb1ELb0ELb0ELb0EEENS1_21CollectiveEpilogueFwdINS6_IJSA_SC_SB_EEES9_NS_10bfloat16_tESG_Li256ELb0ELb0ELb0ELb1EEENS1_30DynamicPersistentTileSchedulerILi256ELi128ELb0ELb0ELb1EEEEEEEEEvNT_6ParamsE:
	.zero		3840


//--------------------- .nv.constant0._ZN7cutlass13device_kernelIN5flash11enable_sm90INS1_16FlashAttnFwdSm90INS1_25CollectiveMainloopFwdSm90ILi2EN4cute5tupleIJNS5_1CILi1EEES8_S8_EEENS6_IJNS7_ILi128EEENS7_ILi64EEENS7_ILi256EEEEEELi256ENS_12float_e4m3_tEfNS_4arch4Sm90ELb0ELb1ELb1ELb1ELb0ELb0ELb0ELb1ELb1ELb0ELb0ELb0EEENS1_21CollectiveEpilogueFwdINS6_IJSA_SC_SB_EEES9_NS_10bfloat16_tESG_Li256ELb1ELb0ELb0ELb1EEENS1_36VarlenDynamicPersistentTileSchedulerILi128ELi64ELi256ELi128ELb0ELb0ELb1ELb1ELb0ELb1EEEEEEEEEvNT_6ParamsE --------------------------
	.section	.nv.constant0._ZN7cutlass13device_kernelIN5flash11enable_sm90INS1_16FlashAttnFwdSm90INS1_25CollectiveMainloopFwdSm90ILi2EN4cute5tupleIJNS5_1CILi1EEES8_S8_EEENS6_IJNS7_ILi128EEENS7_ILi64EEENS7_ILi256EEEEEELi256ENS_12float_e4m3_tEfNS_4arch4Sm90ELb0ELb1ELb1ELb1ELb0ELb0ELb0ELb1ELb1ELb0ELb0ELb0EEENS1_21CollectiveEpilogueFwdINS6_IJSA_SC_SB_EEES9_NS_10bfloat16_tESG_Li256ELb1ELb0ELb0ELb1EEENS1_36VarlenDynamicPersistentTileSchedulerILi128ELi64ELi256ELi128ELb0ELb0ELb1ELb1ELb0ELb1EEEEEEEEEvNT_6ParamsE,"a",@progbits
	.sectionflags	@""
	.align	4
.nv.constant0._ZN7cutlass13device_kernelIN5flash11enable_sm90INS1_16FlashAttnFwdSm90INS1_25CollectiveMainloopFwdSm90ILi2EN4cute5tupleIJNS5_1CILi1EEES8_S8_EEENS6_IJNS7_ILi128EEENS7_ILi64EEENS7_ILi256EEEEEELi256ENS_12float_e4m3_tEfNS_4arch4Sm90ELb0ELb1ELb1ELb1ELb0ELb0ELb0ELb1ELb1ELb0ELb0ELb0EEENS1_21CollectiveEpilogueFwdINS6_IJSA_SC_SB_EEES9_NS_10bfloat16_tESG_Li256ELb1ELb0ELb0ELb1EEENS1_36VarlenDynamicPersistentTileSchedulerILi128ELi64ELi256ELi128ELb0ELb0ELb1ELb1ELb0ELb1EEEEEEEEEvNT_6ParamsE:
	.zero		3456


//--------------------- .nv.constant0._ZN7cutlass13device_kernelIN5flash11enable_sm90INS1_16FlashAttnFwdSm90INS1_25CollectiveMainloopFwdSm90ILi2EN4cute5tupleIJNS5_1CILi1EEES8_S8_EEENS6_IJNS7_ILi128EEENS7_ILi64EEENS7_ILi256EEEEEELi256ENS_12float_e4m3_tEfNS_4arch4Sm90ELb0ELb1ELb1ELb1ELb0ELb1ELb0ELb1ELb1ELb0ELb0ELb0EEENS1_21CollectiveEpilogueFwdINS6_IJSA_SC_SB_EEES9_NS_10bfloat16_tESG_Li256ELb1ELb0ELb0ELb1EEENS1_36VarlenDynamicPersistentTileSchedulerILi128ELi64ELi256ELi128ELb0ELb0ELb1ELb1ELb0ELb1EEEEEEEEEvNT_6ParamsE --------------------------
	.section	.nv.constant0._ZN7cutlass13device_kernelIN5flash11enable_sm90INS1_16FlashAttnFwdSm90INS1_25CollectiveMainloopFwdSm90ILi2EN4cute5tupleIJNS5_1CILi1EEES8_S8_EEENS6_IJNS7_ILi128EEENS7_ILi64EEENS7_ILi256EEEEEELi256ENS_12float_e4m3_tEfNS_4arch4Sm90ELb0ELb1ELb1ELb1ELb0ELb1ELb0ELb1ELb1ELb0ELb0ELb0EEENS1_21CollectiveEpilogueFwdINS6_IJSA_SC_SB_EEES9_NS_10bfloat16_tESG_Li256ELb1ELb0ELb0ELb1EEENS1_36VarlenDynamicPersistentTileSchedulerILi128ELi64ELi256ELi128ELb0ELb0ELb1ELb1ELb0ELb1EEEEEEEEEvNT_6ParamsE,"a",@progbits
	.sectionflags	@""
	.align	4
.nv.constant0._ZN7cutlass13device_kernelIN5flash11enable_sm90INS1_16FlashAttnFwdSm90INS1_25CollectiveMainloopFwdSm90ILi2EN4cute5tupleIJNS5_1CILi1EEES8_S8_EEENS6_IJNS7_ILi128EEENS7_ILi64EEENS7_ILi256EEEEEELi256ENS_12float_e4m3_tEfNS_4arch4Sm90ELb0ELb1ELb1ELb1ELb0ELb1ELb0ELb1ELb1ELb0ELb0ELb0EEENS1_21CollectiveEpilogueFwdINS6_IJSA_SC_SB_EEES9_NS_10bfloat16_tESG_Li256ELb1ELb0ELb0ELb1EEENS1_36VarlenDynamicPersistentTileSchedulerILi128ELi64ELi256ELi128ELb0ELb0ELb1ELb1ELb0ELb1EEEEEEEEEvNT_6ParamsE:
	.zero		3456


//--------------------- .nv.constant0._ZN7cutlass13device_kernelIN5flash11enable_sm90INS1_16FlashAttnFwdSm90INS1_25CollectiveMainloopFwdSm90ILi2EN4cute5tupleIJNS5_1CILi1EEES8_S8_EEENS6_IJNS7_ILi128EEESA_NS7_ILi256EEEEEELi256ENS_12float_e4m3_tEfNS_4arch4Sm90ELb1ELb0ELb1ELb0ELb0ELb0ELb0ELb1ELb1ELb0ELb0ELb0EEENS1_21CollectiveEpilogueFwdINS6_IJSA_SB_SA_EEES9_NS_10bfloat16_tESF_Li256ELb0ELb0ELb0ELb1EEENS1_30DynamicPersistentTileSchedulerILi256ELi128ELb0ELb0ELb1EEEEEEEEEvNT_6ParamsE --------------------------
	.section	.nv.constant0._ZN7cutlass13device_kernelIN5flash11enable_sm90INS1_16FlashAttnFwdSm90INS1_25CollectiveMainloopFwdSm90ILi2EN4cute5tupleIJNS5_1CILi1EEES8_S8_EEENS6_IJNS7_ILi128EEESA_NS7_ILi256EEEEEELi256ENS_12float_e4m3_tEfNS_4arch4Sm90ELb1ELb0ELb1ELb0ELb0ELb0ELb0ELb1ELb1ELb0ELb0ELb0EEENS1_21CollectiveEpilogueFwdINS6_IJSA_SB_SA_EEES9_NS_10bfloat16_tESF_Li256ELb0ELb0ELb0ELb1EEENS1_30DynamicPersistentTileSchedulerILi256ELi128ELb0ELb0ELb1EEEEEEEEEvNT_6ParamsE,"a",@progbits
	.sectionflags	@""
	.align	4
.nv.constant0._ZN7cutlass13device_kernelIN5flash11enable_sm90INS1_16FlashAttnFwdSm90INS1_25CollectiveMainloopFwdSm90ILi2EN4cute5tupleIJNS5_1CILi1EEES8_S8_EEENS6_IJNS7_ILi128EEESA_NS7_ILi256EEEEEELi256ENS_12float_e4m3_tEfNS_4arch4Sm90ELb1ELb0ELb1ELb0ELb0ELb0ELb0ELb1ELb1ELb0ELb0ELb0EEENS1_21CollectiveEpilogueFwdINS6_IJSA_SB_SA_EEES9_NS_10bfloat16_tESF_Li256ELb0ELb0ELb0ELb1EEENS1_30DynamicPersistentTileSchedulerILi256ELi128ELb0ELb0ELb1EEEEEEEEEvNT_6ParamsE:
	.zero		3840


//--------------------- .nv.constant0._ZN7cutlass13device_kernelIN5flash11enable_sm90INS1_16FlashAttnFwdSm90INS1_25CollectiveMainloopFwdSm90ILi2EN4cute5tupleIJNS5_1CILi1EEES8_S8_EEENS6_IJNS7_ILi128EEESA_NS7_ILi256EEEEEELi256ENS_12float_e4m3_tEfNS_4arch4Sm90ELb1ELb0ELb1ELb1ELb0ELb0ELb0ELb1ELb1ELb0ELb0ELb0EEENS1_21CollectiveEpilogueFwdINS6_IJSA_SB_SA_EEES9_NS_10bfloat16_tESF_Li256ELb1ELb0ELb0ELb1EEENS1_36VarlenDynamicPersistentTileSchedulerILi128ELi128ELi256ELi128ELb0ELb0ELb1ELb1ELb1ELb1EEEEEEEEEvNT_6ParamsE --------------------------
	.section	.nv.constant0._ZN7cutlass13device_kernelIN5flash11enable_sm90INS1_16FlashAttnFwdSm90INS1_25CollectiveMainloopFwdSm90ILi2EN4cute5tupleIJNS5_1CILi1EEES8_S8_EEENS6_IJNS7_ILi128EEESA_NS7_ILi256EEEEEELi256ENS_12float_e4m3_tEfNS_4arch4Sm90ELb1ELb0ELb1ELb1ELb0ELb0ELb0ELb1ELb1ELb0ELb0ELb0EEENS1_21CollectiveEpilogueFwdINS6_IJSA_SB_SA_EEES9_NS_10bfloat16_tESF_Li256ELb1ELb0ELb0ELb1EEENS1_36VarlenDynamicPersistentTileSchedulerILi128ELi128ELi256ELi128ELb0ELb0ELb1ELb1ELb1ELb1EEEEEEEEEvNT_6ParamsE,"a",@progbits
	.sectionflags	@""
	.align	4
.nv.constant0._ZN7cutlass13device_kernelIN5flash11enable_sm90INS1_16FlashAttnFwdSm90INS1_25CollectiveMainloopFwdSm90ILi2EN4cute5tupleIJNS5_1CILi1EEES8_S8_EEENS6_IJNS7_ILi128EEESA_NS7_ILi256EEEEEELi256ENS_12float_e4m3_tEfNS_4arch4Sm90ELb1ELb0ELb1ELb1ELb0ELb0ELb0ELb1ELb1ELb0ELb0ELb0EEENS1_21CollectiveEpilogueFwdINS6_IJSA_SB_SA_EEES9_NS_10bfloat16_tESF_Li256ELb1ELb0ELb0ELb1EEENS1_36VarlenDynamicPersistentTileSchedulerILi128ELi128ELi256ELi128ELb0ELb0ELb1ELb1ELb1ELb1EEEEEEEEEvNT_6ParamsE:
	.zero		3456


//--------------------- .nv.constant0._ZN7cutlass13device_kernelIN5flash11enable_sm90INS1_16FlashAttnFwdSm90INS1_25CollectiveMainloopFwdSm90ILi2EN4cute5tupleIJNS5_1CILi1EEES8_S8_EEENS6_IJNS7_ILi128EEESA_NS7_ILi256EEEEEELi256ENS_12float_e4m3_tEfNS_4arch4Sm90ELb1ELb0ELb1ELb1ELb0ELb1ELb0ELb1ELb1ELb0ELb0ELb0EEENS1_21CollectiveEpilogueFwdINS6_IJSA_SB_SA_EEES9_NS_10bfloat16_tESF_Li256ELb1ELb0ELb0ELb1EEENS1_36VarlenDynamicPersistentTileSchedulerILi128ELi128ELi256ELi128ELb0ELb0ELb1ELb1ELb1ELb1EEEEEEEEEvNT_6ParamsE --------------------------
	.section	.nv.constant0._ZN7cutlass13device_kernelIN5flash11enable_sm90INS1_16FlashAttnFwdSm90INS1_25CollectiveMainloopFwdSm90ILi2EN4cute5tupleIJNS5_1CILi1EEES8_S8_EEENS6_IJNS7_ILi128EEESA_NS7_ILi256EEEEEELi256ENS_12float_e4m3_tEfNS_4arch4Sm90ELb1ELb0ELb1ELb1ELb0ELb1ELb0ELb1ELb1ELb0ELb0ELb0EEENS1_21CollectiveEpilogueFwdINS6_IJSA_SB_SA_EEES9_NS_10bfloat16_tESF_Li256ELb1ELb0ELb0ELb1EEENS1_36VarlenDynamicPersistentTileSchedulerILi128ELi128ELi256ELi128ELb0ELb0ELb1ELb1ELb1ELb1EEEEEEEEEvNT_6ParamsE,"a",@progbits
	.sectionflags	@""
	.align	4
.nv.constant0._ZN7cutlass13device_kernelIN5flash11enable_sm90INS1_16FlashAttnFwdSm90INS1_25CollectiveMainloopFwdSm90ILi2EN4cute5tupleIJNS5_1CILi1EEES8_S8_EEENS6_IJNS7_ILi128EEESA_NS7_ILi256EEEEEELi256ENS_12float_e4m3_tEfNS_4arch4Sm90ELb1ELb0ELb1ELb1ELb0ELb1ELb0ELb1ELb1ELb0ELb0ELb0EEENS1_21CollectiveEpilogueFwdINS6_IJSA_SB_SA_EEES9_NS_10bfloat16_tESF_Li256ELb1ELb0ELb0ELb1EEENS1_36VarlenDynamicPersistentTileSchedulerILi128ELi128ELi256ELi128ELb0ELb0ELb1ELb1ELb1ELb1EEEEEEEEEvNT_6ParamsE:
	.zero		3456


//--------------------- .nv.constant0._ZN7cutlass13device_kernelIN5flash11enable_sm90INS1_16FlashAttnFwdSm90INS1_25CollectiveMainloopFwdSm90ILi2EN4cute5tupleIJNS5_1CILi1EEES8_S8_EEENS6_IJNS7_ILi128EEENS7_ILi160EEENS7_ILi192EEEEEELi192ENS_12float_e4m3_tEfNS_4arch4Sm90ELb0ELb0ELb1ELb0ELb0ELb0ELb0ELb1ELb1ELb0ELb0ELb0EEENS1_21CollectiveEpilogueFwdINS6_IJSA_SC_SB_EEES9_NS_10bfloat16_tESG_Li256ELb0ELb0ELb0ELb1EEENS1_29StaticPersistentTileSchedulerILb0EEEEEEEEEvNT_6ParamsE --------------------------
	.section	.nv.constant0._ZN7cutlass13device_kernelIN5flash11enable_sm90INS1_16FlashAttnFwdSm90INS1_25CollectiveMainloopFwdSm90ILi2EN4cute5tupleIJNS5_1CILi1EEES8_S8_EEENS6_IJNS7_ILi128EEENS7_ILi160EEENS7_ILi192EEEEEELi192ENS_12float_e4m3_tEfNS_4arch4Sm90ELb0ELb0ELb1ELb0ELb0ELb0ELb0ELb1ELb1ELb0ELb0ELb0EEENS1_21CollectiveEpilogueFwdINS6_IJSA_SC_SB_EEES9_NS_10bfloat16_tESG_Li256ELb0ELb0ELb0ELb1EEENS1_29StaticPersistentTileSchedulerILb0EEEEEEEEEvNT_6ParamsE,"a",@progbits
	.sectionflags	@""
	.align	4
.nv.constant0._ZN7cutlass13device_kernelIN5flash11enable_sm90INS1_16FlashAttnFwdSm90INS1_25CollectiveMainloopFwdSm90ILi2EN4cute5tupleIJNS5_1CILi1EEES8_S8_EEENS6_IJNS7_ILi128EEENS7_ILi160EEENS7_ILi192EEEEEELi192ENS_12float_e4m3_tEfNS_4arch4Sm90ELb0ELb0ELb1ELb0ELb0ELb0ELb0ELb1ELb1ELb0ELb0ELb0EEENS1_21CollectiveEpilogueFwdINS6_IJSA_SC_SB_EEES9_NS_10bfloat16_tESG_Li256ELb0ELb0ELb0ELb1EEENS1_29StaticPersistentTileSchedulerILb0EEEEEEEEEvNT_6ParamsE:
	.zero		3840


//--------------------- .nv.constant0._ZN7cutlass13device_kernelIN5flash11enable_sm90INS1_16FlashAttnFwdSm90INS1_25CollectiveMainloopFwdSm90ILi2EN4cute5tupleIJNS5_1CILi2EEENS7_ILi1EEES9_EEENS6_IJNS7_ILi128EEENS7_ILi160EEENS7_ILi192EEEEEELi192ENS_12float_e4m3_tEfNS_4arch4Sm90ELb0ELb0ELb1ELb0ELb0ELb0ELb0ELb1ELb1ELb0ELb0ELb0EEENS1_21CollectiveEpilogueFwdINS6_IJSB_SD_SC_EEESA_NS_10bfloat16_tESH_Li256ELb0ELb0ELb0ELb1EEENS1_29StaticPersistentTileSchedulerILb0EEEEEEEEEvNT_6ParamsE --------------------------
	.section	.nv.constant0._ZN7cutlass13device_kernelIN5flash11enable_sm90INS1_16FlashAttnFwdSm90INS1_25CollectiveMainloopFwdSm90ILi2EN4cute5tupleIJNS5_1CILi2EEENS7_ILi1EEES9_EEENS6_IJNS7_ILi128EEENS7_ILi160EEENS7_ILi192EEEEEELi192ENS_12float_e4m3_tEfNS_4arch4Sm90ELb0ELb0ELb1ELb0ELb0ELb0ELb0ELb1ELb1ELb0ELb0ELb0EEENS1_21CollectiveEpilogueFwdINS6_IJSB_SD_SC_EEESA_NS_10bfloat16_tESH_Li256ELb0ELb0ELb0ELb1EEENS1_29StaticPersistentTileSchedulerILb0EEEEEEEEEvNT_6ParamsE,"a",@progbits
	.sectionflags	@""
	.align	4
.nv.constant0._ZN7cutlass13device_kernelIN5flash11enable_sm90INS1_16FlashAttnFwdSm90INS1_25CollectiveMainloopFwdSm90ILi2EN4cute5tupleIJNS5_1CILi2EEENS7_ILi1EEES9_EEENS6_IJNS7_ILi128EEENS7_ILi160EEENS7_ILi192EEEEEELi192ENS_12float_e4m3_tEfNS_4arch4Sm90ELb0ELb0ELb1ELb0ELb0ELb0ELb0ELb1ELb1ELb0ELb0ELb0EEENS1_21CollectiveEpilogueFwdINS6_IJSB_SD_SC_EEESA_NS_10bfloat16_tESH_Li256ELb0ELb0ELb0ELb1EEENS1_29StaticPersistentTileSchedulerILb0EEEEEEEEEvNT_6ParamsE:
	.zero		3840


//--------------------- .nv.constant0._ZN7cutlass13device_kernelIN5flash11enable_sm90INS1_16FlashAttnFwdSm90INS1_25CollectiveMainloopFwdSm90ILi2EN4cute5tupleIJNS5_1CILi1EEES8_S8_EEENS6_IJNS7_ILi128EEENS7_ILi160EEENS7_ILi192EEEEEELi192ENS_12float_e4m3_tEfNS_4arch4Sm90ELb0ELb0ELb1ELb1ELb0ELb0ELb0ELb1ELb1ELb0ELb0ELb0EEENS1_21CollectiveEpilogueFwdINS6_IJSA_SC_SB_EEES9_NS_10bfloat16_tESG_Li256ELb1ELb0ELb0ELb1EEENS1_36VarlenDynamicPersistentTileSchedulerILi128ELi160ELi256ELi128ELb0ELb0ELb1ELb0ELb1ELb1EEEEEEEEEvNT_6ParamsE --------------------------
	.section	.nv.constant0._ZN7cutlass13device_kernelIN5flash11enable_sm90INS1_16FlashAttnFwdSm90INS1_25CollectiveMainloopFwdSm90ILi2EN4cute5tupleIJNS5_1CILi1EEES8_S8_EEENS6_IJNS7_ILi128EEENS7_ILi160EEENS7_ILi192EEEEEELi192ENS_12float_e4m3_tEfNS_4arch4Sm90ELb0ELb0ELb1ELb1ELb0ELb0ELb0ELb1ELb1ELb0ELb0ELb0EEENS1_21CollectiveEpilogueFwdINS6_IJSA_SC_SB_EEES9_NS_10bfloat16_tESG_Li256ELb1ELb0ELb0ELb1EEENS1_36VarlenDynamicPersistentTileSchedulerILi128ELi160ELi256ELi128ELb0ELb0ELb1ELb0ELb1ELb1EEEEEEEEEvNT_6ParamsE,"a",@progbits
	.sectionflags	@""
	.align	4
.nv.constant0._ZN7cutlass13device_kernelIN5flash11enable_sm90INS1_16FlashAttnFwdSm90INS1_25CollectiveMainloopFwdSm90ILi2EN4cute5tupleIJNS5_1CILi1EEES8_S8_EEENS6_IJNS7_ILi128EEENS7_ILi160EEENS7_ILi192EEEEEELi192ENS_12float_e4m3_tEfNS_4arch4Sm90ELb0ELb0ELb1ELb1ELb0ELb0ELb0ELb1ELb1ELb0ELb0ELb0EEENS1_21CollectiveEpilogueFwdINS6_IJSA_SC_SB_EEES9_NS_10bfloat16_tESG_Li256ELb1ELb0ELb0ELb1EEENS1_36VarlenDynamicPersistentTileSchedulerILi128ELi160ELi256ELi128ELb0ELb0ELb1ELb0ELb1ELb1EEEEEEEEEvNT_6ParamsE:
	.zero		3456


//--------------------- .nv.constant0._ZN7cutlass13device_kernelIN5flash11enable_sm90INS1_16FlashAttnFwdSm90INS1_25CollectiveMainloopFwdSm90ILi2EN4cute5tupleIJNS5_1CILi1EEES8_S8_EEENS6_IJNS7_ILi128EEENS7_ILi160EEENS7_ILi192EEEEEELi192ENS_12float_e4m3_tEfNS_4arch4Sm90ELb0ELb0ELb1ELb1ELb0ELb1ELb0ELb1ELb1ELb0ELb0ELb0EEENS1_21CollectiveEpilogueFwdINS6_IJSA_SC_SB_EEES9_NS_10bfloat16_tESG_Li256ELb1ELb0ELb0ELb1EEENS1_36VarlenDynamicPersistentTileSchedulerILi128ELi160ELi256ELi128ELb0ELb0ELb1ELb0ELb1ELb1EEEEEEEEEvNT_6ParamsE --------------------------
	.section	.nv.constant0._ZN7cutlass13device_kernelIN5flash11enable_sm90INS1_16FlashAttnFwdSm90INS1_25CollectiveMainloopFwdSm90ILi2EN4cute5tupleIJNS5_1CILi1EEES8_S8_EEENS6_IJNS7_ILi128EEENS7_ILi160EEENS7_ILi192EEEEEELi192ENS_12float_e4m3_tEfNS_4arch4Sm90ELb0ELb0ELb1ELb1ELb0ELb1ELb0ELb1ELb1ELb0ELb0ELb0EEENS1_21CollectiveEpilogueFwdINS6_IJSA_SC_SB_EEES9_NS_10bfloat16_tESG_Li256ELb1ELb0ELb0ELb1EEENS1_36VarlenDynamicPersistentTileSchedulerILi128ELi160ELi256ELi128ELb0ELb0ELb1ELb0ELb1ELb1EEEEEEEEEvNT_6ParamsE,"a",@progbits
	.sectionflags	@""
	.align	4
.nv.constant0._ZN7cutlass13device_kernelIN5flash11enable_sm90INS1_16FlashAttnFwdSm90INS1_25CollectiveMainloopFwdSm90ILi2EN4cute5tupleIJNS5_1CILi1EEES8_S8_EEENS6_IJNS7_ILi128EEENS7_ILi160EEENS7_ILi192EEEEEELi192ENS_12float_e4m3_tEfNS_4arch4Sm90ELb0ELb0ELb1ELb1ELb0ELb1ELb0ELb1ELb1ELb0ELb0ELb0EEENS1_21CollectiveEpilogueFwdINS6_IJSA_SC_SB_EEES9_NS_10bfloat16_tESG_Li256ELb1ELb0ELb0ELb1EEENS1_36VarlenDynamicPersistentTileSchedulerILi128ELi160ELi256ELi128ELb0ELb0ELb1ELb0ELb1ELb1EEEEEEEEEvNT_6ParamsE:
	.zero		3456


//--------------------- .nv.constant0._ZN7cutlass13device_kernelIN5flash11enable_sm90INS1_16FlashAttnFwdSm90INS1_25CollectiveMainloopFwdSm90ILi2EN4cute5tupleIJNS5_1CILi1EEES8_S8_EEENS6_IJNS7_ILi128EEESA_NS7_ILi192EEEEEELi192ENS_12float_e4m3_tEfNS_4arch4Sm90ELb0ELb1ELb1ELb0ELb0ELb0ELb0ELb1ELb1ELb0ELb0ELb0EEENS1_21CollectiveEpilogueFwdINS6_IJSA_SB_SA_EEES9_NS_10bfloat16_tESF_Li256ELb0ELb0ELb0ELb1EEENS1_30DynamicPersistentTileSchedulerILi256ELi128ELb0ELb0ELb1EEEEEEEEEvNT_6ParamsE --------------------------
	.section	.nv.constant0._ZN7cutlass13device_kernelIN5flash11enable_sm90INS1_16FlashAttnFwdSm90INS1_25CollectiveMainloopFwdSm90ILi2EN4cute5tupleIJNS5_1CILi1EEES8_S8_EEENS6_IJNS7_ILi128EEESA_NS7_ILi192EEEEEELi192ENS_12float_e4m3_tEfNS_4arch4Sm90ELb0ELb1ELb1ELb0ELb0ELb0ELb0ELb1ELb1ELb0ELb0ELb0EEENS1_21CollectiveEpilogueFwdINS6_IJSA_SB_SA_EEES9_NS_10bfloat16_tESF_Li256ELb0ELb0ELb0ELb1EEENS1_30DynamicPersistentTileSchedulerILi256ELi128ELb0ELb0ELb1EEEEEEEEEvNT_6ParamsE,"a",@progbits
	.sectionflags	@""
	.align	4
.nv.constant0._ZN7cutlass13device_kernelIN5flash11enable_sm90INS1_16FlashAttnFwdSm90INS1_25CollectiveMainloopFwdSm90ILi2EN4cute5tupleIJNS5_1CILi1EEES8_S8_EEENS6_IJNS7_ILi128EEESA_NS7_ILi192EEEEEELi192ENS_12float_e4m3_tEfNS_4arch4Sm90ELb0ELb1ELb1ELb0ELb0ELb0ELb0ELb1ELb1ELb0ELb0ELb0EEENS1_21CollectiveEpilogueFwdINS6_IJSA_SB_SA_EEES9_NS_10bfloat16_tESF_Li256ELb0ELb0ELb0ELb1EEENS1_30DynamicPersistentTileSchedulerILi256ELi128ELb0ELb0ELb1EEEEEEEEEvNT_6ParamsE:
	.zero		3840


//--------------------- .nv.constant0._ZN7cutlass13device_kernelIN5flash11enable_sm90INS1_16FlashAttnFwdSm90INS1_25CollectiveMainloopFwdSm90ILi2EN4cute5tupleIJNS5_1CILi1EEES8_S8_EEENS6_IJNS7_ILi128EEESA_NS7_ILi192EEEEEELi192ENS_12float_e4m3_tEfNS_4arch4Sm90ELb0ELb1ELb1ELb1ELb0ELb0ELb0ELb1ELb1ELb0ELb0ELb0EEENS1_21CollectiveEpilogueFwdINS6_IJSA_SB_SA_EEES9_NS_10bfloat16_tESF_Li256ELb1ELb0ELb0ELb1EEENS1_36VarlenDynamicPersistentTileSchedulerILi128ELi128ELi256ELi128ELb0ELb0ELb1ELb1ELb0ELb1EEEEEEEEEvNT_6ParamsE --------------------------
	.section	.nv.constant0._ZN7cutlass13device_kernelIN5flash11enable_sm90INS1_16FlashAttnFwdSm90INS1_25CollectiveMainloopFwdSm90ILi2EN4cute5tupleIJNS5_1CILi1EEES8_S8_EEENS6_IJNS7_ILi128EEESA_NS7_ILi192EEEEEELi192ENS_12float_e4m3_tEfNS_4arch4Sm90ELb0ELb1ELb1ELb1ELb0ELb0ELb0ELb1ELb1ELb0ELb0ELb0EEENS1_21CollectiveEpilogueFwdINS6_IJSA_SB_SA_EEES9_NS_10bfloat16_tESF_Li256ELb1ELb0ELb0ELb1EEENS1_36VarlenDynamicPersistentTileSchedulerILi128ELi128ELi256ELi128ELb0ELb0ELb1ELb1ELb0ELb1EEEEEEEEEvNT_6ParamsE,"a",@progbits
	.sectionflags	@""
	.align	4
.nv.constant0._ZN7cutlass13device_kernelIN5flash11enable_sm90INS1_16FlashAttnFwdSm90INS1_25CollectiveMainloopFwdSm90ILi2EN4cute5tupleIJNS5_1CILi1EEES8_S8_EEENS6_IJNS7_ILi128EEESA_NS7_ILi192EEEEEELi192ENS_12float_e4m3_tEfNS_4arch4Sm90ELb0ELb1ELb1ELb1ELb0ELb0ELb0ELb1ELb1ELb0ELb0ELb0EEENS1_21CollectiveEpilogueFwdINS6_IJSA_SB_SA_EEES9_NS_10bfloat16_tESF_Li256ELb1ELb0ELb0ELb1EEENS1_36VarlenDynamicPersistentTileSchedulerILi128ELi128ELi256ELi128ELb0ELb0ELb1ELb1ELb0ELb1EEEEEEEEEvNT_6ParamsE:
	.zero		3456


//--------------------- .nv.constant0._ZN7cutlass13device_kernelIN5flash11enable_sm90INS1_16FlashAttnFwdSm90INS1_25CollectiveMainloopFwdSm90ILi2EN4cute5tupleIJNS5_1CILi1EEES8_S8_EEENS6_IJNS7_ILi128EEESA_NS7_ILi192EEEEEELi192ENS_12float_e4m3_tEfNS_4arch4Sm90ELb0ELb1ELb1ELb1ELb0ELb1ELb0ELb1ELb1ELb0ELb0ELb0EEENS1_21CollectiveEpilogueFwdINS6_IJSA_SB_SA_EEES9_NS_10bfloat16_tESF_Li256ELb1ELb0ELb0ELb1EEENS1_36VarlenDynamicPersistentTileSchedulerILi128ELi128ELi256ELi128ELb0ELb0ELb1ELb1ELb0ELb1EEEEEEEEEvNT_6ParamsE --------------------------
	.section	.nv.constant0._ZN7cutlass13device_kernelIN5flash11enable_sm90INS1_16FlashAttnFwdSm90INS1_25CollectiveMainloopFwdSm90ILi2EN4cute5tupleIJNS5_1CILi1EEES8_S8_EEENS6_IJNS7_ILi128EEESA_NS7_ILi192EEEEEELi192ENS_12float_e4m3_tEfNS_4arch4Sm90ELb0ELb1ELb1ELb1ELb0ELb1ELb0ELb1ELb1ELb0ELb0ELb0EEENS1_21CollectiveEpilogueFwdINS6_IJSA_SB_SA_EEES9_NS_10bfloat16_tESF_Li256ELb1ELb0ELb0ELb1EEENS1_36VarlenDynamicPersistentTileSchedulerILi128ELi128ELi256ELi128ELb0ELb0ELb1ELb1ELb0ELb1EEEEEEEEEvNT_6ParamsE,"a",@progbits
	.sectionflags	@""
	.align	4
.nv.constant0._ZN7cutlass13device_kernelIN5flash11enable_sm90INS1_16FlashAttnFwdSm90INS1_25CollectiveMainloopFwdSm90ILi2EN4cute5tupleIJNS5_1CILi1EEES8_S8_EEENS6_IJNS7_ILi128EEESA_NS7_ILi192EEEEEELi192ENS_12float_e4m3_tEfNS_4arch4Sm90ELb0ELb1ELb1ELb1ELb0ELb1ELb0ELb1ELb1ELb0ELb0ELb0EEENS1_21CollectiveEpilogueFwdINS6_IJSA_SB_SA_EEES9_NS_10bfloat16_tESF_Li256ELb1ELb0ELb0ELb1EEENS1_36VarlenDynamicPersistentTileSchedulerILi128ELi128ELi256ELi128ELb0ELb0ELb1ELb1ELb0ELb1EEEEEEEEEvNT_6ParamsE:
	.zero		3456


//--------------------- .nv.constant0._ZN7cutlass13device_kernelIN5flash11enable_sm90INS1_16FlashAttnFwdSm90INS1_25CollectiveMainloopFwdSm90ILi2EN4cute5tupleIJNS5_1CILi1EEES8_S8_EEENS6_IJNS7_ILi128EEENS7_ILi160EEENS7_ILi192EEEEEELi192ENS_12float_e4m3_tEfNS_4arch4Sm90ELb1ELb0ELb1ELb0ELb0ELb0ELb0ELb1ELb1ELb0ELb0ELb0EEENS1_21CollectiveEpilogueFwdINS6_IJSA_SC_SB_EEES9_NS_10bfloat16_tESG_Li256ELb0ELb0ELb0ELb1EEENS1_30DynamicPersistentTileSchedulerILi256ELi128ELb0ELb0ELb1EEEEEEEEEvNT_6ParamsE --------------------------
	.section	.nv.constant0._ZN7cutlass13device_kernelIN5flash11enable_sm90INS1_16FlashAttnFwdSm90INS1_25CollectiveMainloopFwdSm90ILi2EN4cute5tupleIJNS5_1CILi1EEES8_S8_EEENS6_IJNS7_ILi128EEENS7_ILi160EEENS7_ILi192EEEEEELi192ENS_12float_e4m3_tEfNS_4arch4Sm90ELb1ELb0ELb1ELb0ELb0ELb0ELb0ELb1ELb1ELb0ELb0ELb0EEENS1_21CollectiveEpilogueFwdINS6_IJSA_SC_SB_EEES9_NS_10bfloat16_tESG_Li256ELb0ELb0ELb0ELb1EEENS1_30DynamicPersistentTileSchedulerILi256ELi128ELb0ELb0ELb1EEEEEEEEEvNT_6ParamsE,"a",@progbits
	.sectionflags	@""
	.align	4
.nv.constant0._ZN7cutlass13device_kernelIN5flash11enable_sm90INS1_16FlashAttnFwdSm90INS1_25CollectiveMainloopFwdSm90ILi2EN4cute5tupleIJNS5_1CILi1EEES8_S8_EEENS6_IJNS7_ILi128EEENS7_ILi160EEENS7_ILi192EEEEEELi192ENS_12float_e4m3_tEfNS_4arch4Sm90ELb1ELb0ELb1ELb0ELb0ELb0ELb0ELb1ELb1ELb0ELb0ELb0EEENS1_21CollectiveEpilogueFwdINS6_IJSA_SC_SB_EEES9_NS_10bfloat16_tESG_Li256ELb0ELb0ELb0ELb1EEENS1_30DynamicPersistentTileSchedulerILi256ELi128ELb0ELb0ELb1EEEEEEEEEvNT_6ParamsE:
	.zero		3840


//--------------------- .nv.constant0._ZN7cutlass13device_kernelIN5flash11enable_sm90INS1_16FlashAttnFwdSm90INS1_25CollectiveMainloopFwdSm90ILi2EN4cute5tupleIJNS5_1CILi1EEES8_S8_EEENS6_IJNS7_ILi128EEENS7_ILi160EEENS7_ILi192EEEEEELi192ENS_12float_e4m3_tEfNS_4arch4Sm90ELb1ELb0ELb1ELb1ELb0ELb0ELb0ELb1ELb1ELb0ELb0ELb0EEENS1_21CollectiveEpilogueFwdINS6_IJSA_SC_SB_EEES9_NS_10bfloat16_tESG_Li256ELb1ELb0ELb0ELb1EEENS1_36VarlenDynamicPersistentTileSchedulerILi128ELi160ELi256ELi128ELb0ELb0ELb1ELb1ELb1ELb1EEEEEEEEEvNT_6ParamsE --------------------------
	.section	.nv.constant0._ZN7cutlass13device_kernelIN5flash11enable_sm90INS1_16FlashAttnFwdSm90INS1_25CollectiveMainloopFwdSm90ILi2EN4cute5tupleIJNS5_1CILi1EEES8_S8_EEENS6_IJNS7_ILi128EEENS7_ILi160EEENS7_ILi192EEEEEELi192ENS_12float_e4m3_tEfNS_4arch4Sm90ELb1ELb0ELb1ELb1ELb0ELb0ELb0ELb1ELb1ELb0ELb0ELb0EEENS1_21CollectiveEpilogueFwdINS6_IJSA_SC_SB_EEES9_NS_10bfloat16_tESG_Li256ELb1ELb0ELb0ELb1EEENS1_36VarlenDynamicPersistentTileSchedulerILi128ELi160ELi256ELi128ELb0ELb0ELb1ELb1ELb1ELb1EEEEEEEEEvNT_6ParamsE,"a",@progbits
	.sectionflags	@""
	.align	4
.nv.constant0._ZN7cutlass13device_kernelIN5flash11enable_sm90INS1_16FlashAttnFwdSm90INS1_25CollectiveMainloopFwdSm90ILi2EN4cute5tupleIJNS5_1CILi1EEES8_S8_EEENS6_IJNS7_ILi128EEENS7_ILi160EEENS7_ILi192EEEEEELi192ENS_12float_e4m3_tEfNS_4arch4Sm90ELb1ELb0ELb1ELb1ELb0ELb0ELb0ELb1ELb1ELb0ELb0ELb0EEENS1_21CollectiveEpilogueFwdINS6_IJSA_SC_SB_EEES9_NS_10bfloat16_tESG_Li256ELb1ELb0ELb0ELb1EEENS1_36VarlenDynamicPersistentTileSchedulerILi128ELi160ELi256ELi128ELb0ELb0ELb1ELb1ELb1ELb1EEEEEEEEEvNT_6ParamsE:
	.zero		3456


//--------------------- .nv.constant0._ZN7cutlass13device_kernelIN5flash11enable_sm90INS1_16FlashAttnFwdSm90INS1_25CollectiveMainloopFwdSm90ILi2EN4cute5tupleIJNS5_1CILi1EEES8_S8_EEENS6_IJNS7_ILi128EEENS7_ILi160EEENS7_ILi192EEEEEELi192ENS_12float_e4m3_tEfNS_4arch4Sm90ELb1ELb0ELb1ELb1ELb0ELb1ELb0ELb1ELb1ELb0ELb0ELb0EEENS1_21CollectiveEpilogueFwdINS6_IJSA_SC_SB_EEES9_NS_10bfloat16_tESG_Li256ELb1ELb0ELb0ELb1EEENS1_36VarlenDynamicPersistentTileSchedulerILi128ELi160ELi256ELi128ELb0ELb0ELb1ELb1ELb1ELb1EEEEEEEEEvNT_6ParamsE --------------------------
	.section	.nv.constant0._ZN7cutlass13device_kernelIN5flash11enable_sm90INS1_16FlashAttnFwdSm90INS1_25CollectiveMainloopFwdSm90ILi2EN4cute5tupleIJNS5_1CILi1EEES8_S8_EEENS6_IJNS7_ILi128EEENS7_ILi160EEENS7_ILi192EEEEEELi192ENS_12float_e4m3_tEfNS_4arch4Sm90ELb1ELb0ELb1ELb1ELb0ELb1ELb0ELb1ELb1ELb0ELb0ELb0EEENS1_21CollectiveEpilogueFwdINS6_IJSA_SC_SB_EEES9_NS_10bfloat16_tESG_Li256ELb1ELb0ELb0ELb1EEENS1_36VarlenDynamicPersistentTileSchedulerILi128ELi160ELi256ELi128ELb0ELb0ELb1ELb1ELb1ELb1EEEEEEEEEvNT_6ParamsE,"a",@progbits
	.sectionflags	@""
	.align	4
.nv.constant0._ZN7cutlass13device_kernelIN5flash11enable_sm90INS1_16FlashAttnFwdSm90INS1_25CollectiveMainloopFwdSm90ILi2EN4cute5tupleIJNS5_1CILi1EEES8_S8_EEENS6_IJNS7_ILi128EEENS7_ILi160EEENS7_ILi192EEEEEELi192ENS_12float_e4m3_tEfNS_4arch4Sm90ELb1ELb0ELb1ELb1ELb0ELb1ELb0ELb1ELb1ELb0ELb0ELb0EEENS1_21CollectiveEpilogueFwdINS6_IJSA_SC_SB_EEES9_NS_10bfloat16_tESG_Li256ELb1ELb0ELb0ELb1EEENS1_36VarlenDynamicPersistentTileSchedulerILi128ELi160ELi256ELi128ELb0ELb0ELb1ELb1ELb1ELb1EEEEEEEEEvNT_6ParamsE:
	.zero		3456


//--------------------- .nv.constant0._ZN7cutlass13device_kernelIN5flash11enable_sm90INS1_16FlashAttnFwdSm90INS1_25CollectiveMainloopFwdSm90ILi2EN4cute5tupleIJNS5_1CILi1EEES8_S8_EEENS6_IJNS7_ILi128EEENS7_ILi224EEESA_EEELi128ENS_12float_e4m3_tEfNS_4arch4Sm90ELb0ELb0ELb1ELb0ELb0ELb0ELb0ELb1ELb1ELb0ELb0ELb0EEENS1_21CollectiveEpilogueFwdINS6_IJSA_SA_SB_EEES9_NS_10bfloat16_tESF_Li256ELb0ELb0ELb0ELb1EEENS1_29StaticPersistentTileSchedulerILb0EEEEEEEEEvNT_6ParamsE --------------------------
	.section	.nv.constant0._ZN7cutlass13device_kernelIN5flash11enable_sm90INS1_16FlashAttnFwdSm90INS1_25CollectiveMainloopFwdSm90ILi2EN4cute5tupleIJNS5_1CILi1EEES8_S8_EEENS6_IJNS7_ILi128EEENS7_ILi224EEESA_EEELi128ENS_12float_e4m3_tEfNS_4arch4Sm90ELb0ELb0ELb1ELb0ELb0ELb0ELb0ELb1ELb1ELb0ELb0ELb0EEENS1_21CollectiveEpilogueFwdINS6_IJSA_SA_SB_EEES9_NS_10bfloat16_tESF_Li256ELb0ELb0ELb0ELb1EEENS1_29StaticPersistentTileSchedulerILb0EEEEEEEEEvNT_6ParamsE,"a",@progbits
	.sectionflags	@""
	.align	4
.nv.constant0._ZN7cutlass13device_kernelIN5flash11enable_sm90INS1_16FlashAttnFwdSm90INS1_25CollectiveMainloopFwdSm90ILi2EN4cute5tupleIJNS5_1CILi1EEES8_S8_EEENS6_IJNS7_ILi128EEENS7_ILi224EEESA_EEELi128ENS_12float_e4m3_tEfNS_4arch4Sm90ELb0ELb0ELb1ELb0ELb0ELb0ELb0ELb1ELb1ELb0ELb0ELb0EEENS1_21CollectiveEpilogueFwdINS6_IJSA_SA_SB_EEES9_NS_10bfloat16_tESF_Li256ELb0ELb0ELb0ELb1EEENS1_29StaticPersistentTileSchedulerILb0EEEEEEEEEvNT_6ParamsE:
	.zero		3840


//--------------------- .nv.constant0._ZN7cutlass13device_kernelIN5flash11enable_sm90INS1_16FlashAttnFwdSm90INS1_25CollectiveMainloopFwdSm90ILi2EN4cute5tupleIJNS5_1CILi1EEES8_S8_EEENS6_IJNS7_ILi128EEENS7_ILi224EEESA_EEELi128ENS_12float_e4m3_tEfNS_4arch4Sm90ELb0ELb0ELb1ELb1ELb0ELb0ELb0ELb1ELb1ELb0ELb0ELb0EEENS1_21CollectiveEpilogueFwdINS6_IJSA_SA_SB_EEES9_NS_10bfloat16_tESF_Li256ELb1ELb0ELb0ELb1EEENS1_36VarlenDynamicPersistentTileSchedulerILi128ELi224ELi256ELi128ELb0ELb0ELb1ELb0ELb1ELb1EEEEEEEEEvNT_6ParamsE --------------------------
	.section	.nv.constant0._ZN7cutlass13device_kernelIN5flash11enable_sm90INS1_16FlashAttnFwdSm90INS1_25CollectiveMainloopFwdSm90ILi2EN4cute5tupleIJNS5_1CILi1EEES8_S8_EEENS6_IJNS7_ILi128EEENS7_ILi224EEESA_EEELi128ENS_12float_e4m3_tEfNS_4arch4Sm90ELb0ELb0ELb1ELb1ELb0ELb0ELb0ELb1ELb1ELb0ELb0ELb0EEENS1_21CollectiveEpilogueFwdINS6_IJSA_SA_SB_EEES9_NS_10bfloat16_tESF_Li256ELb1ELb0ELb0ELb1EEENS1_36VarlenDynamicPersistentTileSchedulerILi128ELi224ELi256ELi128ELb0ELb0ELb1ELb0ELb1ELb1EEEEEEEEEvNT_6ParamsE,"a",@progbits
	.sectionflags	@""
	.align	4
.nv.constant0._ZN7cutlass13device_kernelIN5flash11enable_sm90INS1_16FlashAttnFwdSm90INS1_25CollectiveMainloopFwdSm90ILi2EN4cute5tupleIJNS5_1CILi1EEES8_S8_EEENS6_IJNS7_ILi128EEENS7_ILi224EEESA_EEELi128ENS_12float_e4m3_tEfNS_4arch4Sm90ELb0ELb0ELb1ELb1ELb0ELb0ELb0ELb1ELb1ELb0ELb0ELb0EEENS1_21CollectiveEpilogueFwdINS6_IJSA_SA_SB_EEES9_NS_10bfloat16_tESF_Li256ELb1ELb0ELb0ELb1EEENS1_36VarlenDynamicPersistentTileSchedulerILi128ELi224ELi256ELi128ELb0ELb0ELb1ELb0ELb1ELb1EEEEEEEEEvNT_6ParamsE:
	.zero		3456


//--------------------- .nv.constant0._ZN7cutlass13device_kernelIN5flash11enable_sm90INS1_16FlashAttnFwdSm90INS1_25CollectiveMainloopFwdSm90ILi2EN4cute5tupleIJNS5_1CILi1EEES8_S8_EEENS6_IJNS7_ILi128EEENS7_ILi224EEESA_EEELi128ENS_12float_e4m3_tEfNS_4arch4Sm90ELb0ELb0ELb1ELb1ELb0ELb1ELb0ELb1ELb1ELb0ELb0ELb0EEENS1_21CollectiveEpilogueFwdINS6_IJSA_SA_SB_EEES9_NS_10bfloat16_tESF_Li256ELb1ELb0ELb0ELb1EEENS1_36VarlenDynamicPersistentTileSchedulerILi128ELi224ELi256ELi128ELb0ELb0ELb1ELb0ELb1ELb1EEEEEEEEEvNT_6ParamsE --------------------------
	.section	.nv.constant0._ZN7cutlass13device_kernelIN5flash11enable_sm90INS1_16FlashAttnFwdSm90INS1_25CollectiveMainloopFwdSm90ILi2EN4cute5tupleIJNS5_1CILi1EEES8_S8_EEENS6_IJNS7_ILi128EEENS7_ILi224EEESA_EEELi128ENS_12float_e4m3_tEfNS_4arch4Sm90ELb0ELb0ELb1ELb1ELb0ELb1ELb0ELb1ELb1ELb0ELb0ELb0EEENS1_21CollectiveEpilogueFwdINS6_IJSA_SA_SB_EEES9_NS_10bfloat16_tESF_Li256ELb1ELb0ELb0ELb1EEENS1_36VarlenDynamicPersistentTileSchedulerILi128ELi224ELi256ELi128ELb0ELb0ELb1ELb0ELb1ELb1EEEEEEEEEvNT_6ParamsE,"a",@progbits
	.sectionflags	@""
	.align	4
.nv.constant0._ZN7cutlass13device_kernelIN5flash11enable_sm90INS1_16FlashAttnFwdSm90INS1_25CollectiveMainloopFwdSm90ILi2EN4cute5tupleIJNS5_1CILi1EEES8_S8_EEENS6_IJNS7_ILi128EEENS7_ILi224EEESA_EEELi128ENS_12float_e4m3_tEfNS_4arch4Sm90ELb0ELb0ELb1ELb1ELb0ELb1ELb0ELb1ELb1ELb0ELb0ELb0EEENS1_21CollectiveEpilogueFwdINS6_IJSA_SA_SB_EEES9_NS_10bfloat16_tESF_Li256ELb1ELb0ELb0ELb1EEENS1_36VarlenDynamicPersistentTileSchedulerILi128ELi224ELi256ELi128ELb0ELb0ELb1ELb0ELb1ELb1EEEEEEEEEvNT_6ParamsE:
	.zero		3456


//--------------------- .nv.constant0._ZN7cutlass13device_kernelIN5flash11enable_sm90INS1_16FlashAttnFwdSm90INS1_25CollectiveMainloopFwdSm90ILi2EN4cute5tupleIJNS5_1CILi1EEES8_S8_EEENS6_IJNS7_ILi128EEENS7_ILi192EEESA_EEELi128ENS_12float_e4m3_tEfNS_4arch4Sm90ELb0ELb1ELb1ELb0ELb0ELb0ELb0ELb1ELb1ELb0ELb0ELb0EEENS1_21CollectiveEpilogueFwdINS6_IJSA_SA_SB_EEES9_NS_10bfloat16_tESF_Li256ELb0ELb0ELb0ELb1EEENS1_30DynamicPersistentTileSchedulerILi256ELi128ELb0ELb0ELb1EEEEEEEEEvNT_6ParamsE --------------------------
	.section	.nv.constant0._ZN7cutlass13device_kernelIN5flash11enable_sm90INS1_16FlashAttnFwdSm90INS1_25CollectiveMainloopFwdSm90ILi2EN4cute5tupleIJNS5_1CILi1EEES8_S8_EEENS6_IJNS7_ILi128EEENS7_ILi192EEESA_EEELi128ENS_12float_e4m3_tEfNS_4arch4Sm90ELb0ELb1ELb1ELb0ELb0ELb0ELb0ELb1ELb1ELb0ELb0ELb0EEENS1_21CollectiveEpilogueFwdINS6_IJSA_SA_SB_EEES9_NS_10bfloat16_tESF_Li256ELb0ELb0ELb0ELb1EEENS1_30DynamicPersistentTileSchedulerILi256ELi128ELb0ELb0ELb1EEEEEEEEEvNT_6ParamsE,"a",@progbits
	.sectionflags	@""
	.align	4
.nv.constant0._ZN7cutlass13device_kernelIN5flash11enable_sm90INS1_16FlashAttnFwdSm90INS1_25CollectiveMainloopFwdSm90ILi2EN4cute5tupleIJNS5_1CILi1EEES8_S8_EEENS6_IJNS7_ILi128EEENS7_ILi192EEESA_EEELi128ENS_12float_e4m3_tEfNS_4arch4Sm90ELb0ELb1ELb1ELb0ELb0ELb0ELb0ELb1ELb1ELb0ELb0ELb0EEENS1_21CollectiveEpilogueFwdINS6_IJSA_SA_SB_EEES9_NS_10bfloat16_tESF_Li256ELb0ELb0ELb0ELb1EEENS1_30DynamicPersistentTileSchedulerILi256ELi128ELb0ELb0ELb1EEEEEEEEEvNT_6ParamsE:
	.zero		3840


//--------------------- .nv.constant0._ZN7cutlass13device_kernelIN5flash11enable_sm90INS1_16FlashAttnFwdSm90INS1_25CollectiveMainloopFwdSm90ILi2EN4cute5tupleIJNS5_1CILi1EEES8_S8_EEENS6_IJNS7_ILi128EEENS7_ILi192EEESA_EEELi128ENS_12float_e4m3_tEfNS_4arch4Sm90ELb0ELb1ELb1ELb1ELb0ELb0ELb0ELb1ELb1ELb0ELb0ELb0EEENS1_21CollectiveEpilogueFwdINS6_IJSA_SA_SB_EEES9_NS_10bfloat16_tESF_Li256ELb1ELb0ELb0ELb1EEENS1_36VarlenDynamicPersistentTileSchedulerILi128ELi192ELi256ELi128ELb0ELb0ELb1ELb1ELb0ELb1EEEEEEEEEvNT_6ParamsE --------------------------
	.section	.nv.constant0._ZN7cutlass13device_kernelIN5flash11enable_sm90INS1_16FlashAttnFwdSm90INS1_25CollectiveMainloopFwdSm90ILi2EN4cute5tupleIJNS5_1CILi1EEES8_S8_EEENS6_IJNS7_ILi128EEENS7_ILi192EEESA_EEELi128ENS_12float_e4m3_tEfNS_4arch4Sm90ELb0ELb1ELb1ELb1ELb0ELb0ELb0ELb1ELb1ELb0ELb0ELb0EEENS1_21CollectiveEpilogueFwdINS6_IJSA_SA_SB_EEES9_NS_10bfloat16_tESF_Li256ELb1ELb0ELb0ELb1EEENS1_36VarlenDynamicPersistentTileSchedulerILi128ELi192ELi256ELi128ELb0ELb0ELb1ELb1ELb0ELb1EEEEEEEEEvNT_6ParamsE,"a",@progbits
	.sectionflags	@""
	.align	4
.nv.constant0._ZN7cutlass13device_kernelIN5flash11enable_sm90INS1_16FlashAttnFwdSm90INS1_25CollectiveMainloopFwdSm90ILi2EN4cute5tupleIJNS5_1CILi1EEES8_S8_EEENS6_IJNS7_ILi128EEENS7_ILi192EEESA_EEELi128ENS_12float_e4m3_tEfNS_4arch4Sm90ELb0ELb1ELb1ELb1ELb0ELb0ELb0ELb1ELb1ELb0ELb0ELb0EEENS1_21CollectiveEpilogueFwdINS6_IJSA_SA_SB_EEES9_NS_10bfloat16_tESF_Li256ELb1ELb0ELb0ELb1EEENS1_36VarlenDynamicPersistentTileSchedulerILi128ELi192ELi256ELi128ELb0ELb0ELb1ELb1ELb0ELb1EEEEEEEEEvNT_6ParamsE:
	.zero		3456


//--------------------- .nv.constant0._ZN7cutlass13device_kernelIN5flash11enable_sm90INS1_16FlashAttnFwdSm90INS1_25CollectiveMainloopFwdSm90ILi2EN4cute5tupleIJNS5_1CILi1EEES8_S8_EEENS6_IJNS7_ILi128EEENS7_ILi192EEESA_EEELi128ENS_12float_e4m3_tEfNS_4arch4Sm90ELb0ELb1ELb1ELb1ELb0ELb1ELb0ELb1ELb1ELb0ELb0ELb0EEENS1_21CollectiveEpilogueFwdINS6_IJSA_SA_SB_EEES9_NS_10bfloat16_tESF_Li256ELb1ELb0ELb0ELb1EEENS1_36VarlenDynamicPersistentTileSchedulerILi128ELi192ELi256ELi128ELb0ELb0ELb1ELb1ELb0ELb1EEEEEEEEEvNT_6ParamsE --------------------------
	.section	.nv.constant0._ZN7cutlass13device_kernelIN5flash11enable_sm90INS1_16FlashAttnFwdSm90INS1_25CollectiveMainloopFwdSm90ILi2EN4cute5tupleIJNS5_1CILi1EEES8_S8_EEENS6_IJNS7_ILi128EEENS7_ILi192EEESA_EEELi128ENS_12float_e4m3_tEfNS_4arch4Sm90ELb0ELb1ELb1ELb1ELb0ELb1ELb0ELb1ELb1ELb0ELb0ELb0EEENS1_21CollectiveEpilogueFwdINS6_IJSA_SA_SB_EEES9_NS_10bfloat16_tESF_Li256ELb1ELb0ELb0ELb1EEENS1_36VarlenDynamicPersistentTileSchedulerILi128ELi192ELi256ELi128ELb0ELb0ELb1ELb1ELb0ELb1EEEEEEEEEvNT_6ParamsE,"a",@progbits
	.sectionflags	@""
	.align	4
.nv.constant0._ZN7cutlass13device_kernelIN5flash11enable_sm90INS1_16FlashAttnFwdSm90INS1_25CollectiveMainloopFwdSm90ILi2EN4cute5tupleIJNS5_1CILi1EEES8_S8_EEENS6_IJNS7_ILi128EEENS7_ILi192EEESA_EEELi128ENS_12float_e4m3_tEfNS_4arch4Sm90ELb0ELb1ELb1ELb1ELb0ELb1ELb0ELb1ELb1ELb0ELb0ELb0EEENS1_21CollectiveEpilogueFwdINS6_IJSA_SA_SB_EEES9_NS_10bfloat16_tESF_Li256ELb1ELb0ELb0ELb1EEENS1_36VarlenDynamicPersistentTileSchedulerILi128ELi192ELi256ELi128ELb0ELb0ELb1ELb1ELb0ELb1EEEEEEEEEvNT_6ParamsE:
	.zero		3456


//--------------------- .nv.constant0._ZN7cutlass13device_kernelIN5flash11enable_sm90INS1_16FlashAttnFwdSm90INS1_25CollectiveMainloopFwdSm90ILi2EN4cute5tupleIJNS5_1CILi1EEES8_S8_EEENS6_IJNS7_ILi128EEENS7_ILi224EEESA_EEELi128ENS_12float_e4m3_tEfNS_4arch4Sm90ELb1ELb0ELb1ELb0ELb0ELb0ELb0ELb1ELb1ELb0ELb0ELb0EEENS1_21CollectiveEpilogueFwdINS6_IJSA_SA_SB_EEES9_NS_10bfloat16_tESF_Li256ELb0ELb0ELb0ELb1EEENS1_30DynamicPersistentTileSchedulerILi256ELi128ELb0ELb0ELb1EEEEEEEEEvNT_6ParamsE --------------------------
	.section	.nv.constant0._ZN7cutlass13device_kernelIN5flash11enable_sm90INS1_16FlashAttnFwdSm90INS1_25CollectiveMainloopFwdSm90ILi2EN4cute5tupleIJNS5_1CILi1EEES8_S8_EEENS6_IJNS7_ILi128EEENS7_ILi224EEESA_EEELi128ENS_12float_e4m3_tEfNS_4arch4Sm90ELb1ELb0ELb1ELb0ELb0ELb0ELb0ELb1ELb1ELb0ELb0ELb0EEENS1_21CollectiveEpilogueFwdINS6_IJSA_SA_SB_EEES9_NS_10bfloat16_tESF_Li256ELb0ELb0ELb0ELb1EEENS1_30DynamicPersistentTileSchedulerILi256ELi128ELb0ELb0ELb1EEEEEEEEEvNT_6ParamsE,"a",@progbits
	.sectionflags	@""
	.align	4
.nv.constant0._ZN7cutlass13device_kernelIN5flash11enable_sm90INS1_16FlashAttnFwdSm90INS1_25CollectiveMainloopFwdSm90ILi2EN4cute5tupleIJNS5_1CILi1EEES8_S8_EEENS6_IJNS7_ILi128EEENS7_ILi224EEESA_EEELi128ENS_12float_e4m3_tEfNS_4arch4Sm90ELb1ELb0ELb1ELb0ELb0ELb0ELb0ELb1ELb1ELb0ELb0ELb0EEENS1_21CollectiveEpilogueFwdINS6_IJSA_SA_SB_EEES9_NS_10bfloat16_tESF_Li256ELb0ELb0ELb0ELb1EEENS1_30DynamicPersistentTileSchedulerILi256ELi128ELb0ELb0ELb1EEEEEEEEEvNT_6ParamsE:
	.zero		3840


//--------------------- .nv.constant0._ZN7cutlass13device_kernelIN5flash11enable_sm90INS1_16FlashAttnFwdSm90INS1_25CollectiveMainloopFwdSm90ILi2EN4cute5tupleIJNS5_1CILi1EEES8_S8_EEENS6_IJNS7_ILi128EEENS7_ILi224EEESA_EEELi128ENS_12float_e4m3_tEfNS_4arch4Sm90ELb1ELb0ELb1ELb1ELb0ELb0ELb0ELb1ELb1ELb0ELb0ELb0EEENS1_21CollectiveEpilogueFwdINS6_IJSA_SA_SB_EEES9_NS_10bfloat16_tESF_Li256ELb1ELb0ELb0ELb1EEENS1_36VarlenDynamicPersistentTileSchedulerILi128ELi224ELi256ELi128ELb0ELb0ELb1ELb1ELb1ELb1EEEEEEEEEvNT_6ParamsE --------------------------
	.section	.nv.constant0._ZN7cutlass13device_kernelIN5flash11enable_sm90INS1_16FlashAttnFwdSm90INS1_25CollectiveMainloopFwdSm90ILi2EN4cute5tupleIJNS5_1CILi1EEES8_S8_EEENS6_IJNS7_ILi128EEENS7_ILi224EEESA_EEELi128ENS_12float_e4m3_tEfNS_4arch4Sm90ELb1ELb0ELb1ELb1ELb0ELb0ELb0ELb1ELb1ELb0ELb0ELb0EEENS1_21CollectiveEpilogueFwdINS6_IJSA_SA_SB_EEES9_NS_10bfloat16_tESF_Li256ELb1ELb0ELb0ELb1EEENS1_36VarlenDynamicPersistentTileSchedulerILi128ELi224ELi256ELi128ELb0ELb0ELb1ELb1ELb1ELb1EEEEEEEEEvNT_6ParamsE,"a",@progbits
	.sectionflags	@""
	.align	4
.nv.constant0._ZN7cutlass13device_kernelIN5flash11enable_sm90INS1_16FlashAttnFwdSm90INS1_25CollectiveMainloopFwdSm90ILi2EN4cute5tupleIJNS5_1CILi1EEES8_S8_EEENS6_IJNS7_ILi128EEENS7_ILi224EEESA_EEELi128ENS_12float_e4m3_tEfNS_4arch4Sm90ELb1ELb0ELb1ELb1ELb0ELb0ELb0ELb1ELb1ELb0ELb0ELb0EEENS1_21CollectiveEpilogueFwdINS6_IJSA_SA_SB_EEES9_NS_10bfloat16_tESF_Li256ELb1ELb0ELb0ELb1EEENS1_36VarlenDynamicPersistentTileSchedulerILi128ELi224ELi256ELi128ELb0ELb0ELb1ELb1ELb1ELb1EEEEEEEEEvNT_6ParamsE:
	.zero		3456


//--------------------- .nv.constant0._ZN7cutlass13device_kernelIN5flash11enable_sm90INS1_16FlashAttnFwdSm90INS1_25CollectiveMainloopFwdSm90ILi2EN4cute5tupleIJNS5_1CILi1EEES8_S8_EEENS6_IJNS7_ILi128EEENS7_ILi224EEESA_EEELi128ENS_12float_e4m3_tEfNS_4arch4Sm90ELb1ELb0ELb1ELb1ELb0ELb1ELb0ELb1ELb1ELb0ELb0ELb0EEENS1_21CollectiveEpilogueFwdINS6_IJSA_SA_SB_EEES9_NS_10bfloat16_tESF_Li256ELb1ELb0ELb0ELb1EEENS1_36VarlenDynamicPersistentTileSchedulerILi128ELi224ELi256ELi128ELb0ELb0ELb1ELb1ELb1ELb1EEEEEEEEEvNT_6ParamsE --------------------------
	.section	.nv.constant0._ZN7cutlass13device_kernelIN5flash11enable_sm90INS1_16FlashAttnFwdSm90INS1_25CollectiveMainloopFwdSm90ILi2EN4cute5tupleIJNS5_1CILi1EEES8_S8_EEENS6_IJNS7_ILi128EEENS7_ILi224EEESA_EEELi128ENS_12float_e4m3_tEfNS_4arch4Sm90ELb1ELb0ELb1ELb1ELb0ELb1ELb0ELb1ELb1ELb0ELb0ELb0EEENS1_21CollectiveEpilogueFwdINS6_IJSA_SA_SB_EEES9_NS_10bfloat16_tESF_Li256ELb1ELb0ELb0ELb1EEENS1_36VarlenDynamicPersistentTileSchedulerILi128ELi224ELi256ELi128ELb0ELb0ELb1ELb1ELb1ELb1EEEEEEEEEvNT_6ParamsE,"a",@progbits
	.sectionflags	@""
	.align	4
.nv.constant0._ZN7cutlass13device_kernelIN5flash11enable_sm90INS1_16FlashAttnFwdSm90INS1_25CollectiveMainloopFwdSm90ILi2EN4cute5tupleIJNS5_1CILi1EEES8_S8_EEENS6_IJNS7_ILi128EEENS7_ILi224EEESA_EEELi128ENS_12float_e4m3_tEfNS_4arch4Sm90ELb1ELb0ELb1ELb1ELb0ELb1ELb0ELb1ELb1ELb0ELb0ELb0EEENS1_21CollectiveEpilogueFwdINS6_IJSA_SA_SB_EEES9_NS_10bfloat16_tESF_Li256ELb1ELb0ELb0ELb1EEENS1_36VarlenDynamicPersistentTileSchedulerILi128ELi224ELi256ELi128ELb0ELb0ELb1ELb1ELb1ELb1EEEEEEEEEvNT_6ParamsE:
	.zero		3456


//--------------------- .nv.constant0._ZN7cutlass13device_kernelIN5flash11enable_sm90INS1_16FlashAttnFwdSm90INS1_25CollectiveMainloopFwdSm90ILi2EN4cute5tupleIJNS5_1CILi1EEES8_S8_EEENS6_IJNS7_ILi192EEENS7_ILi128EEENS7_ILi96EEEEEELi96ENS_12float_e4m3_tEfNS_4arch4Sm90ELb0ELb0ELb1ELb0ELb0ELb0ELb0ELb1ELb1ELb0ELb0ELb0EEENS1_21CollectiveEpilogueFwdINS6_IJSA_SC_SB_EEES9_NS_10bfloat16_tESG_Li384ELb0ELb0ELb0ELb1EEENS1_29StaticPersistentTileSchedulerILb0EEEEEEEEEvNT_6ParamsE --------------------------
	.section	.nv.constant0._ZN7cutlass13device_kernelIN5flash11enable_sm90INS1_16FlashAttnFwdSm90INS1_25CollectiveMainloopFwdSm90ILi2EN4cute5tupleIJNS5_1CILi1EEES8_S8_EEENS6_IJNS7_ILi192EEENS7_ILi128EEENS7_ILi96EEEEEELi96ENS_12float_e4m3_tEfNS_4arch4Sm90ELb0ELb0ELb1ELb0ELb0ELb0ELb0ELb1ELb1ELb0ELb0ELb0EEENS1_21CollectiveEpilogueFwdINS6_IJSA_SC_SB_EEES9_NS_10bfloat16_tESG_Li384ELb0ELb0ELb0ELb1EEENS1_29StaticPersistentTileSchedulerILb0EEEEEEEEEvNT_6ParamsE,"a",@progbits
	.sectionflags	@""
	.align	4
.nv.constant0._ZN7cutlass13device_kernelIN5flash11enable_sm90INS1_16FlashAttnFwdSm90INS1_25CollectiveMainloopFwdSm90ILi2EN4cute5tupleIJNS5_1CILi1EEES8_S8_EEENS6_IJNS7_ILi192EEENS7_ILi128EEENS7_ILi96EEEEEELi96ENS_12float_e4m3_tEfNS_4arch4Sm90ELb0ELb0ELb1ELb0ELb0ELb0ELb0ELb1ELb1ELb0ELb0ELb0EEENS1_21CollectiveEpilogueFwdINS6_IJSA_SC_SB_EEES9_NS_10bfloat16_tESG_Li384ELb0ELb0ELb0ELb1EEENS1_29StaticPersistentTileSchedulerILb0EEEEEEEEEvNT_6ParamsE:
	.zero		3840


//--------------------- .nv.constant0._ZN7cutlass13device_kernelIN5flash11enable_sm90INS1_16FlashAttnFwdSm90INS1_25CollectiveMainloopFwdSm90ILi2EN4cute5tupleIJNS5_1CILi1EEES8_S8_EEENS6_IJNS7_ILi192EEENS7_ILi128EEENS7_ILi96EEEEEELi96ENS_12float_e4m3_tEfNS_4arch4Sm90ELb0ELb0ELb1ELb1ELb0ELb0ELb0ELb1ELb1ELb0ELb0ELb0EEENS1_21CollectiveEpilogueFwdINS6_IJSA_SC_SB_EEES9_NS_10bfloat16_tESG_Li384ELb1ELb0ELb0ELb1EEENS1_36VarlenDynamicPersistentTileSchedulerILi192ELi128ELi384ELi128ELb0ELb0ELb1ELb0ELb1ELb1EEEEEEEEEvNT_6ParamsE --------------------------
	.section	.nv.constant0._ZN7cutlass13device_kernelIN5flash11enable_sm90INS1_16FlashAttnFwdSm90INS1_25CollectiveMainloopFwdSm90ILi2EN4cute5tupleIJNS5_1CILi1EEES8_S8_EEENS6_IJNS7_ILi192EEENS7_ILi128EEENS7_ILi96EEEEEELi96ENS_12float_e4m3_tEfNS_4arch4Sm90ELb0ELb0ELb1ELb1ELb0ELb0ELb0ELb1ELb1ELb0ELb0ELb0EEENS1_21CollectiveEpilogueFwdINS6_IJSA_SC_SB_EEES9_NS_10bfloat16_tESG_Li384ELb1ELb0ELb0ELb1EEENS1_36VarlenDynamicPersistentTileSchedulerILi192ELi128ELi384ELi128ELb0ELb0ELb1ELb0ELb1ELb1EEEEEEEEEvNT_6ParamsE,"a",@progbits
	.sectionflags	@""
	.align	4
.nv.constant0._ZN7cutlass13device_kernelIN5flash11enable_sm90INS1_16FlashAttnFwdSm90INS1_25CollectiveMainloopFwdSm90ILi2EN4cute5tupleIJNS5_1CILi1EEES8_S8_EEENS6_IJNS7_ILi192EEENS7_ILi128EEENS7_ILi96EEEEEELi96ENS_12float_e4m3_tEfNS_4arch4Sm90ELb0ELb0ELb1ELb1ELb0ELb0ELb0ELb1ELb1ELb0ELb0ELb0EEENS1_21CollectiveEpilogueFwdINS6_IJSA_SC_SB_EEES9_NS_10bfloat16_tESG_Li384ELb1ELb0ELb0ELb1EEENS1_36VarlenDynamicPersistentTileSchedulerILi192ELi128ELi384ELi128ELb0ELb0ELb1ELb0ELb1ELb1EEEEEEEEEvNT_6ParamsE:
	.zero		3456


//--------------------- .nv.constant0._ZN7cutlass13device_kernelIN5flash11enable_sm90INS1_16FlashAttnFwdSm90INS1_25CollectiveMainloopFwdSm90ILi2EN4cute5tupleIJNS5_1CILi1EEES8_S8_EEENS6_IJNS7_ILi192EEENS7_ILi128EEENS7_ILi96EEEEEELi96ENS_12float_e4m3_tEfNS_4arch4Sm90ELb0ELb0ELb1ELb1ELb0ELb1ELb0ELb1ELb1ELb0ELb0ELb0EEENS1_21CollectiveEpilogueFwdINS6_IJSA_SC_SB_EEES9_NS_10bfloat16_tESG_Li384ELb1ELb0ELb0ELb1EEENS1_36VarlenDynamicPersistentTileSchedulerILi192ELi128ELi384ELi128ELb0ELb0ELb1ELb0ELb1ELb1EEEEEEEEEvNT_6ParamsE --------------------------
	.section	.nv.constant0._ZN7cutlass13device_kernelIN5flash11enable_sm90INS1_16FlashAttnFwdSm90INS1_25CollectiveMainloopFwdSm90ILi2EN4cute5tupleIJNS5_1CILi1EEES8_S8_EEENS6_IJNS7_ILi192EEENS7_ILi128EEENS7_ILi96EEEEEELi96ENS_12float_e4m3_tEfNS_4arch4Sm90ELb0ELb0ELb1ELb1ELb0ELb1ELb0ELb1ELb1ELb0ELb0ELb0EEENS1_21CollectiveEpilogueFwdINS6_IJSA_SC_SB_EEES9_NS_10bfloat16_tESG_Li384ELb1ELb0ELb0ELb1EEENS1_36VarlenDynamicPersistentTileSchedulerILi192ELi128ELi384ELi128ELb0ELb0ELb1ELb0ELb1ELb1EEEEEEEEEvNT_6ParamsE,"a",@progbits
	.sectionflags	@""
	.align	4
.nv.constant0._ZN7cutlass13device_kernelIN5flash11enable_sm90INS1_16FlashAttnFwdSm90INS1_25CollectiveMainloopFwdSm90ILi2EN4cute5tupleIJNS5_1CILi1EEES8_S8_EEENS6_IJNS7_ILi192EEENS7_ILi128EEENS7_ILi96EEEEEELi96ENS_12float_e4m3_tEfNS_4arch4Sm90ELb0ELb0ELb1ELb1ELb0ELb1ELb0ELb1ELb1ELb0ELb0ELb0EEENS1_21CollectiveEpilogueFwdINS6_IJSA_SC_SB_EEES9_NS_10bfloat16_tESG_Li384ELb1ELb0ELb0ELb1EEENS1_36VarlenDynamicPersistentTileSchedulerILi192ELi128ELi384ELi128ELb0ELb0ELb1ELb0ELb1ELb1EEEEEEEEEvNT_6ParamsE:
	.zero		3456


//--------------------- .nv.constant0._ZN7cutlass13device_kernelIN5flash11enable_sm90INS1_16FlashAttnFwdSm90INS1_25CollectiveMainloopFwdSm90ILi2EN4cute5tupleIJNS5_1CILi1EEES8_S8_EEENS6_IJNS7_ILi192EEENS7_ILi128EEENS7_ILi96EEEEEELi96ENS_12float_e4m3_tEfNS_4arch4Sm90ELb0ELb1ELb1ELb0ELb0ELb0ELb0ELb1ELb1ELb0ELb0ELb0EEENS1_21CollectiveEpilogueFwdINS6_IJSA_SC_SB_EEES9_NS_10bfloat16_tESG_Li384ELb0ELb0ELb0ELb1EEENS1_30DynamicPersistentTileSchedulerILi384ELi128ELb0ELb0ELb1EEEEEEEEEvNT_6ParamsE --------------------------
	.section	.nv.constant0._ZN7cutlass13device_kernelIN5flash11enable_sm90INS1_16FlashAttnFwdSm90INS1_25CollectiveMainloopFwdSm90ILi2EN4cute5tupleIJNS5_1CILi1EEES8_S8_EEENS6_IJNS7_ILi192EEENS7_ILi128EEENS7_ILi96EEEEEELi96ENS_12float_e4m3_tEfNS_4arch4Sm90ELb0ELb1ELb1ELb0ELb0ELb0ELb0ELb1ELb1ELb0ELb0ELb0EEENS1_21CollectiveEpilogueFwdINS6_IJSA_SC_SB_EEES9_NS_10bfloat16_tESG_Li384ELb0ELb0ELb0ELb1EEENS1_30DynamicPersistentTileSchedulerILi384ELi128ELb0ELb0ELb1EEEEEEEEEvNT_6ParamsE,"a",@progbits
	.sectionflags	@""
	.align	4
.nv.constant0._ZN7cutlass13device_kernelIN5flash11enable_sm90INS1_16FlashAttnFwdSm90INS1_25CollectiveMainloopFwdSm90ILi2EN4cute5tupleIJNS5_1CILi1EEES8_S8_EEENS6_IJNS7_ILi192EEENS7_ILi128EEENS7_ILi96EEEEEELi96ENS_12float_e4m3_tEfNS_4arch4Sm90ELb0ELb1ELb1ELb0ELb0ELb0ELb0ELb1ELb1ELb0ELb0ELb0EEENS1_21CollectiveEpilogueFwdINS6_IJSA_SC_SB_EEES9_NS_10bfloat16_tESG_Li384ELb0ELb0ELb0ELb1EEENS1_30DynamicPersistentTileSchedulerILi384ELi128ELb0ELb0ELb1EEEEEEEEEvNT_6ParamsE:
	.zero		3840


//--------------------- .nv.constant0._ZN7cutlass13device_kernelIN5flash11enable_sm90INS1_16FlashAttnFwdSm90INS1_25CollectiveMainloopFwdSm90ILi2EN4cute5tupleIJNS5_1CILi1EEES8_S8_EEENS6_IJNS7_ILi192EEENS7_ILi128EEENS7_ILi96EEEEEELi96ENS_12float_e4m3_tEfNS_4arch4Sm90ELb0ELb1ELb1ELb1ELb0ELb0ELb0ELb1ELb1ELb0ELb0ELb0EEENS1_21CollectiveEpilogueFwdINS6_IJSA_SC_SB_EEES9_NS_10bfloat16_tESG_Li384ELb1ELb0ELb0ELb1EEENS1_36VarlenDynamicPersistentTileSchedulerILi192ELi128ELi384ELi128ELb0ELb0ELb1ELb1ELb0ELb1EEEEEEEEEvNT_6ParamsE --------------------------
	.section	.nv.constant0._ZN7cutlass13device_kernelIN5flash11enable_sm90INS1_16FlashAttnFwdSm90INS1_25CollectiveMainloopFwdSm90ILi2EN4cute5tupleIJNS5_1CILi1EEES8_S8_EEENS6_IJNS7_ILi192EEENS7_ILi128EEENS7_ILi96EEEEEELi96ENS_12float_e4m3_tEfNS_4arch4Sm90ELb0ELb1ELb1ELb1ELb0ELb0ELb0ELb1ELb1ELb0ELb0ELb0EEENS1_21CollectiveEpilogueFwdINS6_IJSA_SC_SB_EEES9_NS_10bfloat16_tESG_Li384ELb1ELb0ELb0ELb1EEENS1_36VarlenDynamicPersistentTileSchedulerILi192ELi128ELi384ELi128ELb0ELb0ELb1ELb1ELb0ELb1EEEEEEEEEvNT_6ParamsE,"a",@progbits
	.sectionflags	@""
	.align	4
.nv.constant0._ZN7cutlass13device_kernelIN5flash11enable_sm90INS1_16FlashAttnFwdSm90INS1_25CollectiveMainloopFwdSm90ILi2EN4cute5tupleIJNS5_1CILi1EEES8_S8_EEENS6_IJNS7_ILi192EEENS7_ILi128EEENS7_ILi96EEEEEELi96ENS_12float_e4m3_tEfNS_4arch4Sm90ELb0ELb1ELb1ELb1ELb0ELb0ELb0ELb1ELb1ELb0ELb0ELb0EEENS1_21CollectiveEpilogueFwdINS6_IJSA_SC_SB_EEES9_NS_10bfloat16_tESG_Li384ELb1ELb0ELb0ELb1EEENS1_36VarlenDynamicPersistentTileSchedulerILi192ELi128ELi384ELi128ELb0ELb0ELb1ELb1ELb0ELb1EEEEEEEEEvNT_6ParamsE:
	.zero		3456


//--------------------- .nv.constant0._ZN7cutlass13device_kernelIN5flash11enable_sm90INS1_16FlashAttnFwdSm90INS1_25CollectiveMainloopFwdSm90ILi2EN4cute5tupleIJNS5_1CILi1EEES8_S8_EEENS6_IJNS7_ILi192EEENS7_ILi128EEENS7_ILi96EEEEEELi96ENS_12float_e4m3_tEfNS_4arch4Sm90ELb0ELb1ELb1ELb1ELb0ELb1ELb0ELb1ELb1ELb0ELb0ELb0EEENS1_21CollectiveEpilogueFwdINS6_IJSA_SC_SB_EEES9_NS_10bfloat16_tESG_Li384ELb1ELb0ELb0ELb1EEENS1_36VarlenDynamicPersistentTileSchedulerILi192ELi128ELi384ELi128ELb0ELb0ELb1ELb1ELb0ELb1EEEEEEEEEvNT_6ParamsE --------------------------
	.section	.nv.constant0._ZN7cutlass13device_kernelIN5flash11enable_sm90INS1_16FlashAttnFwdSm90INS1_25CollectiveMainloopFwdSm90ILi2EN4cute5tupleIJNS5_1CILi1EEES8_S8_EEENS6_IJNS7_ILi192EEENS7_ILi128EEENS7_ILi96EEEEEELi96ENS_12float_e4m3_tEfNS_4arch4Sm90ELb0ELb1ELb1ELb1ELb0ELb1ELb0ELb1ELb1ELb0ELb0ELb0EEENS1_21CollectiveEpilogueFwdINS6_IJSA_SC_SB_EEES9_NS_10bfloat16_tESG_Li384ELb1ELb0ELb0ELb1EEENS1_36VarlenDynamicPersistentTileSchedulerILi192ELi128ELi384ELi128ELb0ELb0ELb1ELb1ELb0ELb1EEEEEEEEEvNT_6ParamsE,"a",@progbits
	.sectionflags	@""
	.align	4
.nv.constant0._ZN7cutlass13device_kernelIN5flash11enable_sm90INS1_16FlashAttnFwdSm90INS1_25CollectiveMainloopFwdSm90ILi2EN4cute5tupleIJNS5_1CILi1EEES8_S8_EEENS6_IJNS7_ILi192EEENS7_ILi128EEENS7_ILi96EEEEEELi96ENS_12float_e4m3_tEfNS_4arch4Sm90ELb0ELb1ELb1ELb1ELb0ELb1ELb0ELb1ELb1ELb0ELb0ELb0EEENS1_21CollectiveEpilogueFwdINS6_IJSA_SC_SB_EEES9_NS_10bfloat16_tESG_Li384ELb1ELb0ELb0ELb1EEENS1_36VarlenDynamicPersistentTileSchedulerILi192ELi128ELi384ELi128ELb0ELb0ELb1ELb1ELb0ELb1EEEEEEEEEvNT_6ParamsE:
	.zero		3456


//--------------------- .nv.constant0._ZN7cutlass13device_kernelIN5flash11enable_sm90INS1_16FlashAttnFwdSm90INS1_25CollectiveMainloopFwdSm90ILi2EN4cute5tupleIJNS5_1CILi1EEES8_S8_EEENS6_IJNS7_ILi192EEENS7_ILi128EEENS7_ILi96EEEEEELi96ENS_12float_e4m3_tEfNS_4arch4Sm90ELb1ELb0ELb1ELb0ELb0ELb0ELb0ELb1ELb1ELb0ELb0ELb0EEENS1_21CollectiveEpilogueFwdINS6_IJSA_SC_SB_EEES9_NS_10bfloat16_tESG_Li384ELb0ELb0ELb0ELb1EEENS1_30DynamicPersistentTileSchedulerILi384ELi128ELb0ELb0ELb1EEEEEEEEEvNT_6ParamsE --------------------------
	.section	.nv.constant0._ZN7cutlass13device_kernelIN5flash11enable_sm90INS1_16FlashAttnFwdSm90INS1_25CollectiveMainloopFwdSm90ILi2EN4cute5tupleIJNS5_1CILi1EEES8_S8_EEENS6_IJNS7_ILi192EEENS7_ILi128EEENS7_ILi96EEEEEELi96ENS_12float_e4m3_tEfNS_4arch4Sm90ELb1ELb0ELb1ELb0ELb0ELb0ELb0ELb1ELb1ELb0ELb0ELb0EEENS1_21CollectiveEpilogueFwdINS6_IJSA_SC_SB_EEES9_NS_10bfloat16_tESG_Li384ELb0ELb0ELb0ELb1EEENS1_30DynamicPersistentTileSchedulerILi384ELi128ELb0ELb0ELb1EEEEEEEEEvNT_6ParamsE,"a",@progbits
	.sectionflags	@""
	.align	4
.nv.constant0._ZN7cutlass13device_kernelIN5flash11enable_sm90INS1_16FlashAttnFwdSm90INS1_25CollectiveMainloopFwdSm90ILi2EN4cute5tupleIJNS5_1CILi1EEES8_S8_EEENS6_IJNS7_ILi192EEENS7_ILi128EEENS7_ILi96EEEEEELi96ENS_12float_e4m3_tEfNS_4arch4Sm90ELb1ELb0ELb1ELb0ELb0ELb0ELb0ELb1ELb1ELb0ELb0ELb0EEENS1_21CollectiveEpilogueFwdINS6_IJSA_SC_SB_EEES9_NS_10bfloat16_tESG_Li384ELb0ELb0ELb0ELb1EEENS1_30DynamicPersistentTileSchedulerILi384ELi128ELb0ELb0ELb1EEEEEEEEEvNT_6ParamsE:
	.zero		3840


//--------------------- .nv.constant0._ZN7cutlass13device_kernelIN5flash11enable_sm90INS1_16FlashAttnFwdSm90INS1_25CollectiveMainloopFwdSm90ILi2EN4cute5tupleIJNS5_1CILi1EEES8_S8_EEENS6_IJNS7_ILi192EEENS7_ILi128EEENS7_ILi96EEEEEELi96ENS_12float_e4m3_tEfNS_4arch4Sm90ELb1ELb0ELb1ELb1ELb0ELb0ELb0ELb1ELb1ELb0ELb0ELb0EEENS1_21CollectiveEpilogueFwdINS6_IJSA_SC_SB_EEES9_NS_10bfloat16_tESG_Li384ELb1ELb0ELb0ELb1EEENS1_36VarlenDynamicPersistentTileSchedulerILi192ELi128ELi384ELi128ELb0ELb0ELb1ELb1ELb1ELb1EEEEEEEEEvNT_6ParamsE --------------------------
	.section	.nv.constant0._ZN7cutlass13device_kernelIN5flash11enable_sm90INS1_16FlashAttnFwdSm90INS1_25CollectiveMainloopFwdSm90ILi2EN4cute5tupleIJNS5_1CILi1EEES8_S8_EEENS6_IJNS7_ILi192EEENS7_ILi128EEENS7_ILi96EEEEEELi96ENS_12float_e4m3_tEfNS_4arch4Sm90ELb1ELb0ELb1ELb1ELb0ELb0ELb0ELb1ELb1ELb0ELb0ELb0EEENS1_21CollectiveEpilogueFwdINS6_IJSA_SC_SB_EEES9_NS_10bfloat16_tESG_Li384ELb1ELb0ELb0ELb1EEENS1_36VarlenDynamicPersistentTileSchedulerILi192ELi128ELi384ELi128ELb0ELb0ELb1ELb1ELb1ELb1EEEEEEEEEvNT_6ParamsE,"a",@progbits
	.sectionflags	@""
	.align	4
.nv.constant0._ZN7cutlass13device_kernelIN5flash11enable_sm90INS1_16FlashAttnFwdSm90INS1_25CollectiveMainloopFwdSm90ILi2EN4cute5tupleIJNS5_1CILi1EEES8_S8_EEENS6_IJNS7_ILi192EEENS7_ILi128EEENS7_ILi96EEEEEELi96ENS_12float_e4m3_tEfNS_4arch4Sm90ELb1ELb0ELb1ELb1ELb0ELb0ELb0ELb1ELb1ELb0ELb0ELb0EEENS1_21CollectiveEpilogueFwdINS6_IJSA_SC_SB_EEES9_NS_10bfloat16_tESG_Li384ELb1ELb0ELb0ELb1EEENS1_36VarlenDynamicPersistentTileSchedulerILi192ELi128ELi384ELi128ELb0ELb0ELb1ELb1ELb1ELb1EEEEEEEEEvNT_6ParamsE:
	.zero		3456


//--------------------- .nv.constant0._ZN7cutlass13device_kernelIN5flash11enable_sm90INS1_16FlashAttnFwdSm90INS1_25CollectiveMainloopFwdSm90ILi2EN4cute5tupleIJNS5_1CILi1EEES8_S8_EEENS6_IJNS7_ILi192EEENS7_ILi128EEENS7_ILi96EEEEEELi96ENS_12float_e4m3_tEfNS_4arch4Sm90ELb1ELb0ELb1ELb1ELb0ELb1ELb0ELb1ELb1ELb0ELb0ELb0EEENS1_21CollectiveEpilogueFwdINS6_IJSA_SC_SB_EEES9_NS_10bfloat16_tESG_Li384ELb1ELb0ELb0ELb1EEENS1_36VarlenDynamicPersistentTileSchedulerILi192ELi128ELi384ELi128ELb0ELb0ELb1ELb1ELb1ELb1EEEEEEEEEvNT_6ParamsE --------------------------
	.section	.nv.constant0._ZN7cutlass13device_kernelIN5flash11enable_sm90INS1_16FlashAttnFwdSm90INS1_25CollectiveMainloopFwdSm90ILi2EN4cute5tupleIJNS5_1CILi1EEES8_S8_EEENS6_IJNS7_ILi192EEENS7_ILi128EEENS7_ILi96EEEEEELi96ENS_12float_e4m3_tEfNS_4arch4Sm90ELb1ELb0ELb1ELb1ELb0ELb1ELb0ELb1ELb1ELb0ELb0ELb0EEENS1_21CollectiveEpilogueFwdINS6_IJSA_SC_SB_EEES9_NS_10bfloat16_tESG_Li384ELb1ELb0ELb0ELb1EEENS1_36VarlenDynamicPersistentTileSchedulerILi192ELi128ELi384ELi128ELb0ELb0ELb1ELb1ELb1ELb1EEEEEEEEEvNT_6ParamsE,"a",@progbits
	.sectionflags	@""
	.align	4
.nv.constant0._ZN7cutlass13device_kernelIN5flash11enable_sm90INS1_16FlashAttnFwdSm90INS1_25CollectiveMainloopFwdSm90ILi2EN4cute5tupleIJNS5_1CILi1EEES8_S8_EEENS6_IJNS7_ILi192EEENS7_ILi128EEENS7_ILi96EEEEEELi96ENS_12float_e4m3_tEfNS_4arch4Sm90ELb1ELb0ELb1ELb1ELb0ELb1ELb0ELb1ELb1ELb0ELb0ELb0EEENS1_21CollectiveEpilogueFwdINS6_IJSA_SC_SB_EEES9_NS_10bfloat16_tESG_Li384ELb1ELb0ELb0ELb1EEENS1_36VarlenDynamicPersistentTileSchedulerILi192ELi128ELi384ELi128ELb0ELb0ELb1ELb1ELb1ELb1EEEEEEEEEvNT_6ParamsE:
	.zero		3456


//--------------------- .nv.constant0._ZN7cutlass13device_kernelIN5flash11enable_sm90INS1_16FlashAttnFwdSm90INS1_25CollectiveMainloopFwdSm90ILi2EN4cute5tupleIJNS5_1CILi1EEES8_S8_EEENS6_IJNS7_ILi192EEENS7_ILi160EEENS7_ILi64EEEEEELi64ENS_12float_e4m3_tEfNS_4arch4Sm90ELb0ELb0ELb1ELb0ELb0ELb0ELb0ELb1ELb1ELb0ELb0ELb0EEENS1_21CollectiveEpilogueFwdINS6_IJSA_SC_SB_EEES9_NS_10bfloat16_tESG_Li384ELb0ELb0ELb0ELb1EEENS1_29StaticPersistentTileSchedulerILb0EEEEEEEEEvNT_6ParamsE --------------------------
	.section	.nv.constant0._ZN7cutlass13device_kernelIN5flash11enable_sm90INS1_16FlashAttnFwdSm90INS1_25CollectiveMainloopFwdSm90ILi2EN4cute5tupleIJNS5_1CILi1EEES8_S8_EEENS6_IJNS7_ILi192EEENS7_ILi160EEENS7_ILi64EEEEEELi64ENS_12float_e4m3_tEfNS_4arch4Sm90ELb0ELb0ELb1ELb0ELb0ELb0ELb0ELb1ELb1ELb0ELb0ELb0EEENS1_21CollectiveEpilogueFwdINS6_IJSA_SC_SB_EEES9_NS_10bfloat16_tESG_Li384ELb0ELb0ELb0ELb1EEENS1_29StaticPersistentTileSchedulerILb0EEEEEEEEEvNT_6ParamsE,"a",@progbits
	.sectionflags	@""
	.align	4
.nv.constant0._ZN7cutlass13device_kernelIN5flash11enable_sm90INS1_16FlashAttnFwdSm90INS1_25CollectiveMainloopFwdSm90ILi2EN4cute5tupleIJNS5_1CILi1EEES8_S8_EEENS6_IJNS7_ILi192EEENS7_ILi160EEENS7_ILi64EEEEEELi64ENS_12float_e4m3_tEfNS_4arch4Sm90ELb0ELb0ELb1ELb0ELb0ELb0ELb0ELb1ELb1ELb0ELb0ELb0EEENS1_21CollectiveEpilogueFwdINS6_IJSA_SC_SB_EEES9_NS_10bfloat16_tESG_Li384ELb0ELb0ELb0ELb1EEENS1_29StaticPersistentTileSchedulerILb0EEEEEEEEEvNT_6ParamsE:
	.zero		3840


//--------------------- .nv.constant0._ZN7cutlass13device_kernelIN5flash11enable_sm90INS1_16FlashAttnFwdSm90INS1_25CollectiveMainloopFwdSm90ILi2EN4cute5tupleIJNS5_1CILi1EEES8_S8_EEENS6_IJNS7_ILi192EEENS7_ILi160EEENS7_ILi64EEEEEELi64ENS_12float_e4m3_tEfNS_4arch4Sm90ELb0ELb0ELb1ELb1ELb0ELb0ELb0ELb1ELb1ELb0ELb0ELb0EEENS1_21CollectiveEpilogueFwdINS6_IJSA_SC_SB_EEES9_NS_10bfloat16_tESG_Li384ELb1ELb0ELb0ELb1EEENS1_36VarlenDynamicPersistentTileSchedulerILi192ELi160ELi384ELi128ELb0ELb0ELb1ELb0ELb1ELb1EEEEEEEEEvNT_6ParamsE --------------------------
	.section	.nv.constant0._ZN7cutlass13device_kernelIN5flash11enable_sm90INS1_16FlashAttnFwdSm90INS1_25CollectiveMainloopFwdSm90ILi2EN4cute5tupleIJNS5_1CILi1EEES8_S8_EEENS6_IJNS7_ILi192EEENS7_ILi160EEENS7_ILi64EEEEEELi64ENS_12float_e4m3_tEfNS_4arch4Sm90ELb0ELb0ELb1ELb1ELb0ELb0ELb0ELb1ELb1ELb0ELb0ELb0EEENS1_21CollectiveEpilogueFwdINS6_IJSA_SC_SB_EEES9_NS_10bfloat16_tESG_Li384ELb1ELb0ELb0ELb1EEENS1_36VarlenDynamicPersistentTileSchedulerILi192ELi160ELi384ELi128ELb0ELb0ELb1ELb0ELb1ELb1EEEEEEEEEvNT_6ParamsE,"a",@progbits
	.sectionflags	@""
	.align	4
.nv.constant0._ZN7cutlass13device_kernelIN5flash11enable_sm90INS1_16FlashAttnFwdSm90INS1_25CollectiveMainloopFwdSm90ILi2EN4cute5tupleIJNS5_1CILi1EEES8_S8_EEENS6_IJNS7_ILi192EEENS7_ILi160EEENS7_ILi64EEEEEELi64ENS_12float_e4m3_tEfNS_4arch4Sm90ELb0ELb0ELb1ELb1ELb0ELb0ELb0ELb1ELb1ELb0ELb0ELb0EEENS1_21CollectiveEpilogueFwdINS6_IJSA_SC_SB_EEES9_NS_10bfloat16_tESG_Li384ELb1ELb0ELb0ELb1EEENS1_36VarlenDynamicPersistentTileSchedulerILi192ELi160ELi384ELi128ELb0ELb0ELb1ELb0ELb1ELb1EEEEEEEEEvNT_6ParamsE:
	.zero		3456


//--------------------- .nv.constant0._ZN7cutlass13device_kernelIN5flash11enable_sm90INS1_16FlashAttnFwdSm90INS1_25CollectiveMainloopFwdSm90ILi2EN4cute5tupleIJNS5_1CILi1EEES8_S8_EEENS6_IJNS7_ILi192EEENS7_ILi160EEENS7_ILi64EEEEEELi64ENS_12float_e4m3_tEfNS_4arch4Sm90ELb0ELb0ELb1ELb1ELb0ELb1ELb0ELb1ELb1ELb0ELb0ELb0EEENS1_21CollectiveEpilogueFwdINS6_IJSA_SC_SB_EEES9_NS_10bfloat16_tESG_Li384ELb1ELb0ELb0ELb1EEENS1_36VarlenDynamicPersistentTileSchedulerILi192ELi160ELi384ELi128ELb0ELb0ELb1ELb0ELb1ELb1EEEEEEEEEvNT_6ParamsE --------------------------
	.section	.nv.constant0._ZN7cutlass13device_kernelIN5flash11enable_sm90INS1_16FlashAttnFwdSm90INS1_25CollectiveMainloopFwdSm90ILi2EN4cute5tupleIJNS5_1CILi1EEES8_S8_EEENS6_IJNS7_ILi192EEENS7_ILi160EEENS7_ILi64EEEEEELi64ENS_12float_e4m3_tEfNS_4arch4Sm90ELb0ELb0ELb1ELb1ELb0ELb1ELb0ELb1ELb1ELb0ELb0ELb0EEENS1_21CollectiveEpilogueFwdINS6_IJSA_SC_SB_EEES9_NS_10bfloat16_tESG_Li384ELb1ELb0ELb0ELb1EEENS1_36VarlenDynamicPersistentTileSchedulerILi192ELi160ELi384ELi128ELb0ELb0ELb1ELb0ELb1ELb1EEEEEEEEEvNT_6ParamsE,"a",@progbits
	.sectionflags	@""
	.align	4
.nv.constant0._ZN7cutlass13device_kernelIN5flash11enable_sm90INS1_16FlashAttnFwdSm90INS1_25CollectiveMainloopFwdSm90ILi2EN4cute5tupleIJNS5_1CILi1EEES8_S8_EEENS6_IJNS7_ILi192EEENS7_ILi160EEENS7_ILi64EEEEEELi64ENS_12float_e4m3_tEfNS_4arch4Sm90ELb0ELb0ELb1ELb1ELb0ELb1ELb0ELb1ELb1ELb0ELb0ELb0EEENS1_21CollectiveEpilogueFwdINS6_IJSA_SC_SB_EEES9_NS_10bfloat16_tESG_Li384ELb1ELb0ELb0ELb1EEENS1_36VarlenDynamicPersistentTileSchedulerILi192ELi160ELi384ELi128ELb0ELb0ELb1ELb0ELb1ELb1EEEEEEEEEvNT_6ParamsE:
	.zero		3456


//--------------------- .nv.constant0._ZN7cutlass13device_kernelIN5flash11enable_sm90INS1_16FlashAttnFwdSm90INS1_25CollectiveMainloopFwdSm90ILi2EN4cute5tupleIJNS5_1CILi1EEES8_S8_EEENS6_IJNS7_ILi192EEENS7_ILi160EEENS7_ILi64EEEEEELi64ENS_12float_e4m3_tEfNS_4arch4Sm90ELb0ELb1ELb1ELb0ELb0ELb0ELb0ELb1ELb1ELb0ELb0ELb0EEENS1_21CollectiveEpilogueFwdINS6_IJSA_SC_SB_EEES9_NS_10bfloat16_tESG_Li384ELb0ELb0ELb0ELb1EEENS1_30DynamicPersistentTileSchedulerILi384ELi128ELb0ELb0ELb1EEEEEEEEEvNT_6ParamsE --------------------------
	.section	.nv.constant0._ZN7cutlass13device_kernelIN5flash11enable_sm90INS1_16FlashAttnFwdSm90INS1_25CollectiveMainloopFwdSm90ILi2EN4cute5tupleIJNS5_1CILi1EEES8_S8_EEENS6_IJNS7_ILi192EEENS7_ILi160EEENS7_ILi64EEEEEELi64ENS_12float_e4m3_tEfNS_4arch4Sm90ELb0ELb1ELb1ELb0ELb0ELb0ELb0ELb1ELb1ELb0ELb0ELb0EEENS1_21CollectiveEpilogueFwdINS6_IJSA_SC_SB_EEES9_NS_10bfloat16_tESG_Li384ELb0ELb0ELb0ELb1EEENS1_30DynamicPersistentTileSchedulerILi384ELi128ELb0ELb0ELb1EEEEEEEEEvNT_6ParamsE,"a",@progbits
	.sectionflags	@""
	.align	4
.nv.constant0._ZN7cutlass13device_kernelIN5flash11enable_sm90INS1_16FlashAttnFwdSm90INS1_25CollectiveMainloopFwdSm90ILi2EN4cute5tupleIJNS5_1CILi1EEES8_S8_EEENS6_IJNS7_ILi192EEENS7_ILi160EEENS7_ILi64EEEEEELi64ENS_12float_e4m3_tEfNS_4arch4Sm90ELb0ELb1ELb1ELb0ELb0ELb0ELb0ELb1ELb1ELb0ELb0ELb0EEENS1_21CollectiveEpilogueFwdINS6_IJSA_SC_SB_EEES9_NS_10bfloat16_tESG_Li384ELb0ELb0ELb0ELb1EEENS1_30DynamicPersistentTileSchedulerILi384ELi128ELb0ELb0ELb1EEEEEEEEEvNT_6ParamsE:
	.zero		3840


//--------------------- .nv.constant0._ZN7cutlass13device_kernelIN5flash11enable_sm90INS1_16FlashAttnFwdSm90INS1_25CollectiveMainloopFwdSm90ILi2EN4cute5tupleIJNS5_1CILi1EEES8_S8_EEENS6_IJNS7_ILi192EEENS7_ILi160EEENS7_ILi64EEEEEELi64ENS_12float_e4m3_tEfNS_4arch4Sm90ELb0ELb1ELb1ELb1ELb0ELb0ELb0ELb1ELb1ELb0ELb0ELb0EEENS1_21CollectiveEpilogueFwdINS6_IJSA_SC_SB_EEES9_NS_10bfloat16_tESG_Li384ELb1ELb0ELb0ELb1EEENS1_36VarlenDynamicPersistentTileSchedulerILi192ELi160ELi384ELi128ELb0ELb0ELb1ELb1ELb0ELb1EEEEEEEEEvNT_6ParamsE --------------------------
	.section	.nv.constant0._ZN7cutlass13device_kernelIN5flash11enable_sm90INS1_16FlashAttnFwdSm90INS1_25CollectiveMainloopFwdSm90ILi2EN4cute5tupleIJNS5_1CILi1EEES8_S8_EEENS6_IJNS7_ILi192EEENS7_ILi160EEENS7_ILi64EEEEEELi64ENS_12float_e4m3_tEfNS_4arch4Sm90ELb0ELb1ELb1ELb1ELb0ELb0ELb0ELb1ELb1ELb0ELb0ELb0EEENS1_21CollectiveEpilogueFwdINS6_IJSA_SC_SB_EEES9_NS_10bfloat16_tESG_Li384ELb1ELb0ELb0ELb1EEENS1_36VarlenDynamicPersistentTileSchedulerILi192ELi160ELi384ELi128ELb0ELb0ELb1ELb1ELb0ELb1EEEEEEEEEvNT_6ParamsE,"a",@progbits
	.sectionflags	@""
	.align	4
.nv.constant0._ZN7cutlass13device_kernelIN5flash11enable_sm90INS1_16FlashAttnFwdSm90INS1_25CollectiveMainloopFwdSm90ILi2EN4cute5tupleIJNS5_1CILi1EEES8_S8_EEENS6_IJNS7_ILi192EEENS7_ILi160EEENS7_ILi64EEEEEELi64ENS_12float_e4m3_tEfNS_4arch4Sm90ELb0ELb1ELb1ELb1ELb0ELb0ELb0ELb1ELb1ELb0ELb0ELb0EEENS1_21CollectiveEpilogueFwdINS6_IJSA_SC_SB_EEES9_NS_10bfloat16_tESG_Li384ELb1ELb0ELb0ELb1EEENS1_36VarlenDynamicPersistentTileSchedulerILi192ELi160ELi384ELi128ELb0ELb0ELb1ELb1ELb0ELb1EEEEEEEEEvNT_6ParamsE:
	.zero		3456


//--------------------- .nv.constant0._ZN7cutlass13device_kernelIN5flash11enable_sm90INS1_16FlashAttnFwdSm90INS1_25CollectiveMainloopFwdSm90ILi2EN4cute5tupleIJNS5_1CILi1EEES8_S8_EEENS6_IJNS7_ILi192EEENS7_ILi160EEENS7_ILi64EEEEEELi64ENS_12float_e4m3_tEfNS_4arch4Sm90ELb0ELb1ELb1ELb1ELb0ELb1ELb0ELb1ELb1ELb0ELb0ELb0EEENS1_21CollectiveEpilogueFwdINS6_IJSA_SC_SB_EEES9_NS_10bfloat16_tESG_Li384ELb1ELb0ELb0ELb1EEENS1_36VarlenDynamicPersistentTileSchedulerILi192ELi160ELi384ELi128ELb0ELb0ELb1ELb1ELb0ELb1EEEEEEEEEvNT_6ParamsE --------------------------
	.section	.nv.constant0._ZN7cutlass13device_kernelIN5flash11enable_sm90INS1_16FlashAttnFwdSm90INS1_25CollectiveMainloopFwdSm90ILi2EN4cute5tupleIJNS5_1CILi1EEES8_S8_EEENS6_IJNS7_ILi192EEENS7_ILi160EEENS7_ILi64EEEEEELi64ENS_12float_e4m3_tEfNS_4arch4Sm90ELb0ELb1ELb1ELb1ELb0ELb1ELb0ELb1ELb1ELb0ELb0ELb0EEENS1_21CollectiveEpilogueFwdINS6_IJSA_SC_SB_EEES9_NS_10bfloat16_tESG_Li384ELb1ELb0ELb0ELb1EEENS1_36VarlenDynamicPersistentTileSchedulerILi192ELi160ELi384ELi128ELb0ELb0ELb1ELb1ELb0ELb1EEEEEEEEEvNT_6ParamsE,"a",@progbits
	.sectionflags	@""
	.align	4
.nv.constant0._ZN7cutlass13device_kernelIN5flash11enable_sm90INS1_16FlashAttnFwdSm90INS1_25CollectiveMainloopFwdSm90ILi2EN4cute5tupleIJNS5_1CILi1EEES8_S8_EEENS6_IJNS7_ILi192EEENS7_ILi160EEENS7_ILi64EEEEEELi64ENS_12float_e4m3_tEfNS_4arch4Sm90ELb0ELb1ELb1ELb1ELb0ELb1ELb0ELb1ELb1ELb0ELb0ELb0EEENS1_21CollectiveEpilogueFwdINS6_IJSA_SC_SB_EEES9_NS_10bfloat16_tESG_Li384ELb1ELb0ELb0ELb1EEENS1_36VarlenDynamicPersistentTileSchedulerILi192ELi160ELi384ELi128ELb0ELb0ELb1ELb1ELb0ELb1EEEEEEEEEvNT_6ParamsE:
	.zero		3456


//--------------------- .nv.constant0._ZN7cutlass13device_kernelIN5flash11enable_sm90INS1_16FlashAttnFwdSm90INS1_25CollectiveMainloopFwdSm90ILi2EN4cute5tupleIJNS5_1CILi1EEES8_S8_EEENS6_IJNS7_ILi192EEENS7_ILi160EEENS7_ILi64EEEEEELi64ENS_12float_e4m3_tEfNS_4arch4Sm90ELb1ELb0ELb1ELb0ELb0ELb0ELb0ELb1ELb1ELb0ELb0ELb0EEENS1_21CollectiveEpilogueFwdINS6_IJSA_SC_SB_EEES9_NS_10bfloat16_tESG_Li384ELb0ELb0ELb0ELb1EEENS1_30DynamicPersistentTileSchedulerILi384ELi128ELb0ELb0ELb1EEEEEEEEEvNT_6ParamsE --------------------------
	.section	.nv.constant0._ZN7cutlass13device_kernelIN5flash11enable_sm90INS1_16FlashAttnFwdSm90INS1_25CollectiveMainloopFwdSm90ILi2EN4cute5tupleIJNS5_1CILi1EEES8_S8_EEENS6_IJNS7_ILi192EEENS7_ILi160EEENS7_ILi64EEEEEELi64ENS_12float_e4m3_tEfNS_4arch4Sm90ELb1ELb0ELb1ELb0ELb0ELb0ELb0ELb1ELb1ELb0ELb0ELb0EEENS1_21CollectiveEpilogueFwdINS6_IJSA_SC_SB_EEES9_NS_10bfloat16_tESG_Li384ELb0ELb0ELb0ELb1EEENS1_30DynamicPersistentTileSchedulerILi384ELi128ELb0ELb0ELb1EEEEEEEEEvNT_6ParamsE,"a",@progbits
	.sectionflags	@""
	.align	4
.nv.constant0._ZN7cutlass13device_kernelIN5flash11enable_sm90INS1_16FlashAttnFwdSm90INS1_25CollectiveMainloopFwdSm90ILi2EN4cute5tupleIJNS5_1CILi1EEES8_S8_EEENS6_IJNS7_ILi192EEENS7_ILi160EEENS7_ILi64EEEEEELi64ENS_12float_e4m3_tEfNS_4arch4Sm90ELb1ELb0ELb1ELb0ELb0ELb0ELb0ELb1ELb1ELb0ELb0ELb0EEENS1_21CollectiveEpilogueFwdINS6_IJSA_SC_SB_EEES9_NS_10bfloat16_tESG_Li384ELb0ELb0ELb0ELb1EEENS1_30DynamicPersistentTileSchedulerILi384ELi128ELb0ELb0ELb1EEEEEEEEEvNT_6ParamsE:
	.zero		3840


//--------------------- .nv.constant0._ZN7cutlass13device_kernelIN5flash11enable_sm90INS1_16FlashAttnFwdSm90INS1_25CollectiveMainloopFwdSm90ILi2EN4cute5tupleIJNS5_1CILi1EEES8_S8_EEENS6_IJNS7_ILi192EEENS7_ILi160EEENS7_ILi64EEEEEELi64ENS_12float_e4m3_tEfNS_4arch4Sm90ELb1ELb0ELb1ELb1ELb0ELb0ELb0ELb1ELb1ELb0ELb0ELb0EEENS1_21CollectiveEpilogueFwdINS6_IJSA_SC_SB_EEES9_NS_10bfloat16_tESG_Li384ELb1ELb0ELb0ELb1EEENS1_36VarlenDynamicPersistentTileSchedulerILi192ELi160ELi384ELi128ELb0ELb0ELb1ELb1ELb1ELb1EEEEEEEEEvNT_6ParamsE --------------------------
	.section	.nv.constant0._ZN7cutlass13device_kernelIN5flash11enable_sm90INS1_16FlashAttnFwdSm90INS1_25CollectiveMainloopFwdSm90ILi2EN4cute5tupleIJNS5_1CILi1EEES8_S8_EEENS6_IJNS7_ILi192EEENS7_ILi160EEENS7_ILi64EEEEEELi64ENS_12float_e4m3_tEfNS_4arch4Sm90ELb1ELb0ELb1ELb1ELb0ELb0ELb0ELb1ELb1ELb0ELb0ELb0EEENS1_21CollectiveEpilogueFwdINS6_IJSA_SC_SB_EEES9_NS_10bfloat16_tESG_Li384ELb1ELb0ELb0ELb1EEENS1_36VarlenDynamicPersistentTileSchedulerILi192ELi160ELi384ELi128ELb0ELb0ELb1ELb1ELb1ELb1EEEEEEEEEvNT_6ParamsE,"a",@progbits
	.sectionflags	@""
	.align	4
.nv.constant0._ZN7cutlass13device_kernelIN5flash11enable_sm90INS1_16FlashAttnFwdSm90INS1_25CollectiveMainloopFwdSm90ILi2EN4cute5tupleIJNS5_1CILi1EEES8_S8_EEENS6_IJNS7_ILi192EEENS7_ILi160EEENS7_ILi64EEEEEELi64ENS_12float_e4m3_tEfNS_4arch4Sm90ELb1ELb0ELb1ELb1ELb0ELb0ELb0ELb1ELb1ELb0ELb0ELb0EEENS1_21CollectiveEpilogueFwdINS6_IJSA_SC_SB_EEES9_NS_10bfloat16_tESG_Li384ELb1ELb0ELb0ELb1EEENS1_36VarlenDynamicPersistentTileSchedulerILi192ELi160ELi384ELi128ELb0ELb0ELb1ELb1ELb1ELb1EEEEEEEEEvNT_6ParamsE:
	.zero		3456


//--------------------- .nv.constant0._ZN7cutlass13device_kernelIN5flash11enable_sm90INS1_16FlashAttnFwdSm90INS1_25CollectiveMainloopFwdSm90ILi2EN4cute5tupleIJNS5_1CILi1EEES8_S8_EEENS6_IJNS7_ILi192EEENS7_ILi160EEENS7_ILi64EEEEEELi64ENS_12float_e4m3_tEfNS_4arch4Sm90ELb1ELb0ELb1ELb1ELb0ELb1ELb0ELb1ELb1ELb0ELb0ELb0EEENS1_21CollectiveEpilogueFwdINS6_IJSA_SC_SB_EEES9_NS_10bfloat16_tESG_Li384ELb1ELb0ELb0ELb1EEENS1_36VarlenDynamicPersistentTileSchedulerILi192ELi160ELi384ELi128ELb0ELb0ELb1ELb1ELb1ELb1EEEEEEEEEvNT_6ParamsE --------------------------
	.section	.nv.constant0._ZN7cutlass13device_kernelIN5flash11enable_sm90INS1_16FlashAttnFwdSm90INS1_25CollectiveMainloopFwdSm90ILi2EN4cute5tupleIJNS5_1CILi1EEES8_S8_EEENS6_IJNS7_ILi192EEENS7_ILi160EEENS7_ILi64EEEEEELi64ENS_12float_e4m3_tEfNS_4arch4Sm90ELb1ELb0ELb1ELb1ELb0ELb1ELb0ELb1ELb1ELb0ELb0ELb0EEENS1_21CollectiveEpilogueFwdINS6_IJSA_SC_SB_EEES9_NS_10bfloat16_tESG_Li384ELb1ELb0ELb0ELb1EEENS1_36VarlenDynamicPersistentTileSchedulerILi192ELi160ELi384ELi128ELb0ELb0ELb1ELb1ELb1ELb1EEEEEEEEEvNT_6ParamsE,"a",@progbits
	.sectionflags	@""
	.align	4
.nv.constant0._ZN7cutlass13device_kernelIN5flash11enable_sm90INS1_16FlashAttnFwdSm90INS1_25CollectiveMainloopFwdSm90ILi2EN4cute5tupleIJNS5_1CILi1EEES8_S8_EEENS6_IJNS7_ILi192EEENS7_ILi160EEENS7_ILi64EEEEEELi64ENS_12float_e4m3_tEfNS_4arch4Sm90ELb1ELb0ELb1ELb1ELb0ELb1ELb0ELb1ELb1ELb0ELb0ELb0EEENS1_21CollectiveEpilogueFwdINS6_IJSA_SC_SB_EEES9_NS_10bfloat16_tESG_Li384ELb1ELb0ELb0ELb1EEENS1_36VarlenDynamicPersistentTileSchedulerILi192ELi160ELi384ELi128ELb0ELb0ELb1ELb1ELb1ELb1EEEEEEEEEvNT_6ParamsE:
	.zero		3456


//--------------------- SYMBOLS --------------------------

	.type		.nv.reservedSmem.offset0,@object
	.size		.nv.reservedSmem.offset0,0x4
